def matmul_kernel(
    a_ptr,
    b_ptr,
    c_ptr,
    M,
    N,
    K,
    stride_am,
    stride_ak,
    stride_bk,
    stride_bn,
    stride_cm,
    stride_cn,
    BLOCK_M: tl.constexpr,
    BLOCK_N: tl.constexpr,
    BLOCK_K: tl.constexpr,
    GROUP_M: tl.constexpr,
):
    pid = tl.program_id(axis=0)
    num_pid_m = tl.cdiv(M, BLOCK_M)
    num_pid_n = tl.cdiv(N, BLOCK_N)
    num_pid_in_group = GROUP_M * num_pid_n
    group_id = pid // num_pid_in_group
    first_pid_m = group_id * GROUP_M
    group_size_m = min(num_pid_m - first_pid_m, GROUP_M)
    pid_m = first_pid_m + ((pid % num_pid_in_group) % group_size_m)
    pid_n = (pid % num_pid_in_group) // group_size_m

    offs_am = (pid_m * BLOCK_M + tl.arange(0, BLOCK_M)) % M
    offs_bn = (pid_n * BLOCK_N + tl.arange(0, BLOCK_N)) % N
    offs_k = tl.arange(0, BLOCK_K)
    a_ptrs = a_ptr + offs_am[:, None] * stride_am + offs_k[None, :] * stride_ak
    b_ptrs = b_ptr + offs_k[:, None] * stride_bk + offs_bn[None, :] * stride_bn

    acc = tl.zeros((BLOCK_M, BLOCK_N), dtype=tl.float32)
    for kk in range(0, tl.cdiv(K, BLOCK_K)):
        a = tl.load(a_ptrs, mask=offs_k[None, :] < K - kk * BLOCK_K, other=0.0)
        b = tl.load(b_ptrs, mask=offs_k[:, None] < K - kk * BLOCK_K, other=0.0)
        acc = tl.dot(a, b, acc)
        a_ptrs += BLOCK_K * stride_ak
        b_ptrs += BLOCK_K * stride_bk

    c = acc.to(c_ptr.dtype.element_ty)
    offs_cm = pid_m * BLOCK_M + tl.arange(0, BLOCK_M)
    offs_cn = pid_n * BLOCK_N + tl.arange(0, BLOCK_N)
    c_ptrs = c_ptr + offs_cm[:, None] * stride_cm + offs_cn[None, :] * stride_cn
    mask = (offs_cm[:, None] < M) & (offs_cn[None, :] < N)
    tl.store(c_ptrs, c, mask=mask)

# config = {"BLOCK_K": 64, "BLOCK_M": 256, "BLOCK_N": 512, "GROUP_M": 1, "arch": "sm_90", "dtype": "bf16", "num_ctas": 1, "num_stages": 3, "num_warps": 4}
# arch = sm_90


// ===== COMPILED SASS (sm_90a) =====

	.target	sm_90a

	.elftype	@"ET_EXEC"


//--------------------- .note.nv.tkinfo           --------------------------
	.section	.note.nv.tkinfo,"",@"SHT_NOTE"
	.sectionflags	@"SHF_NOTE_NV_TKINFO"
	.tkinfo
        /*0018*/ 	.word	0x00000002
        /*0030*/ 	.string	""
        /*0030*/ 	.string	"ptxas"
        /*0030*/ 	.string	"Cuda compilation tools, release 13.0, V13.0.88"
        /*0030*/ 	.string	"Build cuda_13.0.r13.0/compiler.36424714_0"
        /*0030*/ 	.string	"-v  -suppress-debug-info  -lineinfo  -arch sm_90a "



//--------------------- .note.nv.cuinfo           --------------------------
	.section	.note.nv.cuinfo,"",@"SHT_NOTE"
	.sectionflags	@"SHF_NOTE_NV_CUINFO"
        /*0018*/ 	.short	0x0002
        /*001a*/ 	.short	0x005a
        /*001c*/ 	.short	0x0082
	.zero		2


//--------------------- .nv.info                  --------------------------
	.section	.nv.info,"",@"SHT_CUDA_INFO"
	.align	4


	//----- nvinfo : EIATTR_REGCOUNT
	.align		4
        /*0000*/ 	.byte	0x04, 0x2f
        /*0002*/ 	.short	(.L_1 - .L_0)
	.align		4
.L_0:
        /*0004*/ 	.word	index@(matmul_kernel)
        /*0008*/ 	.word	0x000000ff


	//----- nvinfo : EIATTR_FRAME_SIZE
	.align		4
.L_1:
        /*000c*/ 	.byte	0x04, 0x11
        /*000e*/ 	.short	(.L_3 - .L_2)
	.align		4
.L_2:
        /*0010*/ 	.word	index@(matmul_kernel)
        /*0014*/ 	.word	0x00002320


	//----- nvinfo : EIATTR_MIN_STACK_SIZE
	.align		4
.L_3:
        /*0018*/ 	.byte	0x04, 0x12
        /*001a*/ 	.short	(.L_5 - .L_4)
	.align		4
.L_4:
        /*001c*/ 	.word	index@(matmul_kernel)
        /*0020*/ 	.word	0x00002320
.L_5:


//--------------------- .nv.compat                --------------------------
	.section	.nv.compat,"",@"SHT_CUDA_COMPAT_INFO"
	.align	4
        /*0000*/ 	.byte	0x02, 0x09, 0x01, 0x00, 0x02, 0x02, 0x04, 0x00, 0x02, 0x05, 0x05, 0x00, 0x03, 0x07, 0x01, 0x01
        /*0010*/ 	.byte	0x02, 0x03, 0x00, 0x00, 0x02, 0x06, 0x01, 0x00, 0x04, 0x0b, 0x08, 0x00, 0x00, 0x00, 0x00, 0x00
        /*0020*/ 	.byte	0x00, 0x00, 0x00, 0x00


//--------------------- .nv.info.matmul_kernel    --------------------------
	.section	.nv.info.matmul_kernel,"",@"SHT_CUDA_INFO"
	.sectionflags	@""
	.align	4


	//----- nvinfo : EIATTR_CUDA_API_VERSION
	.align		4
        /*0000*/ 	.byte	0x04, 0x37
        /*0002*/ 	.short	(.L_7 - .L_6)
.L_6:
        /*0004*/ 	.word	0x00000082


	//----- nvinfo : EIATTR_KPARAM_INFO
	.align		4
.L_7:
        /*0008*/ 	.byte	0x04, 0x17
        /*000a*/ 	.short	(.L_9 - .L_8)
.L_8:
        /*000c*/ 	.word	0x00000000
        /*0010*/ 	.short	0x000d
        /*0012*/ 	.short	0x0048
        /*0014*/ 	.byte	0x00, 0xf4, 0x21, 0x00


	//----- nvinfo : EIATTR_KPARAM_INFO
	.align		4
.L_9:
        /*0018*/ 	.byte	0x04, 0x17
        /*001a*/ 	.short	(.L_11 - .L_10)
.L_10:
        /*001c*/ 	.word	0x00000000
        /*0020*/ 	.short	0x000c
        /*0022*/ 	.short	0x0040
        /*0024*/ 	.byte	0x00, 0xf4, 0x21, 0x00


	//----- nvinfo : EIATTR_KPARAM_INFO
	.align		4
.L_11:
        /*0028*/ 	.byte	0x04, 0x17
        /*002a*/ 	.short	(.L_13 - .L_12)
.L_12:
        /*002c*/ 	.word	0x00000000
        /*0030*/ 	.short	0x000b
        /*0032*/ 	.short	0x0038
        /*0034*/ 	.byte	0x00, 0xf0, 0x11, 0x00


	//----- nvinfo : EIATTR_KPARAM_INFO
	.align		4
.L_13:
        /*0038*/ 	.byte	0x04, 0x17
        /*003a*/ 	.short	(.L_15 - .L_14)
.L_14:
        /*003c*/ 	.word	0x00000000
        /*0040*/ 	.short	0x000a
        /*0042*/ 	.short	0x0034
        /*0044*/ 	.byte	0x00, 0xf0, 0x11, 0x00


	//----- nvinfo : EIATTR_KPARAM_INFO
	.align		4
.L_15:
        /*0048*/ 	.byte	0x04, 0x17
        /*004a*/ 	.short	(.L_17 - .L_16)
.L_16:
        /*004c*/ 	.word	0x00000000
        /*0050*/ 	.short	0x0009
        /*0052*/ 	.short	0x0030
        /*0054*/ 	.byte	0x00, 0xf0, 0x11, 0x00


	//----- nvinfo : EIATTR_KPARAM_INFO
	.align		4
.L_17:
        /*0058*/ 	.byte	0x04, 0x17
        /*005a*/ 	.short	(.L_19 - .L_18)
.L_18:
        /*005c*/ 	.word	0x00000000
        /*0060*/ 	.short	0x0008
        /*0062*/ 	.short	0x002c
        /*0064*/ 	.byte	0x00, 0xf0, 0x11, 0x00


	//----- nvinfo : EIATTR_KPARAM_INFO
	.align		4
.L_19:
        /*0068*/ 	.byte	0x04, 0x17
        /*006a*/ 	.short	(.L_21 - .L_20)
.L_20:
        /*006c*/ 	.word	0x00000000
        /*0070*/ 	.short	0x0007
        /*0072*/ 	.short	0x0028
        /*0074*/ 	.byte	0x00, 0xf0, 0x11, 0x00


	//----- nvinfo : EIATTR_KPARAM_INFO
	.align		4
.L_21:
        /*0078*/ 	.byte	0x04, 0x17
        /*007a*/ 	.short	(.L_23 - .L_22)
.L_22:
        /*007c*/ 	.word	0x00000000
        /*0080*/ 	.short	0x0006
        /*0082*/ 	.short	0x0024
        /*0084*/ 	.byte	0x00, 0xf0, 0x11, 0x00


	//----- nvinfo : EIATTR_KPARAM_INFO
	.align		4
.L_23:
        /*0088*/ 	.byte	0x04, 0x17
        /*008a*/ 	.short	(.L_25 - .L_24)
.L_24:
        /*008c*/ 	.word	0x00000000
        /*0090*/ 	.short	0x0005
        /*0092*/ 	.short	0x0020
        /*0094*/ 	.byte	0x00, 0xf0, 0x11, 0x00


	//----- nvinfo : EIATTR_KPARAM_INFO
	.align		4
.L_25:
        /*0098*/ 	.byte	0x04, 0x17
        /*009a*/ 	.short	(.L_27 - .L_26)
.L_26:
        /*009c*/ 	.word	0x00000000
        /*00a0*/ 	.short	0x0004
        /*00a2*/ 	.short	0x001c
        /*00a4*/ 	.byte	0x00, 0xf0, 0x11, 0x00


	//----- nvinfo : EIATTR_KPARAM_INFO
	.align		4
.L_27:
        /*00a8*/ 	.byte	0x04, 0x17
        /*00aa*/ 	.short	(.L_29 - .L_28)
.L_28:
        /*00ac*/ 	.word	0x00000000
        /*00b0*/ 	.short	0x0003
        /*00b2*/ 	.short	0x0018
        /*00b4*/ 	.byte	0x00, 0xf0, 0x11, 0x00


	//----- nvinfo : EIATTR_KPARAM_INFO
	.align		4
.L_29:
        /*00b8*/ 	.byte	0x04, 0x17
        /*00ba*/ 	.short	(.L_31 - .L_30)
.L_30:
        /*00bc*/ 	.word	0x00000000
        /*00c0*/ 	.short	0x0002
        /*00c2*/ 	.short	0x0010
        /*00c4*/ 	.byte	0x00, 0xf4, 0x21, 0x00


	//----- nvinfo : EIATTR_KPARAM_INFO
	.align		4
.L_31:
        /*00c8*/ 	.byte	0x04, 0x17
        /*00ca*/ 	.short	(.L_33 - .L_32)
.L_32:
        /*00cc*/ 	.word	0x00000000
        /*00d0*/ 	.short	0x0001
        /*00d2*/ 	.short	0x0008
        /*00d4*/ 	.byte	0x00, 0xf4, 0x21, 0x00


	//----- nvinfo : EIATTR_KPARAM_INFO
	.align		4
.L_33:
        /*00d8*/ 	.byte	0x04, 0x17
        /*00da*/ 	.short	(.L_35 - .L_34)
.L_34:
        /*00dc*/ 	.word	0x00000000
        /*00e0*/ 	.short	0x0000
        /*00e2*/ 	.short	0x0000
        /*00e4*/ 	.byte	0x00, 0xf4, 0x21, 0x00


	//----- nvinfo : EIATTR_SPARSE_MMA_MASK
	.align		4
.L_35:
        /*00e8*/ 	.byte	0x03, 0x50
        /*00ea*/ 	.short	0x0000


	//----- nvinfo : EIATTR_MAXREG_COUNT
	.align		4
        /*00ec*/ 	.byte	0x03, 0x1b
        /*00ee*/ 	.short	0x00ff


	//----- nvinfo : EIATTR_NUM_BARRIERS
	.align		4
        /*00f0*/ 	.byte	0x02, 0x4c
        /*00f2*/ 	.byte	0x01
	.zero		1


	//----- nvinfo : EIATTR_ANNOTATIONS
	.align		4
        /*00f4*/ 	.byte	0x04, 0x55
        /*00f6*/ 	.short	(.L_37 - .L_36)


	//   ....[0]....
.L_36:
        /*00f8*/ 	.word	0x00000001
        /*00fc*/ 	.byte	0x70, 0x00, 0x00, 0x00, 0x01, 0x00, 0x00, 0x00, 0xb0, 0x00, 0x00, 0x00, 0x01, 0x00, 0x00, 0x00
        /* <DEDUP_REMOVED lines=521> */
        /*219c*/ 	.byte	0x10, 0x46, 0x01, 0x00, 0x01, 0x00, 0x00, 0x00, 0x30, 0x46, 0x01, 0x00


	//----- nvinfo : EIATTR_MERCURY_ISA_VERSION
	.align		4
.L_37:
        /*21a8*/ 	.byte	0x03, 0x5f
        /*21aa*/ 	.short	0x0101


	//----- nvinfo : EIATTR_EXIT_INSTR_OFFSETS
	.align		4
        /*21ac*/ 	.byte	0x04, 0x1c
        /*21ae*/ 	.short	(.L_39 - .L_38)


	//   ....[0]....
.L_38:
        /*21b0*/ 	.word	0x00068bf0


	//   ....[1]....
        /*21b4*/ 	.word	0x00068c20


	//----- nvinfo : EIATTR_REQNTID
	.align		4
.L_39:
        /*21b8*/ 	.byte	0x04, 0x10
        /*21ba*/ 	.short	(.L_41 - .L_40)
.L_40:
        /*21bc*/ 	.word	0x00000080
        /*21c0*/ 	.word	0x00000001
        /*21c4*/ 	.word	0x00000001


	//----- nvinfo : EIATTR_CBANK_PARAM_SIZE
	.align		4
.L_41:
        /*21c8*/ 	.byte	0x03, 0x19
        /*21ca*/ 	.short	0x0050


	//----- nvinfo : EIATTR_PARAM_CBANK
	.align		4
        /*21cc*/ 	.byte	0x04, 0x0a
        /*21ce*/ 	.short	(.L_43 - .L_42)
	.align		4
.L_42:
        /*21d0*/ 	.word	index@(.nv.constant0.matmul_kernel)
        /*21d4*/ 	.short	0x0210
        /*21d6*/ 	.short	0x0050


	//----- nvinfo : EIATTR_SW_WAR
	.align		4
.L_43:
        /*21d8*/ 	.byte	0x04, 0x36
        /*21da*/ 	.short	(.L_45 - .L_44)
.L_44:
        /*21dc*/ 	.word	0x00000008
.L_45:


//--------------------- .nv.callgraph             --------------------------
	.section	.nv.callgraph,"",@"SHT_CUDA_CALLGRAPH"
	.align	4
	.sectionentsize	8
	.align		4
        /*0000*/ 	.word	0x00000000
	.align		4
        /*0004*/ 	.word	0xffffffff
	.align		4
        /*0008*/ 	.word	0x00000000
	.align		4
        /*000c*/ 	.word	0xfffffffe
	.align		4
        /*0010*/ 	.word	0x00000000
	.align		4
        /*0014*/ 	.word	0xfffffffd
	.align		4
        /*0018*/ 	.word	0x00000000
	.align		4
        /*001c*/ 	.word	0xfffffffc


//--------------------- .text.matmul_kernel       --------------------------
	.section	.text.matmul_kernel,"ax",@progbits
	.align	128
        .global         matmul_kernel
        .type           matmul_kernel,@function
        .size           matmul_kernel,(.L_x_3 - matmul_kernel)
        .other          matmul_kernel,@"STO_CUDA_ENTRY STV_DEFAULT"
matmul_kernel:
.text.matmul_kernel:
[----:B------:R-:W0:Y:S08]  /*0000*/  LDC R1, c[0x0][0x28] ;  /* 0x00000a00ff017b82 */ /* 0x000e300000000800 */
[----:B------:R-:W1:Y:S01]  /*0010*/  LDC.64 R48, c[0x0][0x228] ;  /* 0x00008a00ff307b82 */ /* 0x000e620000000a00 */
[----:B0-----:R-:W-:Y:S01]  /*0020*/  VIADD R1, R1, 0xffffdce0 ;  /* 0xffffdce001017836 */ /* 0x001fe20000000000 */
[----:B------:R-:W0:Y:S01]  /*0030*/  S2R R5, SR_CTAID.X ;  /* 0x0000000000057919 */ /* 0x000e220000002500 */
[----:B------:R-:W-:Y:S01]  /*0040*/  UMOV UR4, 0x400 ;  /* 0x0000040000047882 */ /* 0x000fe20000000000 */
[----:B------:R-:W-:Y:S01]  /*0050*/  ULDC.64 UR8, c[0x0][0x208] ;  /* 0x0000820000087ab9 */ /* 0x000fe20000000a00 */
[----:B------:R-:W-:Y:S01]  /*0060*/  CS2R R156, SRZ ;  /* 0x00000000009c7805 */ /* 0x000fe2000001ff00 */
[----:B------:R2:W-:Y:S01]  /*0070*/  STL [R1+0x330], RZ ;  /* 0x000330ff01007387 */ /* 0x0005e20000100800 */
[----:B------:R-:W-:Y:S01]  /*0080*/  CS2R R158, SRZ ;  /* 0x00000000009e7805 */ /* 0x000fe2000001ff00 */
[----:B------:R-:W3:Y:S01]  /*0090*/  S2UR UR5, SR_CgaCtaId ;  /* 0x00000000000579c3 */ /* 0x000ee20000008800 */
[----:B------:R-:W-:Y:S01]  /*00a0*/  CS2R R148, SRZ ;  /* 0x0000000000947805 */ /* 0x000fe2000001ff00 */
[----:B------:R2:W-:Y:S01]  /*00b0*/  STL [R1+0x334], RZ ;  /* 0x000334ff01007387 */ /* 0x0005e20000100800 */
[----:B------:R-:W-:-:S02]  /*00c0*/  CS2R R150, SRZ ;  /* 0x0000000000967805 */ /* 0x000fc4000001ff00 */
[----:B------:R-:W-:Y:S02]  /*00d0*/  CS2R R140, SRZ ;  /* 0x00000000008c7805 */ /* 0x000fe4000001ff00 */
[----:B------:R-:W-:Y:S01]  /*00e0*/  CS2R R142, SRZ ;  /* 0x00000000008e7805 */ /* 0x000fe2000001ff00 */
[----:B------:R2:W-:Y:S01]  /*00f0*/  STL [R1+0x338], RZ ;  /* 0x000338ff01007387 */ /* 0x0005e20000100800 */
[----:B------:R-:W-:Y:S02]  /*0100*/  CS2R R132, SRZ ;  /* 0x0000000000847805 */ /* 0x000fe4000001ff00 */
[----:B------:R-:W-:Y:S02]  /*0110*/  CS2R R134, SRZ ;  /* 0x0000000000867805 */ /* 0x000fe4000001ff00 */
[----:B------:R-:W-:Y:S01]  /*0120*/  CS2R R124, SRZ ;  /* 0x00000000007c7805 */ /* 0x000fe2000001ff00 */
[----:B------:R2:W-:Y:S01]  /*0130*/  STL [R1+0x33c], RZ ;  /* 0x00033cff01007387 */ /* 0x0005e20000100800 */
[----:B------:R-:W-:-:S02]  /*0140*/  CS2R R126, SRZ ;  /* 0x00000000007e7805 */ /* 0x000fc4000001ff00 */
[----:B------:R-:W-:Y:S02]  /*0150*/  CS2R R116, SRZ ;  /* 0x0000000000747805 */ /* 0x000fe4000001ff00 */
[----:B------:R-:W-:Y:S01]  /*0160*/  CS2R R118, SRZ ;  /* 0x0000000000767805 */ /* 0x000fe2000001ff00 */
[----:B------:R2:W-:Y:S01]  /*0170*/  STL [R1+0x360], RZ ;  /* 0x000360ff01007387 */ /* 0x0005e20000100800 */
[----:B------:R-:W-:Y:S01]  /*0180*/  CS2R R108, SRZ ;  /* 0x00000000006c7805 */ /* 0x000fe2000001ff00 */
[----:B-1----:R-:W-:Y:S01]  /*0190*/  VIADD R0, R49, 0x1ff ;  /* 0x000001ff31007836 */ /* 0x002fe20000000000 */
[----:B------:R-:W-:Y:S01]  /*01a0*/  CS2R R110, SRZ ;  /* 0x00000000006e7805 */ /* 0x000fe2000001ff00 */
[----:B------:R2:W-:Y:S01]  /*01b0*/  STL [R1+0x364], RZ ;  /* 0x000364ff01007387 */ /* 0x0005e20000100800 */
[----:B------:R-:W-:Y:S02]  /*01c0*/  CS2R R100, SRZ ;  /* 0x0000000000647805 */ /* 0x000fe4000001ff00 */
[----:B------:R-:W-:-:S02]  /*01d0*/  CS2R R102, SRZ ;  /* 0x0000000000667805 */ /* 0x000fc4000001ff00 */
[----:B------:R-:W-:Y:S01]  /*01e0*/  SHF.R.S32.HI R3, RZ, 0x1f, R0 ;  /* 0x0000001fff037819 */ /* 0x000fe20000011400 */
[----:B------:R2:W-:Y:S01]  /*01f0*/  STL [R1+0x368], RZ ;  /* 0x000368ff01007387 */ /* 0x0005e20000100800 */
[----:B------:R-:W-:Y:S01]  /*0200*/  CS2R R92, SRZ ;  /* 0x00000000005c7805 */ /* 0x000fe2000001ff00 */
[----:B---3--:R-:W-:Y:S01]  /*0210*/  ULEA UR4, UR5, UR4, 0x18 ;  /* 0x0000000405047291 */ /* 0x008fe2000f8ec03f */
[----:B------:R-:W-:Y:S01]  /*0220*/  LEA.HI R3, R3, R0, RZ, 0x9 ;  /* 0x0000000003037211 */ /* 0x000fe200078f48ff */
[----:B------:R2:W-:Y:S01]  /*0230*/  STL [R1+0x36c], RZ ;  /* 0x00036cff01007387 */ /* 0x0005e20000100800 */
[----:B0-----:R-:W-:Y:S02]  /*0240*/  IABS R8, R5 ;  /* 0x0000000500087213 */ /* 0x001fe40000000000 */
[----:B------:R-:W-:Y:S02]  /*0250*/  CS2R R94, SRZ ;  /* 0x00000000005e7805 */ /* 0x000fe4000001ff00 */
[----:B------:R-:W-:Y:S01]  /*0260*/  SHF.R.S32.HI R4, RZ, 0x9, R3 ;  /* 0x00000009ff047819 */ /* 0x000fe20000011403 */
[----:B------:R2:W-:Y:S01]  /*0270*/  STL [R1+0x390], RZ ;  /* 0x000390ff01007387 */ /* 0x0005e20000100800 */
[----:B------:R-:W-:-:S02]  /*0280*/  CS2R R84, SRZ ;  /* 0x0000000000547805 */ /* 0x000fc4000001ff00 */
[----:B------:R-:W-:Y:S02]  /*0290*/  CS2R R86, SRZ ;  /* 0x0000000000567805 */ /* 0x000fe4000001ff00 */
[-C--:B------:R-:W-:Y:S01]  /*02a0*/  IABS R7, R4.reuse ;  /* 0x0000000400077213 */ /* 0x080fe20000000000 */
[----:B------:R2:W-:Y:S01]  /*02b0*/  STL [R1+0x394], RZ ;  /* 0x000394ff01007387 */ /* 0x0005e20000100800 */
[----:B------:R-:W-:Y:S02]  /*02c0*/  IABS R10, R4 ;  /* 0x00000004000a7213 */ /* 0x000fe40000000000 */
[----:B------:R-:W-:Y:S01]  /*02d0*/  CS2R R80, SRZ ;  /* 0x0000000000507805 */ /* 0x000fe2000001ff00 */
[----:B------:R-:W0:Y:S01]  /*02e0*/  I2F.RP R0, R7 ;  /* 0x0000000700007306 */ /* 0x000e220000209400 */
[----:B------:R2:W-:Y:S01]  /*02f0*/  STL [R1+0x398], RZ ;  /* 0x000398ff01007387 */ /* 0x0005e20000100800 */
[----:B------:R-:W-:Y:S02]  /*0300*/  CS2R R82, SRZ ;  /* 0x0000000000527805 */ /* 0x000fe4000001ff00 */
[----:B------:R-:W-:-:S02]  /*0310*/  CS2R R76, SRZ ;  /* 0x00000000004c7805 */ /* 0x000fc4000001ff00 */
[----:B------:R-:W-:Y:S01]  /*0320*/  CS2R R78, SRZ ;  /* 0x00000000004e7805 */ /* 0x000fe2000001ff00 */
[----:B------:R2:W-:Y:S01]  /*0330*/  STL [R1+0x39c], RZ ;  /* 0x00039cff01007387 */ /* 0x0005e20000100800 */
[----:B------:R-:W-:Y:S02]  /*0340*/  CS2R R72, SRZ ;  /* 0x0000000000487805 */ /* 0x000fe4000001ff00 */
[----:B------:R-:W-:Y:S02]  /*0350*/  CS2R R74, SRZ ;  /* 0x00000000004a7805 */ /* 0x000fe4000001ff00 */
[----:B------:R-:W-:Y:S01]  /*0360*/  CS2R R68, SRZ ;  /* 0x0000000000447805 */ /* 0x000fe2000001ff00 */
[----:B------:R2:W-:Y:S01]  /*0370*/  STL [R1+0x3c0], RZ ;  /* 0x0003c0ff01007387 */ /* 0x0005e20000100800 */
[----:B------:R-:W-:Y:S02]  /*0380*/  CS2R R70, SRZ ;  /* 0x0000000000467805 */ /* 0x000fe4000001ff00 */
[----:B------:R-:W-:-:S02]  /*0390*/  CS2R R60, SRZ ;  /* 0x00000000003c7805 */ /* 0x000fc4000001ff00 */
[----:B------:R-:W-:Y:S01]  /*03a0*/  CS2R R62, SRZ ;  /* 0x00000000003e7805 */ /* 0x000fe2000001ff00 */
[----:B------:R2:W-:Y:S01]  /*03b0*/  STL [R1+0x3c4], RZ ;  /* 0x0003c4ff01007387 */ /* 0x0005e20000100800 */
[----:B------:R-:W-:Y:S01]  /*03c0*/  CS2R R44, SRZ ;  /* 0x00000000002c7805 */ /* 0x000fe2000001ff00 */
[----:B0-----:R-:W0:Y:S01]  /*03d0*/  MUFU.RCP R0, R0 ;  /* 0x0000000000007308 */ /* 0x001e220000001000 */
        /* <DEDUP_REMOVED lines=15> */
[----:B------:R-:W-:Y:S01]  /*04d0*/  CS2R R20, SRZ ;  /* 0x0000000000147805 */ /* 0x000fe2000001ff00 */
[----:B0-----:R-:W-:Y:S01]  /*04e0*/  VIADD R2, R0, 0xffffffe ;  /* 0x0ffffffe00027836 */ /* 0x001fe20000000000 */
[----:B------:R2:W-:Y:S01]  /*04f0*/  STL [R1+0x3e8], RZ ;  /* 0x0003e8ff01007387 */ /* 0x0005e20000100800 */
[----:B------:R-:W-:Y:S01]  /*0500*/  IMAD.MOV R0, RZ, RZ, -R10 ;  /* 0x000000ffff007224 */ /* 0x000fe200078e0a0a */
[----:B------:R-:W-:Y:S01]  /*0510*/  CS2R R22, SRZ ;  /* 0x0000000000167805 */ /* 0x000fe2000001ff00 */
[----:B------:R0:W1:Y:S01]  /*0520*/  F2I.FTZ.U32.TRUNC.NTZ R3, R2 ;  /* 0x0000000200037305 */ /* 0x000062000021f000 */
        /* <DEDUP_REMOVED lines=9> */
[----:B0-----:R-:W-:Y:S01]  /*05c0*/  IMAD.MOV.U32 R2, RZ, RZ, RZ ;  /* 0x000000ffff027224 */ /* 0x001fe200078e00ff */
[----:B------:R-:W-:Y:S02]  /*05d0*/  CS2R R96, SRZ ;  /* 0x0000000000607805 */ /* 0x000fe4000001ff00 */
[----:B------:R-:W-:Y:S01]  /*05e0*/  CS2R R98, SRZ ;  /* 0x0000000000627805 */ /* 0x000fe2000001ff00 */
[----:B------:R2:W-:Y:S01]  /*05f0*/  STL [R1+0x5f8], RZ ;  /* 0x0005f8ff01007387 */ /* 0x0005e20000100800 */
[----:B------:R-:W-:Y:S01]  /*0600*/  CS2R R104, SRZ ;  /* 0x0000000000687805 */ /* 0x000fe2000001ff00 */
[--C-:B-1----:R-:W-:Y:S01]  /*0610*/  IMAD.MOV R6, RZ, RZ, -R3.reuse ;  /* 0x000000ffff067224 */ /* 0x102fe200078e0a03 */
[----:B------:R-:W-:Y:S01]  /*0620*/  CS2R R106, SRZ ;  /* 0x00000000006a7805 */ /* 0x000fe2000001ff00 */
[----:B------:R2:W-:Y:S01]  /*0630*/  STL [R1+0x5fc], RZ ;  /* 0x0005fcff01007387 */ /* 0x0005e20000100800 */
[----:B------:R-:W-:Y:S01]  /*0640*/  CS2R R112, SRZ ;  /* 0x0000000000707805 */ /* 0x000fe2000001ff00 */
[----:B------:R-:W-:Y:S01]  /*0650*/  IMAD R9, R6, R7, RZ ;  /* 0x0000000706097224 */ /* 0x000fe200078e02ff */
[----:B------:R-:W-:Y:S01]  /*0660*/  CS2R R114, SRZ ;  /* 0x0000000000727805 */ /* 0x000fe2000001ff00 */
[----:B------:R2:W-:Y:S01]  /*0670*/  STL [R1+0x600], RZ ;  /* 0x000600ff01007387 */ /* 0x0005e20000100800 */
[----:B------:R-:W-:Y:S01]  /*0680*/  IMAD.MOV.U32 R6, RZ, RZ, R8 ;  /* 0x000000ffff067224 */ /* 0x000fe200078e0008 */
[----:B------:R-:W-:Y:S01]  /*0690*/  CS2R R120, SRZ ;  /* 0x0000000000787805 */ /* 0x000fe2000001ff00 */
[----:B------:R-:W-:Y:S01]  /*06a0*/  IMAD.HI.U32 R3, R3, R9, R2 ;  /* 0x0000000903037227 */ /* 0x000fe200078e0002 */
[----:B------:R2:W-:Y:S01]  /*06b0*/  STL [R1+0x604], RZ ;  /* 0x000604ff01007387 */ /* 0x0005e20000100800 */
[----:B------:R-:W-:-:S02]  /*06c0*/  CS2R R122, SRZ ;  /* 0x00000000007a7805 */ /* 0x000fc4000001ff00 */
[----:B------:R-:W-:Y:S02]  /*06d0*/  CS2R R128, SRZ ;  /* 0x0000000000807805 */ /* 0x000fe4000001ff00 */
[----:B------:R-:W-:Y:S01]  /*06e0*/  CS2R R130, SRZ ;  /* 0x0000000000827805 */ /* 0x000fe2000001ff00 */
[----:B------:R2:W-:Y:S01]  /*06f0*/  STL [R1+0x608], RZ ;  /* 0x000608ff01007387 */ /* 0x0005e20000100800 */
[----:B------:R-:W-:Y:S01]  /*0700*/  IMAD.HI.U32 R3, R3, R6, RZ ;  /* 0x0000000603037227 */ /* 0x000fe200078e00ff */
[----:B------:R-:W-:Y:S02]  /*0710*/  CS2R R136, SRZ ;  /* 0x0000000000887805 */ /* 0x000fe4000001ff00 */
[----:B------:R-:W-:Y:S01]  /*0720*/  CS2R R138, SRZ ;  /* 0x00000000008a7805 */ /* 0x000fe2000001ff00 */
[----:B------:R2:W-:Y:S01]  /*0730*/  STL [R1+0x60c], RZ ;  /* 0x00060cff01007387 */ /* 0x0005e20000100800 */
[----:B------:R-:W-:Y:S01]  /*0740*/  IMAD R0, R3, R0, R6 ;  /* 0x0000000003007224 */ /* 0x000fe200078e0206 */
[----:B------:R-:W-:-:S02]  /*0750*/  CS2R R144, SRZ ;  /* 0x0000000000907805 */ /* 0x000fc4000001ff00 */
[----:B------:R-:W-:Y:S01]  /*0760*/  CS2R R146, SRZ ;  /* 0x0000000000927805 */ /* 0x000fe2000001ff00 */
[----:B------:R2:W-:Y:S01]  /*0770*/  STL [R1+0x610], RZ ;  /* 0x000610ff01007387 */ /* 0x0005e20000100800 */
[----:B------:R-:W-:Y:S02]  /*0780*/  CS2R R152, SRZ ;  /* 0x0000000000987805 */ /* 0x000fe4000001ff00 */
[----:B------:R-:W-:Y:S02]  /*0790*/  ISETP.GT.U32.AND P1, PT, R7, R0, PT ;  /* 0x000000000700720c */ /* 0x000fe40003f24070 */
[----:B------:R-:W-:Y:S01]  /*07a0*/  CS2R R154, SRZ ;  /* 0x00000000009a7805 */ /* 0x000fe2000001ff00 */
        /* <DEDUP_REMOVED lines=10> */
[----:B------:R-:W-:Y:S01]  /*0850*/  CS2R R174, SRZ ;  /* 0x0000000000ae7805 */ /* 0x000fe2000001ff00 */
[----:B------:R-:W-:Y:S01]  /*0860*/  @!P1 IMAD.IADD R0, R0, 0x1, -R7 ;  /* 0x0000000100009824 */ /* 0x000fe200078e0a07 */
[----:B------:R2:W-:Y:S01]  /*0870*/  STL [R1+0x620], RZ ;  /* 0x000620ff01007387 */ /* 0x0005e20000100800 */
[----:B------:R-:W-:Y:S01]  /*0880*/  @!P1 VIADD R3, R3, 0x1 ;  /* 0x0000000103039836 */ /* 0x000fe20000000000 */
[----:B------:R-:W-:-:S02]  /*0890*/  ISETP.NE.AND P1, PT, R4, RZ, PT ;  /* 0x000000ff0400720c */ /* 0x000fc40003f25270 */
[----:B------:R-:W-:Y:S01]  /*08a0*/  CS2R R176, SRZ ;  /* 0x0000000000b07805 */ /* 0x000fe2000001ff00 */
[----:B------:R2:W-:Y:S01]  /*08b0*/  STL [R1+0x624], RZ ;  /* 0x000624ff01007387 */ /* 0x0005e20000100800 */
[----:B------:R-:W-:Y:S02]  /*08c0*/  ISETP.GE.U32.AND P0, PT, R0, R7, PT ;  /* 0x000000070000720c */ /* 0x000fe40003f06070 */
[----:B------:R-:W-:Y:S02]  /*08d0*/  CS2R R178, SRZ ;  /* 0x0000000000b27805 */ /* 0x000fe4000001ff00 */
[----:B------:R-:W-:Y:S01]  /*08e0*/  LOP3.LUT R0, R5, R4, RZ, 0x3c, !PT ;  /* 0x0000000405007212 */ /* 0x000fe200078e3cff */
[----:B------:R2:W-:Y:S01]  /*08f0*/  STL [R1+0x628], RZ ;  /* 0x000628ff01007387 */ /* 0x0005e20000100800 */
[----:B------:R-:W-:Y:S02]  /*0900*/  CS2R R180, SRZ ;  /* 0x0000000000b47805 */ /* 0x000fe4000001ff00 */
[----:B------:R-:W-:-:S02]  /*0910*/  CS2R R182, SRZ ;  /* 0x0000000000b67805 */ /* 0x000fc4000001ff00 */
[----:B------:R-:W-:Y:S01]  /*0920*/  ISETP.GE.AND P2, PT, R0, RZ, PT ;  /* 0x000000ff0000720c */ /* 0x000fe20003f46270 */
[----:B------:R2:W-:Y:S01]  /*0930*/  STL [R1+0x62c], RZ ;  /* 0x00062cff01007387 */ /* 0x0005e20000100800 */
[----:B------:R-:W-:Y:S01]  /*0940*/  VIADD R0, R48, 0xff ;  /* 0x000000ff30007836 */ /* 0x000fe20000000000 */
[----:B------:R-:W-:Y:S02]  /*0950*/  CS2R R184, SRZ ;  /* 0x0000000000b87805 */ /* 0x000fe4000001ff00 */
[----:B------:R-:W-:Y:S01]  /*0960*/  CS2R R186, SRZ ;  /* 0x0000000000ba7805 */ /* 0x000fe2000001ff00 */
[----:B------:R2:W-:Y:S01]  /*0970*/  STL [R1+0x630], RZ ;  /* 0x000630ff01007387 */ /* 0x0005e20000100800 */
[----:B------:R-:W-:Y:S01]  /*0980*/  CS2R R196, SRZ ;  /* 0x0000000000c47805 */ /* 0x000fe2000001ff00 */
[----:B------:R-:W-:Y:S01]  /*0990*/  @P0 VIADD R3, R3, 0x1 ;  /* 0x0000000103030836 */ /* 0x000fe20000000000 */
[----:B------:R-:W-:Y:S01]  /*09a0*/  CS2R R198, SRZ ;  /* 0x0000000000c67805 */ /* 0x000fe2000001ff00 */
[----:B------:R2:W-:Y:S01]  /*09b0*/  STL [R1+0x634], RZ ;  /* 0x000634ff01007387 */ /* 0x0005e20000100800 */
[----:B------:R-:W-:Y:S01]  /*09c0*/  CS2R R200, SRZ ;  /* 0x0000000000c87805 */ /* 0x000fe2000001ff00 */
[----:B------:R-:W-:Y:S01]  /*09d0*/  IMAD.MOV.U32 R8, RZ, RZ, R3 ;  /* 0x000000ffff087224 */ /* 0x000fe200078e0003 */
[----:B------:R-:W-:Y:S01]  /*09e0*/  SHF.R.S32.HI R3, RZ, 0x1f, R0 ;  /* 0x0000001fff037819 */ /* 0x000fe20000011400 */
[----:B------:R2:W-:Y:S01]  /*09f0*/  STL [R1+0x638], RZ ;  /* 0x000638ff01007387 */ /* 0x0005e20000100800 */
[----:B------:R-:W-:Y:S01]  /*0a00*/  CS2R R202, SRZ ;  /* 0x0000000000ca7805 */ /* 0x000fe2000001ff00 */
[----:B------:R-:W-:Y:S01]  /*0a10*/  @!P2 IMAD.MOV R8, RZ, RZ, -R8 ;  /* 0x000000ffff08a224 */ /* 0x000fe200078e0a08 */
[----:B------:R-:W-:Y:S01]  /*0a20*/  LEA.HI R3, R3, R0, RZ, 0x8 ;  /* 0x0000000003037211 */ /* 0x000fe200078f40ff */
[----:B------:R2:W-:Y:S01]  /*0a30*/  STL [R1+0x63c], RZ ;  /* 0x00063cff01007387 */ /* 0x0005e20000100800 */
[----:B------:R-:W-:-:S02]  /*0a40*/  @!P1 LOP3.LUT R8, RZ, R4, RZ, 0x33, !PT ;  /* 0x00000004ff089212 */ /* 0x000fc400078e33ff */
[----:B------:R-:W-:Y:S02]  /*0a50*/  CS2R R204, SRZ ;  /* 0x0000000000cc7805 */ /* 0x000fe4000001ff00 */
[----:B------:R-:W-:Y:S01]  /*0a60*/  CS2R R206, SRZ ;  /* 0x0000000000ce7805 */ /* 0x000fe2000001ff00 */
[----:B------:R2:W-:Y:S01]  /*0a70*/  STL [R1+0x640], RZ ;  /* 0x000640ff01007387 */ /* 0x0005e20000100800 */
[----:B------:R-:W-:Y:S01]  /*0a80*/  LEA.HI.SX32 R3, R3, -R8, 0x18 ;  /* 0x8000000803037211 */ /* 0x000fe200078fc2ff */
[----:B------:R-:W-:Y:S01]  /*0a90*/  IMAD.MOV R6, RZ, RZ, -R8 ;  /* 0x000000ffff067224 */ /* 0x000fe200078e0a08 */
[----:B------:R-:W-:Y:S01]  /*0aa0*/  CS2R R208, SRZ ;  /* 0x0000000000d07805 */ /* 0x000fe2000001ff00 */
[----:B------:R2:W-:Y:S01]  /*0ab0*/  STL [R1+0x644], RZ ;  /* 0x000644ff01007387 */ /* 0x0005e20000100800 */
[----:B------:R-:W-:Y:S01]  /*0ac0*/  VIMNMX R9, R3, 0x1, PT ;  /* 0x0000000103097848 */ /* 0x000fe20003fe0100 */
[----:B------:R-:W-:Y:S01]  /*0ad0*/  IMAD R10, R4, R6, R5 ;  /* 0x00000006040a7224 */ /* 0x000fe200078e0205 */
[----:B------:R-:W-:Y:S01]  /*0ae0*/  CS2R R210, SRZ ;  /* 0x0000000000d27805 */ /* 0x000fe2000001ff00 */
[----:B------:R2:W-:Y:S01]  /*0af0*/  STL [R1+0x648], RZ ;  /* 0x000648ff01007387 */ /* 0x0005e20000100800 */
[----:B------:R-:W-:-:S02]  /*0b00*/  IABS R7, R9 ;  /* 0x0000000900077213 */ /* 0x000fc40000000000 */
[----:B------:R-:W-:Y:S02]  /*0b10*/  CS2R R212, SRZ ;  /* 0x0000000000d47805 */ /* 0x000fe4000001ff00 */
[----:B------:R-:W-:Y:S01]  /*0b20*/  IABS R6, R10 ;  /* 0x0000000a00067213 */ /* 0x000fe20000000000 */
[----:B------:R2:W-:Y:S01]  /*0b30*/  STL [R1+0x64c], RZ ;  /* 0x00064cff01007387 */ /* 0x0005e20000100800 */
[----:B------:R-:W0:Y:S01]  /*0b40*/  I2F.RP R0, R7 ;  /* 0x0000000700007306 */ /* 0x000e220000209400 */
[----:B------:R-:W-:Y:S02]  /*0b50*/  CS2R R214, SRZ ;  /* 0x0000000000d67805 */ /* 0x000fe4000001ff00 */
        /* <DEDUP_REMOVED lines=14> */
[----:B0-----:R-:W0:Y:S01]  /*0c40*/  MUFU.RCP R0, R0 ;  /* 0x0000000000007308 */ /* 0x001e220000001000 */
        /* <DEDUP_REMOVED lines=10> */
[----:B------:R2:W-:Y:S04]  /*0cf0*/  STL [R1+0x668], RZ ;  /* 0x000668ff01007387 */ /* 0x0005e80000100800 */
[----:B------:R2:W-:Y:S01]  /*0d00*/  STL [R1+0x66c], RZ ;  /* 0x00066cff01007387 */ /* 0x0005e20000100800 */
[----:B0-----:R-:W-:-:S03]  /*0d10*/  VIADD R2, R0, 0xffffffe ;  /* 0x0ffffffe00027836 */ /* 0x001fc60000000000 */
[----:B------:R2:W-:Y:S01]  /*0d20*/  STL [R1+0x670], RZ ;  /* 0x000670ff01007387 */ /* 0x0005e20000100800 */
[----:B------:R0:W1:Y:S03]  /*0d30*/  F2I.FTZ.U32.TRUNC.NTZ R3, R2 ;  /* 0x0000000200037305 */ /* 0x000066000021f000 */
[----:B------:R2:W-:Y:S04]  /*0d40*/  STL [R1+0x674], RZ ;  /* 0x000674ff01007387 */ /* 0x0005e80000100800 */
[----:B------:R2:W-:Y:S01]  /*0d50*/  STL [R1+0x678], RZ ;  /* 0x000678ff01007387 */ /* 0x0005e20000100800 */
[----:B0-----:R-:W-:-:S03]  /*0d60*/  IMAD.MOV.U32 R2, RZ, RZ, RZ ;  /* 0x000000ffff027224 */ /* 0x001fc600078e00ff */
[----:B------:R2:W-:Y:S04]  /*0d70*/  STL [R1+0x67c], RZ ;  /* 0x00067cff01007387 */ /* 0x0005e80000100800 */
[----:B------:R2:W-:Y:S01]  /*0d80*/  STL [R1+0x680], RZ ;  /* 0x000680ff01007387 */ /* 0x0005e20000100800 */
[----:B-1----:R-:W-:-:S03]  /*0d90*/  IMAD.MOV R11, RZ, RZ, -R3 ;  /* 0x000000ffff0b7224 */ /* 0x002fc600078e0a03 */
[----:B------:R2:W-:Y:S01]  /*0da0*/  STL [R1+0x684], RZ ;  /* 0x000684ff01007387 */ /* 0x0005e20000100800 */
[----:B------:R-:W-:-:S03]  /*0db0*/  IMAD.MOV.U32 R4, RZ, RZ, R11 ;  /* 0x000000ffff047224 */ /* 0x000fc600078e000b */
[----:B------:R2:W-:Y:S01]  /*0dc0*/  STL [R1+0x688], RZ ;  /* 0x000688ff01007387 */ /* 0x0005e20000100800 */
[----:B------:R-:W-:Y:S01]  /*0dd0*/  IMAD R5, R4, R7, RZ ;  /* 0x0000000704057224 */ /* 0x000fe200078e02ff */
[----:B------:R-:W-:Y:S02]  /*0de0*/  IABS R4, R9 ;  /* 0x0000000900047213 */ /* 0x000fe40000000000 */
[----:B------:R2:W-:Y:S01]  /*0df0*/  STL [R1+0x68c], RZ ;  /* 0x00068cff01007387 */ /* 0x0005e20000100800 */
[----:B------:R-:W-:-:S03]  /*0e00*/  IMAD.HI.U32 R3, R3, R5, R2 ;  /* 0x0000000503037227 */ /* 0x000fc600078e0002 */
[----:B------:R2:W-:Y:S01]  /*0e10*/  STL [R1+0x690], RZ ;  /* 0x000690ff01007387 */ /* 0x0005e20000100800 */
[----:B------:R-:W-:Y:S02]  /*0e20*/  IMAD.MOV R5, RZ, RZ, -R4 ;  /* 0x000000ffff057224 */ /* 0x000fe400078e0a04 */
[----:B------:R-:W-:Y:S01]  /*0e30*/  IMAD.HI.U32 R4, R3, R6, RZ ;  /* 0x0000000603047227 */ /* 0x000fe200078e00ff */
[----:B------:R2:W-:Y:S03]  /*0e40*/  STL [R1+0x694], RZ ;  /* 0x000694ff01007387 */ /* 0x0005e60000100800 */
[----:B------:R-:W-:Y:S01]  /*0e50*/  IMAD R0, R4, R5, R6 ;  /* 0x0000000504007224 */ /* 0x000fe200078e0206 */
[----:B------:R2:W-:Y:S04]  /*0e60*/  STL [R1+0x698], RZ ;  /* 0x000698ff01007387 */ /* 0x0005e80000100800 */
[----:B------:R2:W-:Y:S01]  /*0e70*/  STL [R1+0x69c], RZ ;  /* 0x00069cff01007387 */ /* 0x0005e20000100800 */
[----:B------:R-:W-:-:S03]  /*0e80*/  ISETP.GT.U32.AND P1, PT, R7, R0, PT ;  /* 0x000000000700720c */ /* 0x000fc60003f24070 */
[----:B------:R2:W-:Y:S04]  /*0e90*/  STL [R1+0x6a0], RZ ;  /* 0x0006a0ff01007387 */ /* 0x0005e80000100800 */
[----:B------:R2:W-:Y:S04]  /*0ea0*/  STL [R1+0x6a4], RZ ;  /* 0x0006a4ff01007387 */ /* 0x0005e80000100800 */
[----:B------:R2:W-:Y:S02]  /*0eb0*/  STL [R1+0x6a8], RZ ;  /* 0x0006a8ff01007387 */ /* 0x0005e40000100800 */
[----:B------:R-:W-:-:S02]  /*0ec0*/  @!P1 IMAD.IADD R0, R0, 0x1, -R7 ;  /* 0x0000000100009824 */ /* 0x000fc400078e0a07 */
[----:B------:R2:W-:Y:S01]  /*0ed0*/  STL [R1+0x6ac], RZ ;  /* 0x0006acff01007387 */ /* 0x0005e20000100800 */
[----:B------:R-:W-:Y:S01]  /*0ee0*/  @!P1 VIADD R4, R4, 0x1 ;  /* 0x0000000104049836 */ /* 0x000fe20000000000 */
[----:B------:R-:W-:Y:S02]  /*0ef0*/  ISETP.NE.AND P1, PT, R9, RZ, PT ;  /* 0x000000ff0900720c */ /* 0x000fe40003f25270 */
[----:B------:R2:W-:Y:S01]  /*0f00*/  STL [R1+0x6b0], RZ ;  /* 0x0006b0ff01007387 */ /* 0x0005e20000100800 */
[----:B------:R-:W-:Y:S02]  /*0f10*/  ISETP.GE.U32.AND P0, PT, R0, R7, PT ;  /* 0x000000070000720c */ /* 0x000fe40003f06070 */
[----:B------:R-:W-:Y:S01]  /*0f20*/  LOP3.LUT R0, R10, R9, RZ, 0x3c, !PT ;  /* 0x000000090a007212 */ /* 0x000fe200078e3cff */
[----:B------:R2:W-:Y:S03]  /*0f30*/  STL [R1+0x6b4], RZ ;  /* 0x0006b4ff01007387 */ /* 0x0005e60000100800 */
[----:B------:R-:W-:Y:S01]  /*0f40*/  ISETP.GE.AND P2, PT, R0, RZ, PT ;  /* 0x000000ff0000720c */ /* 0x000fe20003f46270 */
[----:B------:R2:W-:Y:S04]  /*0f50*/  STL [R1+0x6b8], RZ ;  /* 0x0006b8ff01007387 */ /* 0x0005e80000100800 */
[----:B------:R2:W-:Y:S02]  /*0f60*/  STL [R1+0x6bc], RZ ;  /* 0x0006bcff01007387 */ /* 0x0005e40000100800 */
[----:B------:R-:W-:-:S02]  /*0f70*/  @P0 VIADD R4, R4, 0x1 ;  /* 0x0000000104040836 */ /* 0x000fc40000000000 */
[----:B------:R2:W-:Y:S04]  /*0f80*/  STL [R1+0x6c0], RZ ;  /* 0x0006c0ff01007387 */ /* 0x0005e80000100800 */
[----:B------:R2:W-:Y:S01]  /*0f90*/  STL [R1+0x6c4], RZ ;  /* 0x0006c4ff01007387 */ /* 0x0005e20000100800 */
[----:B------:R-:W-:Y:S01]  /*0fa0*/  @!P2 IMAD.MOV R4, RZ, RZ, -R4 ;  /* 0x000000ffff04a224 */ /* 0x000fe200078e0a04 */
[----:B------:R-:W-:Y:S02]  /*0fb0*/  @!P1 LOP3.LUT R4, RZ, R9, RZ, 0x33, !PT ;  /* 0x00000009ff049212 */ /* 0x000fe400078e33ff */
[----:B------:R2:W-:Y:S03]  /*0fc0*/  STL [R1+0x6c8], RZ ;  /* 0x0006c8ff01007387 */ /* 0x0005e60000100800 */
[----:B------:R-:W-:Y:S01]  /*0fd0*/  IMAD.MOV R0, RZ, RZ, -R4 ;  /* 0x000000ffff007224 */ /* 0x000fe200078e0a04 */
[----:B------:R2:W-:Y:S01]  /*0fe0*/  STL [R1+0x6cc], RZ ;  /* 0x0006ccff01007387 */ /* 0x0005e20000100800 */
[----:B------:R-:W-:-:S02]  /*0ff0*/  IMAD.SHL.U32 R4, R4, 0x200, RZ ;  /* 0x0000020004047824 */ /* 0x000fc400078e00ff */
[----:B------:R-:W-:Y:S01]  /*1000*/  IMAD R0, R9, R0, R10 ;  /* 0x0000000009007224 */ /* 0x000fe200078e020a */
[----:B------:R2:W-:Y:S01]  /*1010*/  STL [R1+0x6d0], RZ ;  /* 0x0006d0ff01007387 */ /* 0x0005e20000100800 */
[----:B------:R-:W-:Y:S02]  /*1020*/  CS2R R10, SRZ ;  /* 0x00000000000a7805 */ /* 0x000fe4000001ff00 */
[----:B------:R-:W-:Y:S01]  /*1030*/  IMAD.IADD R0, R8, 0x1, R0 ;  /* 0x0000000108007824 */ /* 0x000fe200078e0200 */
[----:B------:R2:W-:Y:S01]  /*1040*/  STL [R1+0x6d4], RZ ;  /* 0x0006d4ff01007387 */ /* 0x0005e20000100800 */
[----:B------:R-:W-:-:S03]  /*1050*/  CS2R R8, SRZ ;  /* 0x0000000000087805 */ /* 0x000fc6000001ff00 */
[----:B------:R2:W-:Y:S04]  /*1060*/  STL [R1+0x6d8], RZ ;  /* 0x0006d8ff01007387 */ /* 0x0005e80000100800 */
        /* <DEDUP_REMOVED lines=149> */
[----:B------:R2:W-:Y:S01]  /*19c0*/  STL [R1+0xe20], RZ ;  /* 0x000e20ff01007387 */ /* 0x0005e20000100800 */
[----:B------:R-:W0:Y:S03]  /*19d0*/  S2R R2, SR_TID.X ;  /* 0x0000000000027919 */ /* 0x000e260000002100 */
        /* <DEDUP_REMOVED lines=8> */
[----:B0-----:R-:W-:-:S03]  /*1a60*/  LOP3.LUT R5, R2, 0x7f, RZ, 0xc0, !PT ;  /* 0x0000007f02057812 */ /* 0x001fc600078ec0ff */
[----:B------:R2:W-:Y:S02]  /*1a70*/  STL [R1+0xe44], RZ ;  /* 0x000e44ff01007387 */ /* 0x0005e40000100800 */
[----:B------:R-:W-:Y:S02]  /*1a80*/  IMAD R5, R0, 0x100, R5 ;  /* 0x0000010000057824 */ /* 0x000fe400078e0205 */
[----:B------:R2:W-:Y:S01]  /*1a90*/  STL [R1+0xe48], RZ ;  /* 0x000e48ff01007387 */ /* 0x0005e20000100800 */
[----:B------:R-:W0:Y:S01]  /*1aa0*/  LDC R0, c[0x0][0x230] ;  /* 0x00008c00ff007b82 */ /* 0x000e220000000800 */
[----:B------:R-:W-:Y:S02]  /*1ab0*/  VIADD R6, R5, 0x80 ;  /* 0x0000008005067836 */ /* 0x000fe40000000000 */
[----:B------:R2:W-:Y:S04]  /*1ac0*/  STL [R1+0xe4c], RZ ;  /* 0x000e4cff01007387 */ /* 0x0005e80000100800 */
[----:B------:R2:W-:Y:S04]  /*1ad0*/  STL [R1+0xe50], RZ ;  /* 0x000e50ff01007387 */ /* 0x0005e80000100800 */
[----:B------:R2:W-:Y:S04]  /*1ae0*/  STL [R1+0xe54], RZ ;  /* 0x000e54ff01007387 */ /* 0x0005e80000100800 */
[----:B------:R2:W-:Y:S04]  /*1af0*/  STL [R1+0xe58], RZ ;  /* 0x000e58ff01007387 */ /* 0x0005e80000100800 */
[----:B------:R2:W-:Y:S04]  /*1b00*/  STL [R1+0xe5c], RZ ;  /* 0x000e5cff01007387 */ /* 0x0005e80000100800 */
[----:B------:R2:W-:Y:S01]  /*1b10*/  STL [R1+0xe60], RZ ;  /* 0x000e60ff01007387 */ /* 0x0005e20000100800 */
[----:B0-----:R-:W-:-:S03]  /*1b20*/  VIADD R0, R0, 0x3f ;  /* 0x0000003f00007836 */ /* 0x001fc60000000000 */
[----:B------:R2:W-:Y:S02]  /*1b30*/  STL [R1+0xe64], RZ ;  /* 0x000e64ff01007387 */ /* 0x0005e40000100800 */
[----:B------:R-:W-:Y:S02]  /*1b40*/  ISETP.GE.AND P0, PT, R0, 0x40, PT ;  /* 0x000000400000780c */ /* 0x000fe40003f06270 */
        /* <DEDUP_REMOVED lines=46> */
[----:B------:R-:W-:Y:S05]  /*1e30*/  @!P0 BRA `(.L_x_0) ;  /* 0x000003a800b88947 */ /* 0x000fea0003800000 */
[----:B------:R-:W-:Y:S01]  /*1e40*/  IABS R13, R48 ;  /* 0x00000030000d7213 */ /* 0x000fe20000000000 */
[----:B------:R-:W-:Y:S01]  /*1e50*/  STL [R1+0x1bd0], R49 ;  /* 0x001bd03101007387 */ /* 0x000fe20000100800 */
[----:B------:R-:W-:Y:S01]  /*1e60*/  IABS R7, R49 ;  /* 0x0000003100077213 */ /* 0x000fe20000000000 */
[----:B------:R-:W-:Y:S01]  /*1e70*/  ULDC UR10, c[0x0][0x23c] ;  /* 0x00008f00000a7ab9 */ /* 0x000fe20000000800 */
[----:B------:R-:W0:Y:S01]  /*1e80*/  I2F.RP R3, R13 ;  /* 0x0000000d00037306 */ /* 0x000e220000209400 */
[----:B------:R-:W-:Y:S01]  /*1e90*/  IABS R14, R5 ;  /* 0x00000005000e7213 */ /* 0x000fe20000000000 */
[----:B------:R-:W-:Y:S01]  /*1ea0*/  ULDC.64 UR12, c[0x0][0x218] ;  /* 0x00008600000c7ab9 */ /* 0x000fe20000000a00 */
[----:B------:R-:W-:Y:S01]  /*1eb0*/  IABS R16, R6 ;  /* 0x0000000600107213 */ /* 0x000fe20000000000 */
[----:B------:R-:W-:Y:S01]  /*1ec0*/  ULDC UR5, c[0x0][0x234] ;  /* 0x00008d0000057ab9 */ /* 0x000fe20000000800 */
[----:B------:R-:W-:Y:S01]  /*1ed0*/  SHF.R.U32.HI R247, RZ, 0x6, R2 ;  /* 0x00000006fff77819 */ /* 0x000fe20000011602 */
[----:B------:R-:W-:Y:S01]  /*1ee0*/  ULDC.64 UR6, c[0x0][0x210] ;  /* 0x0000840000067ab9 */ /* 0x000fe20000000a00 */
[----:B------:R-:W-:Y:S01]  /*1ef0*/  LOP3.LUT R15, R2, 0x3f, RZ, 0xc0, !PT ;  /* 0x0000003f020f7812 */ /* 0x000fe200078ec0ff */
[----:B------:R-:W1:Y:S01]  /*1f00*/  I2F.RP R10, R7 ;  /* 0x00000007000a7306 */ /* 0x000e620000209400 */
[----:B------:R-:W-:-:S02]  /*1f10*/  SGXT.U32 R247, R247, 0x1 ;  /* 0x00000001f7f7781a */ /* 0x000fc40000000000 */
[----:B------:R-:W-:Y:S02]  /*1f20*/  ISETP.GE.AND P5, PT, R6, RZ, PT ;  /* 0x000000ff0600720c */ /* 0x000fe40003fa6270 */
[----:B------:R-:W-:-:S03]  /*1f30*/  LOP3.LUT R247, R4, R247, RZ, 0xfc, !PT ;  /* 0x000000f704f77212 */ /* 0x000fc600078efcff */
[----:B0-----:R-:W0:Y:S01]  /*1f40*/  MUFU.RCP R3, R3 ;  /* 0x0000000300037308 */ /* 0x001e220000001000 */
[C---:B------:R-:W-:Y:S02]  /*1f50*/  LOP3.LUT R17, R247.reuse, 0x1fc, RZ, 0xfc, !PT ;  /* 0x000001fcf7117812 */ /* 0x040fe400078efcff */
[----:B------:R-:W-:Y:S02]  /*1f60*/  LOP3.LUT R18, R247, 0x1fa, RZ, 0xfc, !PT ;  /* 0x000001faf7127812 */ /* 0x000fe400078efcff */
[----:B------:R-:W-:Y:S02]  /*1f70*/  ISETP.GE.AND P6, PT, R17, RZ, PT ;  /* 0x000000ff1100720c */ /* 0x000fe40003fc6270 */
[----:B------:R-:W-:Y:S01]  /*1f80*/  ISETP.GE.AND P3, PT, R18, RZ, PT ;  /* 0x000000ff1200720c */ /* 0x000fe20003f66270 */
[----:B-1----:R-:W-:Y:S01]  /*1f90*/  MUFU.RCP R10, R10 ;  /* 0x0000000a000a7308 */ /* 0x002fe20000001000 */
[C---:B------:R-:W-:Y:S02]  /*1fa0*/  LOP3.LUT R19, R247.reuse, 0x1ee, RZ, 0xfc, !PT ;  /* 0x000001eef7137812 */ /* 0x040fe400078efcff */
[----:B------:R-:W-:-:S02]  /*1fb0*/  LOP3.LUT R20, R247, 0x1e6, RZ, 0xfc, !PT ;  /* 0x000001e6f7147812 */ /* 0x000fc400078efcff */
[C---:B------:R-:W-:Y:S02]  /*1fc0*/  LOP3.LUT R26, R247.reuse, 0x1d6, RZ, 0xfc, !PT ;  /* 0x000001d6f71a7812 */ /* 0x040fe400078efcff */
[----:B------:R-:W-:Y:S01]  /*1fd0*/  LOP3.LUT R27, R247, 0x1d4, RZ, 0xfc, !PT ;  /* 0x000001d4f71b7812 */ /* 0x000fe200078efcff */
[----:B0-----:R-:W-:Y:S01]  /*1fe0*/  VIADD R8, R3, 0xffffffe ;  /* 0x0ffffffe03087836 */ /* 0x001fe20000000000 */
[C---:B------:R-:W-:Y:S02]  /*1ff0*/  LOP3.LUT R28, R247.reuse, 0x1d2, RZ, 0xfc, !PT ;  /* 0x000001d2f71c7812 */ /* 0x040fe400078efcff */
[----:B------:R-:W-:Y:S01]  /*2000*/  IABS R21, R27 ;  /* 0x0000001b00157213 */ /* 0x000fe20000000000 */
[----:B------:R0:W1:Y:S01]  /*2010*/  F2I.FTZ.U32.TRUNC.NTZ R9, R8 ;  /* 0x0000000800097305 */ /* 0x000062000021f000 */
[----:B------:R-:W-:Y:S02]  /*2020*/  IABS R23, R28 ;  /* 0x0000001c00177213 */ /* 0x000fe40000000000 */
[----:B------:R-:W-:-:S02]  /*2030*/  LOP3.LUT R30, R247, 0x1ce, RZ, 0xfc, !PT ;  /* 0x000001cef71e7812 */ /* 0x000fc400078efcff */
[C---:B------:R-:W-:Y:S02]  /*2040*/  LOP3.LUT R29, R247.reuse, 0x1d0, RZ, 0xfc, !PT ;  /* 0x000001d0f71d7812 */ /* 0x040fe400078efcff */
[----:B------:R-:W-:Y:S01]  /*2050*/  IABS R25, R30 ;  /* 0x0000001e00197213 */ /* 0x000fe20000000000 */
[----:B0-----:R-:W-:Y:S01]  /*2060*/  IMAD.MOV.U32 R8, RZ, RZ, RZ ;  /* 0x000000ffff087224 */ /* 0x001fe200078e00ff */
[C---:B------:R-:W-:Y:S02]  /*2070*/  LOP3.LUT R32, R247.reuse, 0x1ca, RZ, 0xfc, !PT ;  /* 0x000001caf7207812 */ /* 0x040fe400078efcff */
[----:B------:R-:W-:Y:S02]  /*2080*/  IABS R24, R29 ;  /* 0x0000001d00187213 */ /* 0x000fe40000000000 */
[C---:B------:R-:W-:Y:S01]  /*2090*/  LOP3.LUT R31, R247.reuse, 0x1cc, RZ, 0xfc, !PT ;  /* 0x000001ccf71f7812 */ /* 0x040fe200078efcff */
[----:B-1----:R-:W-:Y:S01]  /*20a0*/  IMAD.MOV R12, RZ, RZ, -R9 ;  /* 0x000000ffff0c7224 */ /* 0x002fe200078e0a09 */
[----:B------:R-:W-:-:S02]  /*20b0*/  LOP3.LUT R36, R247, 0x1ba, RZ, 0xfc, !PT ;  /* 0x000001baf7247812 */ /* 0x000fc400078efcff */
[----:B------:R-:W-:Y:S01]  /*20c0*/  LOP3.LUT R37, R247, 0x1b8, RZ, 0xfc, !PT ;  /* 0x000001b8f7257812 */ /* 0x000fe200078efcff */
[----:B------:R-:W-:Y:S01]  /*20d0*/  IMAD R11, R12, R13, RZ ;  /* 0x0000000d0c0b7224 */ /* 0x000fe200078e02ff */
[----:B------:R-:W-:Y:S01]  /*20e0*/  IABS R33, R36 ;  /* 0x0000002400217213 */ /* 0x000fe20000000000 */
[----:B------:R-:W-:Y:S01]  /*20f0*/  VIADD R12, R10, 0xffffffe ;  /* 0x0ffffffe0a0c7836 */ /* 0x000fe20000000000 */
[----:B------:R-:W-:Y:S01]  /*2100*/  IABS R34, R37 ;  /* 0x0000002500227213 */ /* 0x000fe20000000000 */
[----:B------:R-:W-:Y:S01]  /*2110*/  IMAD.HI.U32 R9, R9, R11, R8 ;  /* 0x0000000b09097227 */ /* 0x000fe200078e0008 */
[----:B------:R-:W-:Y:S02]  /*2120*/  SHF.R.S32.HI R11, RZ, 0x1f, R0 ;  /* 0x0000001fff0b7819 */ /* 0x000fe40000011400 */
[----:B------:R-:W-:Y:S02]  /*2130*/  LOP3.LUT R35, R247, 0x1bc, RZ, 0xfc, !PT ;  /* 0x000001bcf7237812 */ /* 0x000fe400078efcff */
[----:B------:R-:W-:Y:S01]  /*2140*/  LEA.HI R0, R11, R0, RZ, 0x6 ;  /* 0x000000000b007211 */ /* 0x000fe200078f30ff */
[----:B------:R-:W-:Y:S01]  /*2150*/  IMAD.HI.U32 R3, R9, R14, RZ ;  /* 0x0000000e09037227 */ /* 0x000fe200078e00ff */
[----:B------:R-:W-:-:S02]  /*2160*/  LOP3.LUT R40, R247, 0x1b2, RZ, 0xfc, !PT ;  /* 0x000001b2f7287812 */ /* 0x000fc400078efcff */
[----:B------:R-:W-:Y:S01]  /*2170*/  LOP3.LUT R41, R247, 0x1b0, RZ, 0xfc, !PT ;  /* 0x000001b0f7297812 */ /* 0x000fe200078efcff */
[----:B------:R-:W-:Y:S01]  /*2180*/  IMAD.HI.U32 R8, R9, R16, RZ ;  /* 0x0000001009087227 */ /* 0x000fe200078e00ff */
[----:B------:R0:W-:Y:S01]  /*2190*/  STL [R1+0xe04], R0 ;  /* 0x000e040001007387 */ /* 0x0001e20000100800 */
[----:B------:R-:W1:Y:S01]  /*21a0*/  F2I.FTZ.U32.TRUNC.NTZ R9, R12 ;  /* 0x0000000c00097305 */ /* 0x000e62000021f000 */
[----:B------:R-:W-:Y:S01]  /*21b0*/  LOP3.LUT R42, R247, 0x1ae, RZ, 0xfc, !PT ;  /* 0x000001aef72a7812 */ /* 0x000fe200078efcff */
[----:B------:R-:W-:Y:S01]  /*21c0*/  IMAD.MOV R3, RZ, RZ, -R3 ;  /* 0x000000ffff037224 */ /* 0x000fe200078e0a03 */
[----:B------:R-:W-:Y:S01]  /*21d0*/  STL [R1+0x1b7c], R4 ;  /* 0x001b7c0401007387 */ /* 0x000fe20000100800 */
[----:B------:R-:W-:Y:S01]  /*21e0*/  IMAD.MOV R8, RZ, RZ, -R8 ;  /* 0x000000ffff087224 */ /* 0x000fe200078e0a08 */
[----:B------:R-:W-:Y:S01]  /*21f0*/  IABS R38, R41 ;  /* 0x0000002900267213 */ /* 0x000fe20000000000 */
[C---:B------:R-:W-:Y:S01]  /*2200*/  IMAD R10, R13.reuse, R3, R14 ;  /* 0x000000030d0a7224 */ /* 0x040fe200078e020e */
[----:B------:R-:W-:Y:S01]  /*2210*/  LOP3.LUT R3, R2, 0x40, RZ, 0xc0, !PT ;  /* 0x0000004002037812 */ /* 0x000fe200078ec0ff */
[----:B------:R-:W-:Y:S01]  /*2220*/  IMAD R11, R13, R8, R16 ;  /* 0x000000080d0b7224 */ /* 0x000fe200078e0210 */
[----:B------:R-:W-:Y:S01]  /*2230*/  SHF.R.S32.HI R8, RZ, 0x6, R2 ;  /* 0x00000006ff087819 */ /* 0x000fe20000011402 */
[----:B0-----:R-:W-:Y:S01]  /*2240*/  IMAD.SHL.U32 R0, R15, 0x2, RZ ;  /* 0x000000020f007824 */ /* 0x001fe200078e00ff */
[----:B------:R-:W-:-:S02]  /*2250*/  ISETP.GT.U32.AND P1, PT, R13, R10, PT ;  /* 0x0000000a0d00720c */ /* 0x000fc40003f24070 */
[----:B------:R-:W-:Y:S01]  /*2260*/  SGXT R2, R8, 0x1 ;  /* 0x000000010802781a */ /* 0x000fe20000000200 */
[----:B------:R-:W-:Y:S01]  /*2270*/  IMAD R3, R3, 0x80, R0 ;  /* 0x0000008003037824 */ /* 0x000fe200078e0200 */
[----:B------:R-:W-:Y:S01]  /*2280*/  ISETP.GT.U32.AND P2, PT, R13, R11, PT ;  /* 0x0000000b0d00720c */ /* 0x000fe20003f44070 */
[----:B-1----:R-:W-:Y:S01]  /*2290*/  IMAD.MOV R12, RZ, RZ, -R9 ;  /* 0x000000ffff0c7224 */ /* 0x002fe200078e0a09 */
[----:B------:R-:W-:Y:S02]  /*22a0*/  LOP3.LUT R2, R0, 0x90, R2, 0x78, !PT ;  /* 0x0000009000027812 */ /* 0x000fe400078e7802 */
[----:B------:R-:W-:Y:S01]  /*22b0*/  IABS R16, R18 ;  /* 0x0000001200107213 */ /* 0x000fe20000000000 */
[----:B------:R-:W-:Y:S01]  /*22c0*/  IMAD.MOV.U32 R8, RZ, RZ, R12 ;  /* 0x000000ffff087224 */ /* 0x000fe200078e000c */
[----:B------:R-:W-:Y:S01]  /*22d0*/  LOP3.LUT R12, R247, 0x1fe, RZ, 0xfc, !PT ;  /* 0x000001fef70c7812 */ /* 0x000fe200078efcff */
[----:B------:R0:W-:Y:S01]  /*22e0*/  STL [R1+0x1b80], R3 ;  /* 0x001b800301007387 */ /* 0x0001e20000100800 */
[----:B------:R-:W-:Y:S01]  /*22f0*/  IABS R39, R42 ;  /* 0x0000002a00277213 */ /* 0x000fe20000000000 */
[----:B------:R-:W-:Y:S01]  /*2300*/  IMAD R15, R8, R7, RZ ;  /* 0x00000007080f7224 */ /* 0x000fe200078e02ff */
[----:B------:R-:W-:Y:S01]  /*2310*/  IABS R14, R12 ;  /* 0x0000000c000e7213 */ /* 0x000fe20000000000 */
[----:B------:R-:W-:Y:S01]  /*2320*/  IMAD.MOV.U32 R8, RZ, RZ, RZ ;  /* 0x000000ffff087224 */ /* 0x000fe200078e00ff */
[----:B------:R-:W-:Y:S01]  /*2330*/  ISETP.GE.AND P0, PT, R12, RZ, PT ;  /* 0x000000ff0c00720c */ /* 0x000fe20003f06270 */
[----:B------:R-:W-:Y:S01]  /*2340*/  @!P1 IMAD.IADD R10, R10, 0x1, -R13 ;  /* 0x000000010a0a9824 */ /* 0x000fe200078e0a0d */
[----:B------:R-:W-:Y:S01]  /*2350*/  ISETP.GE.AND P1, PT, R5, RZ, PT ;  /* 0x000000ff0500720c */ /* 0x000fe20003f26270 */
[----:B------:R-:W-:Y:S01]  /*2360*/  IMAD.HI.U32 R0, R9, R15, R8 ;  /* 0x0000000f09007227 */ /* 0x000fe200078e0008 */
[----:B------:R-:W-:Y:S01]  /*2370*/  IABS R15, R17 ;  /* 0x00000011000f7213 */ /* 0x000fe20000000000 */
[----:B------:R1:W-:Y:S01]  /*2380*/  STL [R1+0x1b84], R2 ;  /* 0x001b840201007387 */ /* 0x0003e20000100800 */
[----:B------:R-:W-:Y:S01]  /*2390*/  LOP3.LUT R17, R247, 0x1f4, RZ, 0xfc, !PT ;  /* 0x000001f4f7117812 */ /* 0x000fe200078efcff */
[----:B------:R-:W-:Y:S01]  /*23a0*/  @!P2 IMAD.IADD R11, R11, 0x1, -R13 ;  /* 0x000000010b0ba824 */ /* 0x000fe200078e0a0d */
[----:B------:R-:W-:Y:S01]  /*23b0*/  ISETP.GT.U32.AND P2, PT, R13, R10, PT ;  /* 0x0000000a0d00720c */ /* 0x000fe20003f44070 */
[----:B------:R-:W-:Y:S01]  /*23c0*/  IMAD.HI.U32 R8, R0, R14, RZ ;  /* 0x0000000e00087227 */ /* 0x000fe200078e00ff */
[----:B------:R-:W-:Y:S01]  /*23d0*/  STL [R1+0x1b88], R5 ;  /* 0x001b880501007387 */ /* 0x000fe20000100800 */
[----:B------:R-:W-:-:S02]  /*23e0*/  LOP3.LUT R44, R247, 0x1ac, RZ, 0xfc, !PT ;  /* 0x000001acf72c7812 */ /* 0x000fc400078efcff */
[----:B------:R-:W-:Y:S01]  /*23f0*/  IMAD.MOV R8, RZ, RZ, -R8 ;  /* 0x000000ffff087224 */ /* 0x000fe200078e0a08 */
[----:B------:R-:W-:Y:S01]  /*2400*/  ISETP.GT.U32.AND P4, PT, R13, R11, PT ;  /* 0x0000000b0d00720c */ /* 0x000fe20003f84070 */
[----:B------:R-:W-:Y:S01]  /*2410*/  IMAD.HI.U32 R9, R0, R15, RZ ;  /* 0x0000000f00097227 */ /* 0x000fe200078e00ff */
[----:B------:R-:W-:Y:S01]  /*2420*/  STL [R1+0x1b8c], R6 ;  /* 0x001b8c0601007387 */ /* 0x000fe20000100800 */
[----:B------:R-:W-:Y:S02]  /*2430*/  LOP3.LUT R45, R247, 0x1aa, RZ, 0xfc, !PT ;  /* 0x000001aaf72d7812 */ /* 0x000fe400078efcff */
[----:B------:R-:W-:Y:S01]  /*2440*/  IMAD R8, R7, R8, R14 ;  /* 0x0000000807087224 */ /* 0x000fe200078e020e */
[C---:B------:R-:W-:Y:S01]  /*2450*/  LOP3.LUT R46, R247.reuse, 0x1a8, RZ, 0xfc, !PT ;  /* 0x000001a8f72e7812 */ /* 0x040fe200078efcff */
[----:B------:R-:W-:Y:S01]  /*2460*/  @!P2 IMAD.IADD R10, R10, 0x1, -R13 ;  /* 0x000000010a0aa824 */ /* 0x000fe200078e0a0d */
[----:B------:R-:W-:Y:S01]  /*2470*/  LOP3.LUT R47, R247, 0x1a6, RZ, 0xfc, !PT ;  /* 0x000001a6f72f7812 */ /* 0x000fe200078efcff */
[----:B------:R-:W-:Y:S01]  /*2480*/  IMAD.HI.U32 R12, R0, R16, RZ ;  /* 0x00000010000c7227 */ /* 0x000fe200078e00ff */
[----:B------:R-:W-:-:S02]  /*2490*/  ISETP.GT.U32.AND P2, PT, R7, R8, PT ;  /* 0x000000080700720c */ /* 0x000fc40003f44070 */
[----:B------:R-:W-:Y:S01]  /*24a0*/  IABS R43, R47 ;  /* 0x0000002f002b7213 */ /* 0x000fe20000000000 */
[----:B------:R-:W-:Y:S01]  /*24b0*/  IMAD.MOV R14, RZ, RZ, -R9 ;  /* 0x000000ffff0e7224 */ /* 0x000fe200078e0a09 */
[C---:B------:R-:W-:Y:S01]  /*24c0*/  LOP3.LUT R50, R247.reuse, 0x19e, RZ, 0xfc, !PT ;  /* 0x0000019ef7327812 */ /* 0x040fe200078efcff */
[----:B------:R-:W-:Y:S01]  /*24d0*/  IMAD.MOV R9, RZ, RZ, -R12 ;  /* 0x000000ffff097224 */ /* 0x000fe200078e0a0c */
[----:B------:R-:W-:Y:S01]  /*24e0*/  LOP3.LUT R53, R247, 0x19c, RZ, 0xfc, !PT ;  /* 0x0000019cf7357812 */ /* 0x000fe200078efcff */
[----:B------:R-:W-:Y:S01]  /*24f0*/  @!P4 IMAD.IADD R11, R11, 0x1, -R13 ;  /* 0x000000010b0bc824 */ /* 0x000fe200078e0a0d */
[----:B------:R-:W-:Y:S01]  /*2500*/  ISETP.NE.AND P4, PT, R48, RZ, PT ;  /* 0x000000ff3000720c */ /* 0x000fe20003f85270 */
[----:B------:R-:W-:Y:S01]  /*2510*/  IMAD R12, R7, R14, R15 ;  /* 0x0000000e070c7224 */ /* 0x000fe200078e020f */
[----:B------:R-:W-:Y:S01]  /*2520*/  LOP3.LUT R15, R247, 0x1f8, RZ, 0xfc, !PT ;  /* 0x000001f8f70f7812 */ /* 0x000fe200078efcff */
[C---:B------:R-:W-:Y:S01]  /*2530*/  IMAD R14, R7.reuse, R9, R16 ;  /* 0x00000009070e7224 */ /* 0x040fe200078e0210 */
[----:B------:R-:W-:Y:S01]  /*2540*/  LOP3.LUT R9, RZ, R48, RZ, 0x33, !PT ;  /* 0x00000030ff097212 */ /* 0x000fe200078e33ff */
[----:B------:R-:W-:Y:S01]  /*2550*/  @!P1 IMAD.MOV R10, RZ, RZ, -R10 ;  /* 0x000000ffff0a9224 */ /* 0x000fe200078e0a0a */
[----:B------:R-:W-:Y:S01]  /*2560*/  IABS R13, R15 ;  /* 0x0000000f000d7213 */ /* 0x000fe20000000000 */
[----:B------:R-:W-:Y:S01]  /*2570*/  @!P5 IMAD.MOV R11, RZ, RZ, -R11 ;  /* 0x000000ffff0bd224 */ /* 0x000fe200078e0a0b */
[----:B------:R-:W-:Y:S01]  /*2580*/  ISETP.GT.U32.AND P5, PT, R7, R14, PT ;  /* 0x0000000e0700720c */ /* 0x000fe20003fa4070 */
[----:B------:R-:W-:Y:S01]  /*2590*/  @!P2 IMAD.IADD R8, R8, 0x1, -R7 ;  /* 0x000000010808a824 */ /* 0x000fe200078e0a07 */
[C---:B0-----:R-:W-:Y:S01]  /*25a0*/  SEL R3, R9.reuse, R10, !P4 ;  /* 0x0000000a09037207 */ /* 0x041fe20006000000 */
[----:B------:R-:W-:Y:S01]  /*25b0*/  IMAD.MOV.U32 R10, RZ, RZ, R13 ;  /* 0x000000ffff0a7224 */ /* 0x000fe200078e000d */
[----:B-1----:R-:W-:-:S02]  /*25c0*/  SEL R2, R9, R11, !P4 ;  /* 0x0000000b09027207 */ /* 0x002fc40006000000 */
[C---:B------:R-:W-:Y:S01]  /*25d0*/  ISETP.GT.U32.AND P4, PT, R7.reuse, R8, PT ;  /* 0x000000080700720c */ /* 0x040fe20003f84070 */
[----:B------:R-:W-:Y:S01]  /*25e0*/  IMAD.HI.U32 R9, R0, R10, RZ ;  /* 0x0000000a00097227 */ /* 0x000fe200078e00ff */
[----:B------:R-:W-:Y:S01]  /*25f0*/  ISETP.GT.U32.AND P1, PT, R7, R12, PT ;  /* 0x0000000c0700720c */ /* 0x000fe20003f24070 */
[----:B------:R-:W-:Y:S01]  /*2600*/  STL [R1+0xf0], R3 ;  /* 0x0000f00301007387 */ /* 0x000fe20000100800 */
[----:B------:R-:W-:Y:S01]  /*2610*/  LOP3.LUT R16, R247, 0x1f6, RZ, 0xfc, !PT ;  /* 0x000001f6f7107812 */ /* 0x000fe200078efcff */
[----:B------:R-:W-:Y:S01]  /*2620*/  IMAD.MOV R9, RZ, RZ, -R9 ;  /* 0x000000ffff097224 */ /* 0x000fe200078e0a09 */
[----:B------:R-:W-:Y:S01]  /*2630*/  IABS R13, R17 ;  /* 0x00000011000d7213 */ /* 0x000fe20000000000 */
[----:B------:R-:W-:Y:S01]  /*2640*/  @!P5 IMAD.IADD R14, R14, 0x1, -R7 ;  /* 0x000000010e0ed824 */ /* 0x000fe200078e0a07 */
[----:B------:R-:W-:Y:S01]  /*2650*/  IABS R11, R16 ;  /* 0x00000010000b7213 */ /* 0x000fe20000000000 */
[----:B------:R0:W-:Y:S01]  /*2660*/  STL [R1+0xf4], R2 ;  /* 0x0000f40201007387 */ /* 0x0001e20000100800 */
[----:B------:R-:W-:Y:S01]  /*2670*/  IMAD R10, R7, R9, R10 ;  /* 0x00000009070a7224 */ /* 0x000fe200078e020a */
[----:B------:R-:W-:-:S02]  /*2680*/  ISETP.GE.AND P2, PT, R15, RZ, PT ;  /* 0x000000ff0f00720c */ /* 0x000fc40003f46270 */
[--C-:B------:R-:W-:Y:S01]  /*2690*/  @!P4 IMAD.IADD R8, R8, 0x1, -R7.reuse ;  /* 0x000000010808c824 */ /* 0x100fe200078e0a07 */
[C---:B------:R-:W-:Y:S01]  /*26a0*/  ISETP.GT.U32.AND P5, PT, R7.reuse, R14, PT ;  /* 0x0000000e0700720c */ /* 0x040fe20003fa4070 */
[----:B------:R-:W-:Y:S01]  /*26b0*/  @!P1 IMAD.IADD R12, R12, 0x1, -R7 ;  /* 0x000000010c0c9824 */ /* 0x000fe200078e0a07 */
[C---:B------:R-:W-:Y:S01]  /*26c0*/  ISETP.GT.U32.AND P4, PT, R7.reuse, R10, PT ;  /* 0x0000000a0700720c */ /* 0x040fe20003f84070 */
[C---:B------:R-:W-:Y:S01]  /*26d0*/  IMAD.HI.U32 R9, R0.reuse, R11, RZ ;  /* 0x0000000b00097227 */ /* 0x040fe200078e00ff */
[----:B------:R-:W-:Y:S02]  /*26e0*/  IABS R15, R19 ;  /* 0x00000013000f7213 */ /* 0x000fe40000000000 */
[----:B------:R-:W-:Y:S01]  /*26f0*/  ISETP.GT.U32.AND P1, PT, R7, R12, PT ;  /* 0x0000000c0700720c */ /* 0x000fe20003f24070 */
[----:B0-----:R-:W-:Y:S01]  /*2700*/  IMAD.MOV.U32 R2, RZ, RZ, R8 ;  /* 0x000000ffff027224 */ /* 0x001fe200078e0008 */
[C---:B------:R-:W-:Y:S01]  /*2710*/  LOP3.LUT R48, R247.reuse, 0x1a4, RZ, 0xfc, !PT ;  /* 0x000001a4f7307812 */ /* 0x040fe200078efcff */
[----:B------:R-:W-:Y:S01]  /*2720*/  IMAD.HI.U32 R8, R0, R13, RZ ;  /* 0x0000000d00087227 */ /* 0x000fe200078e00ff */
[----:B------:R-:W-:-:S02]  /*2730*/  LOP3.LUT R54, R247, 0x19a, RZ, 0xfc, !PT ;  /* 0x0000019af7367812 */ /* 0x000fc400078efcff */
[C---:B------:R-:W-:Y:S01]  /*2740*/  LOP3.LUT R55, R247.reuse, 0x198, RZ, 0xfc, !PT ;  /* 0x00000198f7377812 */ /* 0x040fe200078efcff */
[----:B------:R-:W-:Y:S01]  /*2750*/  @!P0 IMAD.MOV R2, RZ, RZ, -R2 ;  /* 0x000000ffff028224 */ /* 0x000fe200078e0a02 */
[----:B------:R-:W-:Y:S01]  /*2760*/  ISETP.GE.AND P0, PT, R16, RZ, PT ;  /* 0x000000ff1000720c */ /* 0x000fe20003f06270 */
[----:B------:R-:W-:Y:S01]  /*2770*/  IMAD.MOV R16, RZ, RZ, -R9 ;  /* 0x000000ffff107224 */ /* 0x000fe200078e0a09 */
[----:B------:R-:W-:Y:S01]  /*2780*/  LOP3.LUT R57, R247, 0x194, RZ, 0xfc, !PT ;  /* 0x00000194f7397812 */ /* 0x000fe200078efcff */
[----:B------:R-:W-:Y:S01]  /*2790*/  IMAD.MOV R18, RZ, RZ, -R8 ;  /* 0x000000ffff127224 */ /* 0x000fe200078e0a08 */
[----:B------:R0:W-:Y:S01]  /*27a0*/  STL [R1+0x2c], R2 ;  /* 0x00002c0201007387 */ /* 0x0001e20000100800 */
[----:B------:R-:W-:Y:S01]  /*27b0*/  IMAD R8, R7, R16, R11 ;  /* 0x0000001007087224 */ /* 0x000fe200078e020b */
[----:B------:R-:W-:Y:S01]  /*27c0*/  IABS R52, R57 ;  /* 0x0000003900347213 */ /* 0x000fe20000000000 */
[--C-:B------:R-:W-:Y:S01]  /*27d0*/  @!P5 IMAD.IADD R14, R14, 0x1, -R7.reuse ;  /* 0x000000010e0ed824 */ /* 0x100fe200078e0a07 */
[----:B------:R-:W-:Y:S01]  /*27e0*/  LOP3.LUT R56, R247, 0x196, RZ, 0xfc, !PT ;  /* 0x00000196f7387812 */ /* 0x000fe200078efcff */
[--C-:B------:R-:W-:Y:S01]  /*27f0*/  @!P1 IMAD.IADD R12, R12, 0x1, -R7.reuse ;  /* 0x000000010c0c9824 */ /* 0x100fe200078e0a07 */
[----:B------:R-:W-:Y:S01]  /*2800*/  ISETP.GT.U32.AND P5, PT, R7, R8, PT ;  /* 0x000000080700720c */ /* 0x000fe20003fa4070 */
[----:B------:R-:W-:Y:S01]  /*2810*/  @!P4 IMAD.IADD R10, R10, 0x1, -R7 ;  /* 0x000000010a0ac824 */ /* 0x000fe200078e0a07 */
[----:B------:R-:W-:Y:S01]  /*2820*/  ISETP.GE.AND P1, PT, R17, RZ, PT ;  /* 0x000000ff1100720c */ /* 0x000fe20003f26270 */
[----:B------:R-:W-:Y:S01]  /*2830*/  IMAD R16, R7, R18, R13 ;  /* 0x0000001207107224 */ /* 0x000fe200078e020d */
[----:B------:R-:W-:Y:S01]  /*2840*/  LOP3.LUT R17, R247, 0x1f2, RZ, 0xfc, !PT ;  /* 0x000001f2f7117812 */ /* 0x000fe200078efcff */
[----:B------:R-:W-:Y:S01]  /*2850*/  IMAD.MOV.U32 R3, RZ, RZ, R12 ;  /* 0x000000ffff037224 */ /* 0x000fe200078e000c */
[----:B------:R-:W-:Y:S01]  /*2860*/  ISETP.GT.U32.AND P4, PT, R7, R10, PT ;  /* 0x0000000a0700720c */ /* 0x000fe20003f84070 */
[----:B0-----:R-:W-:Y:S01]  /*2870*/  IMAD.MOV.U32 R2, RZ, RZ, R14 ;  /* 0x000000ffff027224 */ /* 0x001fe200078e000e */
[----:B------:R-:W-:Y:S01]  /*2880*/  LOP3.LUT R18, R247, 0x1f0, RZ, 0xfc, !PT ;  /* 0x000001f0f7127812 */ /* 0x000fe200078efcff */
[----:B------:R-:W-:Y:S01]  /*2890*/  @!P6 IMAD.MOV R3, RZ, RZ, -R3 ;  /* 0x000000ffff03e224 */ /* 0x000fe200078e0a03 */
[----:B------:R-:W-:Y:S01]  /*28a0*/  ISETP.GT.U32.AND P6, PT, R7, R16, PT ;  /* 0x000000100700720c */ /* 0x000fe20003fc4070 */
[----:B------:R-:W-:Y:S01]  /*28b0*/  @!P3 IMAD.MOV R2, RZ, RZ, -R2 ;  /* 0x000000ffff02b224 */ /* 0x000fe200078e0a02 */
[----:B------:R-:W-:Y:S01]  /*28c0*/  IABS R13, R17 ;  /* 0x00000011000d7213 */ /* 0x000fe20000000000 */
[----:B------:R-:W-:Y:S01]  /*28d0*/  @!P5 IMAD.IADD R8, R8, 0x1, -R7 ;  /* 0x000000010808d824 */ /* 0x000fe200078e0a07 */
[----:B------:R-:W-:Y:S01]  /*28e0*/  STL [R1+0x28], R3 ;  /* 0x0000280301007387 */ /* 0x000fe20000100800 */
[----:B------:R-:W-:-:S02]  /*28f0*/  IABS R11, R18 ;  /* 0x00000012000b7213 */ /* 0x000fc40000000000 */
[----:B------:R-:W-:Y:S01]  /*2900*/  IMAD.HI.U32 R9, R0, R13, RZ ;  /* 0x0000000d00097227 */ /* 0x000fe200078e00ff */
[----:B------:R-:W-:Y:S01]  /*2910*/  ISETP.GT.U32.AND P5, PT, R7, R8, PT ;  /* 0x000000080700720c */ /* 0x000fe20003fa4070 */
[----:B------:R0:W-:Y:S01]  /*2920*/  STL [R1+0x24], R2 ;  /* 0x0000240201007387 */ /* 0x0001e20000100800 */
[----:B------:R-:W-:Y:S01]  /*2930*/  ISETP.GE.AND P3, PT, R17, RZ, PT ;  /* 0x000000ff1100720c */ /* 0x000fe20003f66270 */
[--C-:B------:R-:W-:Y:S01]  /*2940*/  @!P4 IMAD.IADD R10, R10, 0x1, -R7.reuse ;  /* 0x000000010a0ac824 */ /* 0x100fe200078e0a07 */
[----:B------:R-:W-:Y:S01]  /*2950*/  ISETP.GE.AND P4, PT, R18, RZ, PT ;  /* 0x000000ff1200720c */ /* 0x000fe20003f86270 */
[----:B------:R-:W-:Y:S01]  /*2960*/  @!P6 IMAD.IADD R16, R16, 0x1, -R7 ;  /* 0x000000011010e824 */ /* 0x000fe200078e0a07 */
[----:B------:R-:W-:Y:S01]  /*2970*/  IABS R17, R20 ;  /* 0x0000001400117213 */ /* 0x000fe20000000000 */
[----:B------:R-:W-:Y:S01]  /*2980*/  IMAD.MOV.U32 R14, RZ, RZ, R11 ;  /* 0x000000ffff0e7224 */ /* 0x000fe200078e000b */
[----:B------:R-:W-:Y:S01]  /*2990*/  IABS R51, R56 ;  /* 0x0000003800337213 */ /* 0x000fe20000000000 */
[----:B------:R-:W-:Y:S01]  /*29a0*/  IMAD.MOV R12, RZ, RZ, -R9 ;  /* 0x000000ffff0c7224 */ /* 0x000fe200078e0a09 */
[----:B------:R-:W-:Y:S01]  /*29b0*/  ISETP.GT.U32.AND P6, PT, R7, R16, PT ;  /* 0x000000100700720c */ /* 0x000fe20003fc4070 */
[----:B0-----:R-:W-:Y:S01]  /*29c0*/  IMAD.MOV.U32 R2, RZ, RZ, R10 ;  /* 0x000000ffff027224 */ /* 0x001fe200078e000a */
[C---:B------:R-:W-:Y:S01]  /*29d0*/  LOP3.LUT R65, R247.reuse, 0x184, RZ, 0xfc, !PT ;  /* 0x00000184f7417812 */ /* 0x040fe200078efcff */
[----:B------:R-:W-:Y:S01]  /*29e0*/  @!P5 IMAD.IADD R8, R8, 0x1, -R7 ;  /* 0x000000010808d824 */ /* 0x000fe200078e0a07 */
[----:B------:R-:W-:Y:S01]  /*29f0*/  LOP3.LUT R64, R247, 0x186, RZ, 0xfc, !PT ;  /* 0x00000186f7407812 */ /* 0x000fe200078efcff */
[----:B------:R-:W-:Y:S01]  /*2a00*/  @!P2 IMAD.MOV R2, RZ, RZ, -R2 ;  /* 0x000000ffff02a224 */ /* 0x000fe200078e0a02 */
[----:B------:R-:W-:Y:S01]  /*2a10*/  ISETP.GE.AND P2, PT, R19, RZ, PT ;  /* 0x000000ff1300720c */ /* 0x000fe20003f46270 */
[----:B------:R-:W-:Y:S01]  /*2a20*/  IMAD.HI.U32 R9, R0, R14, RZ ;  /* 0x0000000e00097227 */ /* 0x000fe200078e00ff */
[----:B------:R-:W-:-:S02]  /*2a30*/  LOP3.LUT R19, R247, 0x1e8, RZ, 0xfc, !PT ;  /* 0x000001e8f7137812 */ /* 0x000fc400078efcff */
[----:B------:R0:W-:Y:S01]  /*2a40*/  STL [R1+0x20], R2 ;  /* 0x0000200201007387 */ /* 0x0001e20000100800 */
[----:B------:R-:W-:Y:S01]  /*2a50*/  IMAD.HI.U32 R11, R0, R15, RZ ;  /* 0x0000000f000b7227 */ /* 0x000fe200078e00ff */
[C---:B------:R-:W-:Y:S02]  /*2a60*/  LOP3.LUT R66, R247.reuse, 0x182, RZ, 0xfc, !PT ;  /* 0x00000182f7427812 */ /* 0x040fe400078efcff */
[----:B------:R-:W-:Y:S01]  /*2a70*/  LOP3.LUT R67, R247, 0x180, RZ, 0xfc, !PT ;  /* 0x00000180f7437812 */ /* 0x000fe200078efcff */
[----:B------:R-:W-:Y:S01]  /*2a80*/  IMAD R12, R7, R12, R13 ;  /* 0x0000000c070c7224 */ /* 0x000fe200078e020d */
[----:B------:R-:W-:Y:S01]  /*2a90*/  IABS R62, R66 ;  /* 0x00000042003e7213 */ /* 0x000fe20000000000 */
[----:B------:R-:W-:Y:S01]  /*2aa0*/  IMAD.MOV R9, RZ, RZ, -R9 ;  /* 0x000000ffff097224 */ /* 0x000fe200078e0a09 */
[----:B------:R-:W-:Y:S01]  /*2ab0*/  LOP3.LUT R68, R247, 0x17e, RZ, 0xfc, !PT ;  /* 0x0000017ef7447812 */ /* 0x000fe200078efcff */
[----:B------:R-:W-:Y:S01]  /*2ac0*/  IMAD.MOV R18, RZ, RZ, -R11 ;  /* 0x000000ffff127224 */ /* 0x000fe200078e0a0b */
[----:B------:R-:W-:Y:S01]  /*2ad0*/  ISETP.GT.U32.AND P5, PT, R7, R12, PT ;  /* 0x0000000c0700720c */ /* 0x000fe20003fa4070 */
[----:B0-----:R-:W-:Y:S01]  /*2ae0*/  IMAD.MOV.U32 R2, RZ, RZ, R8 ;  /* 0x000000ffff027224 */ /* 0x001fe200078e0008 */
[----:B------:R-:W-:Y:S01]  /*2af0*/  LOP3.LUT R8, R247, 0x1ec, RZ, 0xfc, !PT ;  /* 0x000001ecf7087812 */ /* 0x000fe200078efcff */
[----:B------:R-:W-:Y:S01]  /*2b00*/  @!P6 IMAD.IADD R16, R16, 0x1, -R7 ;  /* 0x000000011010e824 */ /* 0x000fe200078e0a07 */
[----:B------:R-:W-:Y:S01]  /*2b10*/  IABS R63, R67 ;  /* 0x00000043003f7213 */ /* 0x000fe20000000000 */
[----:B------:R-:W-:Y:S01]  /*2b20*/  @!P0 IMAD.MOV R2, RZ, RZ, -R2 ;  /* 0x000000ffff028224 */ /* 0x000fe200078e0a02 */
[----:B------:R-:W-:Y:S01]  /*2b30*/  IABS R11, R8 ;  /* 0x00000008000b7213 */ /* 0x000fe20000000000 */
[C---:B------:R-:W-:Y:S01]  /*2b40*/  IMAD R10, R7.reuse, R9, R14 ;  /* 0x00000009070a7224 */ /* 0x040fe200078e020e */
[----:B------:R-:W-:Y:S01]  /*2b50*/  ISETP.GE.AND P6, PT, R8, RZ, PT ;  /* 0x000000ff0800720c */ /* 0x000fe20003fc6270 */
[----:B------:R-:W-:Y:S01]  /*2b60*/  IMAD R14, R7, R18, R15 ;  /* 0x00000012070e7224 */ /* 0x000fe200078e020f */
[----:B------:R0:W-:Y:S01]  /*2b70*/  STL [R1+0x1c], R2 ;  /* 0x00001c0201007387 */ /* 0x0001e20000100800 */
[----:B------:R-:W-:Y:S01]  /*2b80*/  LOP3.LUT R18, R247, 0x1ea, RZ, 0xfc, !PT ;  /* 0x000001eaf7127812 */ /* 0x000fe200078efcff */
[----:B------:R-:W-:Y:S01]  /*2b90*/  IMAD.HI.U32 R8, R0, R11, RZ ;  /* 0x0000000b00087227 */ /* 0x000fe200078e00ff */
[----:B------:R-:W-:-:S02]  /*2ba0*/  ISETP.GT.U32.AND P0, PT, R7, R10, PT ;  /* 0x0000000a0700720c */ /* 0x000fc40003f04070 */
[----:B------:R-:W-:Y:S01]  /*2bb0*/  IABS R13, R18 ;  /* 0x00000012000d7213 */ /* 0x000fe20000000000 */
[----:B------:R-:W-:Y:S01]  /*2bc0*/  @!P5 IMAD.IADD R12, R12, 0x1, -R7 ;  /* 0x000000010c0cd824 */ /* 0x000fe200078e0a07 */
[----:B------:R-:W-:Y:S01]  /*2bd0*/  IABS R15, R19 ;  /* 0x00000013000f7213 */ /* 0x000fe20000000000 */
[----:B------:R-:W-:Y:S01]  /*2be0*/  IMAD.MOV R8, RZ, RZ, -R8 ;  /* 0x000000ffff087224 */ /* 0x000fe200078e0a08 */
[----:B------:R-:W-:Y:S01]  /*2bf0*/  LOP3.LUT R69, R247, 0x17c, RZ, 0xfc, !PT ;  /* 0x0000017cf7457812 */ /* 0x000fe200078efcff */
[----:B0-----:R-:W-:Y:S01]  /*2c00*/  IMAD.MOV.U32 R2, RZ, RZ, R16 ;  /* 0x000000ffff027224 */ /* 0x001fe200078e0010 */
[C---:B------:R-:W-:Y:S01]  /*2c10*/  ISETP.GT.U32.AND P5, PT, R7.reuse, R12, PT ;  /* 0x0000000c0700720c */ /* 0x040fe20003fa4070 */
[----:B------:R-:W-:Y:S01]  /*2c20*/  IMAD R8, R7, R8, R11 ;  /* 0x0000000807087224 */ /* 0x000fe200078e020b */
[----:B------:R-:W-:Y:S01]  /*2c30*/  LOP3.LUT R70, R247, 0x17a, RZ, 0xfc, !PT ;  /* 0x0000017af7467812 */ /* 0x000fe200078efcff */
[----:B------:R-:W-:Y:S01]  /*2c40*/  @!P1 IMAD.MOV R2, RZ, RZ, -R2 ;  /* 0x000000ffff029224 */ /* 0x000fe200078e0a02 */
[----:B------:R-:W-:Y:S01]  /*2c50*/  ISETP.GT.U32.AND P1, PT, R7, R14, PT ;  /* 0x0000000e0700720c */ /* 0x000fe20003f24070 */
[----:B------:R-:W-:Y:S01]  /*2c60*/  @!P0 IMAD.IADD R10, R10, 0x1, -R7 ;  /* 0x000000010a0a8824 */ /* 0x000fe200078e0a07 */
[C---:B------:R-:W-:Y:S01]  /*2c70*/  LOP3.LUT R71, R247.reuse, 0x178, RZ, 0xfc, !PT ;  /* 0x00000178f7477812 */ /* 0x040fe200078efcff */
[----:B------:R-:W-:Y:S01]  /*2c80*/  IMAD.HI.U32 R9, R0, R13, RZ ;  /* 0x0000000d00097227 */ /* 0x000fe200078e00ff */
[----:B------:R0:W-:Y:S01]  /*2c90*/  STL [R1+0x18], R2 ;  /* 0x0000180201007387 */ /* 0x0001e20000100800 */
[----:B------:R-:W-:-:S02]  /*2ca0*/  LOP3.LUT R72, R247, 0x176, RZ, 0xfc, !PT ;  /* 0x00000176f7487812 */ /* 0x000fc400078efcff */
[----:B------:R-:W-:Y:S01]  /*2cb0*/  ISETP.GT.U32.AND P0, PT, R7, R10, PT ;  /* 0x0000000a0700720c */ /* 0x000fe20003f04070 */
[----:B------:R-:W-:Y:S01]  /*2cc0*/  IMAD.HI.U32 R11, R0, R17, RZ ;  /* 0x00000011000b7227 */ /* 0x000fe200078e00ff */
[C---:B------:R-:W-:Y:S02]  /*2cd0*/  LOP3.LUT R73, R247.reuse, 0x174, RZ, 0xfc, !PT ;  /* 0x00000174f7497812 */ /* 0x040fe400078efcff */
[C---:B------:R-:W-:Y:S01]  /*2ce0*/  LOP3.LUT R74, R247.reuse, 0x172, RZ, 0xfc, !PT ;  /* 0x00000172f74a7812 */ /* 0x040fe200078efcff */
[--C-:B------:R-:W-:Y:S01]  /*2cf0*/  @!P5 IMAD.IADD R12, R12, 0x1, -R7.reuse ;  /* 0x000000010c0cd824 */ /* 0x100fe200078e0a07 */
[----:B------:R-:W-:Y:S01]  /*2d00*/  ISETP.GE.AND P5, PT, R18, RZ, PT ;  /* 0x000000ff1200720c */ /* 0x000fe20003fa6270 */
[----:B------:R-:W-:Y:S01]  /*2d10*/  @!P1 IMAD.IADD R14, R14, 0x1, -R7 ;  /* 0x000000010e0e9824 */ /* 0x000fe200078e0a07 */
[C---:B------:R-:W-:Y:S01]  /*2d20*/  LOP3.LUT R75, R247.reuse, 0x16e, RZ, 0xfc, !PT ;  /* 0x0000016ef74b7812 */ /* 0x040fe200078efcff */
[----:B0-----:R-:W-:Y:S01]  /*2d30*/  IMAD.MOV.U32 R2, RZ, RZ, R12 ;  /* 0x000000ffff027224 */ /* 0x001fe200078e000c */
[----:B------:R-:W-:Y:S01]  /*2d40*/  LOP3.LUT R77, R247, 0x16c, RZ, 0xfc, !PT ;  /* 0x0000016cf74d7812 */ /* 0x000fe200078efcff */
[----:B------:R-:W-:Y:S01]  /*2d50*/  IMAD.MOV R16, RZ, RZ, -R9 ;  /* 0x000000ffff107224 */ /* 0x000fe200078e0a09 */
[----:B------:R-:W-:Y:S01]  /*2d60*/  ISETP.GT.U32.AND P1, PT, R7, R14, PT ;  /* 0x0000000e0700720c */ /* 0x000fe20003f24070 */
[----:B------:R-:W-:Y:S01]  /*2d70*/  IMAD.MOV R12, RZ, RZ, -R11 ;  /* 0x000000ffff0c7224 */ /* 0x000fe200078e0a0b */
[C---:B------:R-:W-:Y:S01]  /*2d80*/  LOP3.LUT R78, R247.reuse, 0x16a, RZ, 0xfc, !PT ;  /* 0x0000016af74e7812 */ /* 0x040fe200078efcff */
[----:B------:R-:W-:Y:S01]  /*2d90*/  IMAD.HI.U32 R9, R0, R15, RZ ;  /* 0x0000000f00097227 */ /* 0x000fe200078e00ff */
[----:B------:R-:W-:-:S02]  /*2da0*/  LOP3.LUT R79, R247, 0x168, RZ, 0xfc, !PT ;  /* 0x00000168f74f7812 */ /* 0x000fc400078efcff */
[----:B------:R-:W-:Y:S01]  /*2db0*/  LOP3.LUT R82, R247, 0x164, RZ, 0xfc, !PT ;  /* 0x00000164f7527812 */ /* 0x000fe200078efcff */
[----:B------:R-:W-:Y:S01]  /*2dc0*/  @!P0 IMAD.IADD R10, R10, 0x1, -R7 ;  /* 0x000000010a0a8824 */ /* 0x000fe200078e0a07 */
[C---:B------:R-:W-:Y:S01]  /*2dd0*/  ISETP.GT.U32.AND P0, PT, R7.reuse, R8, PT ;  /* 0x000000080700720c */ /* 0x040fe20003f04070 */
[----:B------:R-:W-:Y:S01]  /*2de0*/  IMAD R12, R7, R12, R17 ;  /* 0x0000000c070c7224 */ /* 0x000fe200078e0211 */
[C---:B------:R-:W-:Y:S01]  /*2df0*/  LOP3.LUT R17, R247.reuse, 0x1e2, RZ, 0xfc, !PT ;  /* 0x000001e2f7117812 */ /* 0x040fe200078efcff */
[----:B------:R-:W-:Y:S01]  /*2e00*/  IMAD.MOV R18, RZ, RZ, -R9 ;  /* 0x000000ffff127224 */ /* 0x000fe200078e0a09 */
[C---:B------:R-:W-:Y:S01]  /*2e10*/  LOP3.LUT R80, R247.reuse, 0x166, RZ, 0xfc, !PT ;  /* 0x00000166f7507812 */ /* 0x040fe200078efcff */
[----:B------:R-:W-:Y:S01]  /*2e20*/  @!P1 IMAD.IADD R14, R14, 0x1, -R7 ;  /* 0x000000010e0e9824 */ /* 0x000fe200078e0a07 */
[C---:B------:R-:W-:Y:S01]  /*2e30*/  LOP3.LUT R83, R247.reuse, 0x162, RZ, 0xfc, !PT ;  /* 0x00000162f7537812 */ /* 0x040fe200078efcff */
[----:B------:R-:W-:Y:S01]  /*2e40*/  IMAD.MOV.U32 R6, RZ, RZ, R10 ;  /* 0x000000ffff067224 */ /* 0x000fe200078e000a */
[----:B------:R-:W-:Y:S01]  /*2e50*/  IABS R76, R80 ;  /* 0x00000050004c7213 */ /* 0x000fe20000000000 */
[----:B------:R-:W-:Y:S01]  /*2e60*/  IMAD.MOV.U32 R5, RZ, RZ, R14 ;  /* 0x000000ffff057224 */ /* 0x000fe200078e000e */
[----:B------:R-:W-:Y:S01]  /*2e70*/  LOP3.LUT R84, R247, 0x160, RZ, 0xfc, !PT ;  /* 0x00000160f7547812 */ /* 0x000fe200078efcff */
[----:B------:R-:W-:Y:S01]  /*2e80*/  IMAD R10, R7, R18, R15 ;  /* 0x00000012070a7224 */ /* 0x000fe200078e020f */
[----:B------:R-:W-:Y:S01]  /*2e90*/  LOP3.LUT R18, R247, 0x1e4, RZ, 0xfc, !PT ;  /* 0x000001e4f7127812 */ /* 0x000fe200078efcff */
[----:B------:R-:W-:Y:S01]  /*2ea0*/  @!P2 IMAD.MOV R5, RZ, RZ, -R5 ;  /* 0x000000ffff05a224 */ /* 0x000fe200078e0a05 */
[C---:B------:R-:W-:Y:S01]  /*2eb0*/  ISETP.GT.U32.AND P2, PT, R7.reuse, R12, PT ;  /* 0x0000000c0700720c */ /* 0x040fe20003f44070 */
[C---:B------:R-:W-:Y:S01]  /*2ec0*/  IMAD R16, R7.reuse, R16, R13 ;  /* 0x0000001007107224 */ /* 0x040fe200078e020d */
[----:B------:R-:W-:Y:S01]  /*2ed0*/  IABS R11, R18 ;  /* 0x00000012000b7213 */ /* 0x000fe20000000000 */
[----:B------:R-:W-:Y:S01]  /*2ee0*/  @!P3 IMAD.MOV R2, RZ, RZ, -R2 ;  /* 0x000000ffff02b224 */ /* 0x000fe200078e0a02 */
[C---:B------:R-:W-:Y:S01]  /*2ef0*/  ISETP.GT.U32.AND P1, PT, R7.reuse, R10, PT ;  /* 0x0000000a0700720c */ /* 0x040fe20003f24070 */
[----:B------:R-:W-:Y:S01]  /*2f00*/  @!P0 IMAD.IADD R8, R8, 0x1, -R7 ;  /* 0x0000000108088824 */ /* 0x000fe200078e0a07 */
[----:B------:R-:W-:Y:S01]  /*2f10*/  ISETP.GT.U32.AND P3, PT, R7, R16, PT ;  /* 0x000000100700720c */ /* 0x000fe20003f64070 */
[----:B------:R-:W-:Y:S01]  /*2f20*/  IMAD.HI.U32 R9, R0, R11, RZ ;  /* 0x0000000b00097227 */ /* 0x000fe200078e00ff */
[----:B------:R-:W-:-:S02]  /*2f30*/  IABS R13, R17 ;  /* 0x00000011000d7213 */ /* 0x000fc40000000000 */
[----:B------:R-:W-:Y:S01]  /*2f40*/  ISETP.GT.U32.AND P0, PT, R7, R8, PT ;  /* 0x000000080700720c */ /* 0x000fe20003f04070 */
[----:B------:R-:W-:Y:S01]  /*2f50*/  IMAD.MOV R14, RZ, RZ, -R9 ;  /* 0x000000ffff0e7224 */ /* 0x000fe200078e0a09 */
[C---:B------:R-:W-:Y:S01]  /*2f60*/  LOP3.LUT R85, R247.reuse, 0x15e, RZ, 0xfc, !PT ;  /* 0x0000015ef7557812 */ /* 0x040fe200078efcff */
[----:B------:R-:W-:Y:S01]  /*2f70*/  @!P2 IMAD.IADD R12, R12, 0x1, -R7 ;  /* 0x000000010c0ca824 */ /* 0x000fe200078e0a07 */
[----:B------:R-:W-:Y:S01]  /*2f80*/  LOP3.LUT R86, R247, 0x15c, RZ, 0xfc, !PT ;  /* 0x0000015cf7567812 */ /* 0x000fe200078efcff */
[----:B------:R-:W-:Y:S01]  /*2f90*/  IMAD R9, R7, R14, R11 ;  /* 0x0000000e07097224 */ /* 0x000fe200078e020b */
[----:B------:R-:W-:Y:S01]  /*2fa0*/  LOP3.LUT R87, R247, 0x15a, RZ, 0xfc, !PT ;  /* 0x0000015af7577812 */ /* 0x000fe200078efcff */
[--C-:B------:R-:W-:Y:S01]  /*2fb0*/  @!P1 IMAD.IADD R10, R10, 0x1, -R7.reuse ;  /* 0x000000010a0a9824 */ /* 0x100fe200078e0a07 */
[C---:B------:R-:W-:Y:S01]  /*2fc0*/  ISETP.GT.U32.AND P2, PT, R7.reuse, R12, PT ;  /* 0x0000000c0700720c */ /* 0x040fe20003f44070 */
[----:B------:R-:W-:Y:S01]  /*2fd0*/  @!P3 IMAD.IADD R16, R16, 0x1, -R7 ;  /* 0x000000011010b824 */ /* 0x000fe200078e0a07 */
[----:B------:R-:W-:Y:S01]  /*2fe0*/  IABS R81, R86 ;  /* 0x0000005600517213 */ /* 0x000fe20000000000 */
[----:B------:R-:W-:Y:S01]  /*2ff0*/  IMAD.HI.U32 R11, R0, R13, RZ ;  /* 0x0000000d000b7227 */ /* 0x000fe200078e00ff */
[----:B------:R-:W-:-:S02]  /*3000*/  ISETP.GT.U32.AND P1, PT, R7, R10, PT ;  /* 0x0000000a0700720c */ /* 0x000fc40003f24070 */
[----:B------:R-:W-:Y:S01]  /*3010*/  ISETP.GT.U32.AND P3, PT, R7, R16, PT ;  /* 0x000000100700720c */ /* 0x000fe20003f64070 */
[----:B------:R-:W-:Y:S01]  /*3020*/  IMAD.MOV R14, RZ, RZ, -R11 ;  /* 0x000000ffff0e7224 */ /* 0x000fe200078e0a0b */
[----:B------:R-:W-:Y:S01]  /*3030*/  LOP3.LUT R88, R247, 0x158, RZ, 0xfc, !PT ;  /* 0x00000158f7587812 */ /* 0x000fe200078efcff */
[----:B------:R-:W-:Y:S01]  /*3040*/  @!P4 IMAD.MOV R6, RZ, RZ, -R6 ;  /* 0x000000ffff06c224 */ /* 0x000fe200078e0a06 */
[----:B------:R-:W-:Y:S01]  /*3050*/  ISETP.GE.AND P4, PT, R19, RZ, PT ;  /* 0x000000ff1300720c */ /* 0x000fe20003f86270 */
[----:B------:R-:W-:Y:S01]  /*3060*/  IMAD R14, R7, R14, R13 ;  /* 0x0000000e070e7224 */ /* 0x000fe200078e020d */
[----:B------:R-:W-:Y:S01]  /*3070*/  LOP3.LUT R19, R247, 0x1e0, RZ, 0xfc, !PT ;  /* 0x000001e0f7137812 */ /* 0x000fe200078efcff */
[--C-:B------:R-:W-:Y:S01]  /*3080*/  @!P0 IMAD.IADD R8, R8, 0x1, -R7.reuse ;  /* 0x0000000108088824 */ /* 0x100fe200078e0a07 */
[----:B------:R-:W-:Y:S01]  /*3090*/  ISETP.GE.AND P0, PT, R20, RZ, PT ;  /* 0x000000ff1400720c */ /* 0x000fe20003f06270 */
[--C-:B------:R-:W-:Y:S01]  /*30a0*/  @!P2 IMAD.IADD R12, R12, 0x1, -R7.reuse ;  /* 0x000000010c0ca824 */ /* 0x100fe200078e0a07 */
[----:B------:R-:W-:Y:S01]  /*30b0*/  IABS R15, R19 ;  /* 0x00000013000f7213 */ /* 0x000fe20000000000 */
[----:B------:R-:W-:Y:S01]  /*30c0*/  IMAD.MOV.U32 R4, RZ, RZ, R8 ;  /* 0x000000ffff047224 */ /* 0x000fe200078e0008 */
[----:B------:R-:W-:Y:S01]  /*30d0*/  ISETP.GT.U32.AND P2, PT, R7, R14, PT ;  /* 0x0000000e0700720c */ /* 0x000fe20003f44070 */
[----:B------:R-:W-:Y:S01]  /*30e0*/  @!P1 IMAD.IADD R10, R10, 0x1, -R7 ;  /* 0x000000010a0a9824 */ /* 0x000fe200078e0a07 */
[----:B------:R-:W-:Y:S01]  /*30f0*/  STL [R1+0x1bb8], R6 ;  /* 0x001bb80601007387 */ /* 0x000fe20000100800 */
[----:B------:R-:W-:Y:S01]  /*3100*/  IMAD.HI.U32 R8, R0, R15, RZ ;  /* 0x0000000f00087227 */ /* 0x000fe200078e00ff */
[----:B------:R-:W-:-:S02]  /*3110*/  LOP3.LUT R13, R247, 0x1de, RZ, 0xfc, !PT ;  /* 0x000001def70d7812 */ /* 0x000fc400078efcff */
[----:B------:R0:W-:Y:S01]  /*3120*/  STL [R1+0x14], R2 ;  /* 0x0000140201007387 */ /* 0x0001e20000100800 */
[----:B------:R-:W-:Y:S01]  /*3130*/  @!P3 IMAD.IADD R16, R16, 0x1, -R7 ;  /* 0x000000011010b824 */ /* 0x000fe200078e0a07 */
[----:B------:R-:W-:Y:S01]  /*3140*/  ISETP.GT.U32.AND P3, PT, R7, R9, PT ;  /* 0x000000090700720c */ /* 0x000fe20003f64070 */
[----:B------:R-:W-:Y:S01]  /*3150*/  IMAD.MOV R8, RZ, RZ, -R8 ;  /* 0x000000ffff087224 */ /* 0x000fe200078e0a08 */
[----:B------:R-:W-:Y:S01]  /*3160*/  ISETP.GE.AND P1, PT, R19, RZ, PT ;  /* 0x000000ff1300720c */ /* 0x000fe20003f26270 */
[----:B------:R-:W-:Y:S01]  /*3170*/  IMAD.MOV.U32 R3, RZ, RZ, R16 ;  /* 0x000000ffff037224 */ /* 0x000fe200078e0010 */
[----:B------:R-:W-:Y:S01]  /*3180*/  LOP3.LUT R19, R247, 0x1da, RZ, 0xfc, !PT ;  /* 0x000001daf7137812 */ /* 0x000fe200078efcff */
[----:B------:R-:W-:Y:S01]  /*3190*/  IMAD R11, R7, R8, R15 ;  /* 0x00000008070b7224 */ /* 0x000fe200078e020f */
[C---:B------:R-:W-:Y:S01]  /*31a0*/  LOP3.LUT R20, R247.reuse, 0x1d8, RZ, 0xfc, !PT ;  /* 0x000001d8f7147812 */ /* 0x040fe200078efcff */
[----:B------:R-:W-:Y:S01]  /*31b0*/  IMAD.MOV.U32 R8, RZ, RZ, R12 ;  /* 0x000000ffff087224 */ /* 0x000fe200078e000c */
[C---:B------:R-:W-:Y:S01]  /*31c0*/  LOP3.LUT R89, R247.reuse, 0x154, RZ, 0xfc, !PT ;  /* 0x00000154f7597812 */ /* 0x040fe200078efcff */
[----:B0-----:R-:W-:Y:S01]  /*31d0*/  IMAD.MOV.U32 R2, RZ, RZ, R10 ;  /* 0x000000ffff027224 */ /* 0x001fe200078e000a */
[C---:B------:R-:W-:Y:S01]  /*31e0*/  LOP3.LUT R10, R247.reuse, 0x1dc, RZ, 0xfc, !PT ;  /* 0x000001dcf70a7812 */ /* 0x040fe200078efcff */
[--C-:B------:R-:W-:Y:S01]  /*31f0*/  @!P2 IMAD.IADD R14, R14, 0x1, -R7.reuse ;  /* 0x000000010e0ea824 */ /* 0x100fe200078e0a07 */
[----:B------:R-:W-:Y:S01]  /*3200*/  LOP3.LUT R90, R247, 0x14e, RZ, 0xfc, !PT ;  /* 0x0000014ef75a7812 */ /* 0x000fe200078efcff */
[----:B------:R-:W-:Y:S01]  /*3210*/  @!P4 IMAD.MOV R2, RZ, RZ, -R2 ;  /* 0x000000ffff02c224 */ /* 0x000fe200078e0a02 */
[----:B------:R-:W-:Y:S01]  /*3220*/  ISETP.GE.AND P4, PT, R13, RZ, PT ;  /* 0x000000ff0d00720c */ /* 0x000fe20003f86270 */
[----:B------:R-:W-:Y:S01]  /*3230*/  @!P0 IMAD.MOV R8, RZ, RZ, -R8 ;  /* 0x000000ffff088224 */ /* 0x000fe200078e0a08 */
[----:B------:R-:W-:Y:S01]  /*3240*/  IABS R13, R13 ;  /* 0x0000000d000d7213 */ /* 0x000fe20000000000 */
[----:B------:R-:W-:Y:S01]  /*3250*/  @!P3 IMAD.IADD R9, R9, 0x1, -R7 ;  /* 0x000000010909b824 */ /* 0x000fe200078e0a07 */
[----:B------:R-:W-:Y:S01]  /*3260*/  IABS R15, R10 ;  /* 0x0000000a000f7213 */ /* 0x000fe20000000000 */
[----:B------:R-:W-:Y:S01]  /*3270*/  @!P6 IMAD.MOV R4, RZ, RZ, -R4 ;  /* 0x000000ffff04e224 */ /* 0x000fe200078e0a04 */
[----:B------:R-:W-:Y:S01]  /*3280*/  ISETP.GE.AND P0, PT, R10, RZ, PT ;  /* 0x000000ff0a00720c */ /* 0x000fe20003f06270 */
[C---:B------:R-:W-:Y:S01]  /*3290*/  IMAD.HI.U32 R10, R0.reuse, R13, RZ ;  /* 0x0000000d000a7227 */ /* 0x040fe200078e00ff */
[C---:B------:R-:W-:Y:S01]  /*32a0*/  ISETP.GT.U32.AND P2, PT, R7.reuse, R14, PT ;  /* 0x0000000e0700720c */ /* 0x040fe20003f44070 */
[----:B------:R-:W-:Y:S01]  /*32b0*/  STL [R1+0x1bbc], R5 ;  /* 0x001bbc0501007387 */ /* 0x000fe20000100800 */
[----:B------:R-:W-:Y:S01]  /*32c0*/  ISETP.GT.U32.AND P3, PT, R7, R9, PT ;  /* 0x000000090700720c */ /* 0x000fe20003f64070 */
[----:B------:R-:W-:Y:S01]  /*32d0*/  IMAD.HI.U32 R12, R0, R15, RZ ;  /* 0x0000000f000c7227 */ /* 0x000fe200078e00ff */
[----:B------:R-:W-:Y:S01]  /*32e0*/  ISETP.GE.AND P6, PT, R18, RZ, PT ;  /* 0x000000ff1200720c */ /* 0x000fe20003fc6270 */
[----:B------:R0:W-:Y:S01]  /*32f0*/  STL [R1+0x1bc0], R4 ;  /* 0x001bc00401007387 */ /* 0x0001e20000100800 */
[----:B------:R-:W-:Y:S01]  /*3300*/  IABS R18, R20 ;  /* 0x0000001400127213 */ /* 0x000fe20000000000 */
[----:B------:R-:W-:Y:S01]  /*3310*/  IMAD.MOV R10, RZ, RZ, -R10 ;  /* 0x000000ffff0a7224 */ /* 0x000fe200078e0a0a */
[C---:B------:R-:W-:Y:S01]  /*3320*/  LOP3.LUT R91, R247.reuse, 0x14c, RZ, 0xfc, !PT ;  /* 0x0000014cf75b7812 */ /* 0x040fe200078efcff */
[----:B------:R-:W-:Y:S01]  /*3330*/  IMAD.MOV R16, RZ, RZ, -R12 ;  /* 0x000000ffff107224 */ /* 0x000fe200078e0a0c */
[----:B------:R-:W-:Y:S01]  /*3340*/  LOP3.LUT R96, R247, 0x148, RZ, 0xfc, !PT ;  /* 0x00000148f7607812 */ /* 0x000fe200078efcff */
[----:B------:R-:W-:Y:S01]  /*3350*/  IMAD R12, R7, R10, R13 ;  /* 0x0000000a070c7224 */ /* 0x000fe200078e020d */
[----:B------:R-:W-:Y:S01]  /*3360*/  LOP3.LUT R99, R247, 0x144, RZ, 0xfc, !PT ;  /* 0x00000144f7637812 */ /* 0x000fe200078efcff */
[--C-:B------:R-:W-:Y:S01]  /*3370*/  @!P2 IMAD.IADD R14, R14, 0x1, -R7.reuse ;  /* 0x000000010e0ea824 */ /* 0x100fe200078e0a07 */
[----:B------:R-:W-:Y:S01]  /*3380*/  IABS R93, R96 ;  /* 0x00000060005d7213 */ /* 0x000fe20000000000 */
[----:B------:R-:W-:Y:S01]  /*3390*/  @!P3 IMAD.IADD R9, R9, 0x1, -R7 ;  /* 0x000000010909b824 */ /* 0x000fe200078e0a07 */
[C---:B------:R-:W-:Y:S01]  /*33a0*/  ISETP.GT.U32.AND P2, PT, R7.reuse, R12, PT ;  /* 0x0000000c0700720c */ /* 0x040fe20003f44070 */
[C---:B------:R-:W-:Y:S01]  /*33b0*/  IMAD R13, R7.reuse, R16, R15 ;  /* 0x00000010070d7224 */ /* 0x040fe200078e020f */
[C---:B------:R-:W-:Y:S01]  /*33c0*/  ISETP.GT.U32.AND P3, PT, R7.reuse, R11, PT ;  /* 0x0000000b0700720c */ /* 0x040fe20003f64070 */
[----:B------:R-:W-:Y:S01]  /*33d0*/  @!P6 IMAD.MOV R9, RZ, RZ, -R9 ;  /* 0x000000ffff09e224 */ /* 0x000fe200078e0a09 */
[----:B------:R-:W-:Y:S01]  /*33e0*/  IABS R95, R99 ;  /* 0x00000063005f7213 */ /* 0x000fe20000000000 */
[----:B------:R-:W-:Y:S01]  /*33f0*/  @!P5 IMAD.MOV R3, RZ, RZ, -R3 ;  /* 0x000000ffff03d224 */ /* 0x000fe200078e0a03 */
[----:B------:R-:W-:Y:S01]  /*3400*/  ISETP.GT.U32.AND P6, PT, R7, R13, PT ;  /* 0x0000000d0700720c */ /* 0x000fe20003fc4070 */
[----:B------:R-:W-:Y:S01]  /*3410*/  IMAD.HI.U32 R15, R0, R18, RZ ;  /* 0x00000012000f7227 */ /* 0x000fe200078e00ff */
[----:B------:R-:W-:-:S02]  /*3420*/  ISETP.GE.AND P5, PT, R17, RZ, PT ;  /* 0x000000ff1100720c */ /* 0x000fc40003fa6270 */
[----:B------:R-:W-:Y:S01]  /*3430*/  IABS R17, R19 ;  /* 0x0000001300117213 */ /* 0x000fe20000000000 */
[----:B------:R-:W-:Y:S01]  /*3440*/  IMAD.MOV R15, RZ, RZ, -R15 ;  /* 0x000000ffff0f7224 */ /* 0x000fe200078e0a0f */
[C---:B------:R-:W-:Y:S01]  /*3450*/  LOP3.LUT R98, R247.reuse, 0x146, RZ, 0xfc, !PT ;  /* 0x00000146f7627812 */ /* 0x040fe200078efcff */
[--C-:B------:R-:W-:Y:S01]  /*3460*/  @!P2 IMAD.IADD R12, R12, 0x1, -R7.reuse ;  /* 0x000000010c0ca824 */ /* 0x100fe200078e0a07 */
[----:B------:R-:W-:Y:S01]  /*3470*/  LOP3.LUT R100, R247, 0x142, RZ, 0xfc, !PT ;  /* 0x00000142f7647812 */ /* 0x000fe200078efcff */
[----:B------:R-:W-:Y:S01]  /*3480*/  IMAD.HI.U32 R10, R0, R17, RZ ;  /* 0x00000011000a7227 */ /* 0x000fe200078e00ff */
[----:B------:R-:W-:Y:S01]  /*3490*/  IABS R94, R98 ;  /* 0x00000062005e7213 */ /* 0x000fe20000000000 */
[----:B------:R-:W-:Y:S01]  /*34a0*/  STL [R1+0x1bc4], R3 ;  /* 0x001bc40301007387 */ /* 0x000fe20000100800 */
[----:B------:R-:W-:Y:S01]  /*34b0*/  ISETP.GT.U32.AND P2, PT, R7, R12, PT ;  /* 0x0000000c0700720c */ /* 0x000fe20003f44070 */
[----:B------:R-:W-:Y:S01]  /*34c0*/  IMAD.MOV R16, RZ, RZ, -R10 ;  /* 0x000000ffff107224 */ /* 0x000fe200078e0a0a */
[C---:B------:R-:W-:Y:S01]  /*34d0*/  LOP3.LUT R101, R247.reuse, 0x140, RZ, 0xfc, !PT ;  /* 0x00000140f7657812 */ /* 0x040fe200078efcff */
[----:B------:R-:W-:Y:S01]  /*34e0*/  IMAD.MOV.U32 R10, RZ, RZ, R14 ;  /* 0x000000ffff0a7224 */ /* 0x000fe200078e000e */
[----:B------:R-:W-:Y:S01]  /*34f0*/  LOP3.LUT R103, R247, 0x13c, RZ, 0xfc, !PT ;  /* 0x0000013cf7677812 */ /* 0x000fe200078efcff */
[----:B------:R-:W-:Y:S01]  /*3500*/  @!P6 IMAD.IADD R13, R13, 0x1, -R7 ;  /* 0x000000010d0de824 */ /* 0x000fe200078e0a07 */
[----:B------:R-:W-:Y:S01]  /*3510*/  LOP3.LUT R102, R247, 0x13e, RZ, 0xfc, !PT ;  /* 0x0000013ef7667812 */ /* 0x000fe200078efcff */
[----:B------:R-:W-:Y:S01]  /*3520*/  @!P5 IMAD.MOV R10, RZ, RZ, -R10 ;  /* 0x000000ffff0ad224 */ /* 0x000fe200078e0a0a */
[----:B------:R-:W-:Y:S01]  /*3530*/  ISETP.GE.AND P5, PT, R19, RZ, PT ;  /* 0x000000ff1300720c */ /* 0x000fe20003fa6270 */
[C---:B------:R-:W-:Y:S01]  /*3540*/  IMAD R14, R7.reuse, R16, R17 ;  /* 0x00000010070e7224 */ /* 0x040fe200078e0211 */
[----:B------:R-:W-:Y:S01]  /*3550*/  IABS R19, R26 ;  /* 0x0000001a00137213 */ /* 0x000fe20000000000 */
[C---:B------:R-:W-:Y:S01]  /*3560*/  IMAD R15, R7.reuse, R15, R18 ;  /* 0x0000000f070f7224 */ /* 0x040fe200078e0212 */
[C---:B------:R-:W-:Y:S01]  /*3570*/  ISETP.GT.U32.AND P6, PT, R7.reuse, R13, PT ;  /* 0x0000000d0700720c */ /* 0x040fe20003fc4070 */
[--C-:B------:R-:W-:Y:S01]  /*3580*/  @!P2 IMAD.IADD R12, R12, 0x1, -R7.reuse ;  /* 0x000000010c0ca824 */ /* 0x100fe200078e0a07 */
[----:B------:R-:W-:Y:S01]  /*3590*/  ISETP.GT.U32.AND P2, PT, R7, R14, PT ;  /* 0x0000000e0700720c */ /* 0x000fe20003f44070 */
[C---:B------:R-:W-:Y:S01]  /*35a0*/  IMAD.HI.U32 R16, R0.reuse, R19, RZ ;  /* 0x0000001300107227 */ /* 0x040fe200078e00ff */
[----:B------:R-:W-:Y:S01]  /*35b0*/  IABS R97, R103 ;  /* 0x0000006700617213 */ /* 0x000fe20000000000 */
[----:B------:R-:W-:Y:S01]  /*35c0*/  STL [R1+0x1bc8], R2 ;  /* 0x001bc80201007387 */ /* 0x000fe20000100800 */
[C---:B------:R-:W-:Y:S01]  /*35d0*/  LOP3.LUT R104, R247.reuse, 0x13a, RZ, 0xfc, !PT ;  /* 0x0000013af7687812 */ /* 0x040fe200078efcff */
[----:B------:R-:W-:Y:S01]  /*35e0*/  IMAD.MOV R16, RZ, RZ, -R16 ;  /* 0x000000ffff107224 */ /* 0x000fe200078e0a10 */
[C---:B------:R-:W-:Y:S01]  /*35f0*/  LOP3.LUT R105, R247.reuse, 0x138, RZ, 0xfc, !PT ;  /* 0x00000138f7697812 */ /* 0x040fe200078efcff */
[----:B------:R-:W-:Y:S01]  /*3600*/  IMAD.HI.U32 R17, R0, R21, RZ ;  /* 0x0000001500117227 */ /* 0x000fe200078e00ff */
[C---:B------:R-:W-:Y:S01]  /*3610*/  LOP3.LUT R108, R247.reuse, 0x12c, RZ, 0xfc, !PT ;  /* 0x0000012cf76c7812 */ /* 0x040fe200078efcff */
[----:B------:R-:W-:Y:S01]  /*3620*/  STL [R1+0x1bcc], R8 ;  /* 0x001bcc0801007387 */ /* 0x000fe20000100800 */
[----:B------:R-:W-:Y:S01]  /*3630*/  LOP3.LUT R111, R247, 0x128, RZ, 0xfc, !PT ;  /* 0x00000128f76f7812 */ /* 0x000fe200078efcff */
[----:B------:R-:W-:Y:S01]  /*3640*/  @!P6 IMAD.IADD R13, R13, 0x1, -R7 ;  /* 0x000000010d0de824 */ /* 0x000fe200078e0a07 */
[C---:B------:R-:W-:Y:S01]  /*3650*/  ISETP.GT.U32.AND P6, PT, R7.reuse, R15, PT ;  /* 0x0000000f0700720c */ /* 0x040fe20003fc4070 */
[----:B------:R-:W-:Y:S01]  /*3660*/  IMAD R16, R7, R16, R19 ;  /* 0x0000001007107224 */ /* 0x000fe200078e0213 */
[----:B------:R-:W-:Y:S01]  /*3670*/  LOP3.LUT R112, R247, 0x126, RZ, 0xfc, !PT ;  /* 0x00000126f7707812 */ /* 0x000fe200078efcff */
[--C-:B------:R-:W-:Y:S01]  /*3680*/  @!P3 IMAD.IADD R11, R11, 0x1, -R7.reuse ;  /* 0x000000010b0bb824 */ /* 0x100fe200078e0a07 */
[----:B------:R-:W-:Y:S01]  /*3690*/  LOP3.LUT R110, R247, 0x12a, RZ, 0xfc, !PT ;  /* 0x0000012af76e7812 */ /* 0x000fe200078efcff */
[----:B------:R-:W-:Y:S01]  /*36a0*/  @!P2 IMAD.IADD R14, R14, 0x1, -R7 ;  /* 0x000000010e0ea824 */ /* 0x000fe200078e0a07 */
[C---:B------:R-:W-:Y:S01]  /*36b0*/  ISETP.GT.U32.AND P2, PT, R7.reuse, R16, PT ;  /* 0x000000100700720c */ /* 0x040fe20003f44070 */
[----:B------:R-:W-:Y:S01]  /*36c0*/  IMAD.HI.U32 R18, R0, R23, RZ ;  /* 0x0000001700127227 */ /* 0x000fe200078e00ff */
[----:B------:R-:W-:Y:S01]  /*36d0*/  ISETP.GT.U32.AND P3, PT, R7, R11, PT ;  /* 0x0000000b0700720c */ /* 0x000fe20003f64070 */
[----:B------:R-:W-:Y:S01]  /*36e0*/  STL [R1+0x1bd4], R9 ;  /* 0x001bd40901007387 */ /* 0x000fe20000100800 */
[----:B------:R-:W-:Y:S01]  /*36f0*/  IABS R107, R112 ;  /* 0x00000070006b7213 */ /* 0x000fe20000000000 */
[----:B------:R-:W-:Y:S01]  /*3700*/  IMAD.MOV R22, RZ, RZ, -R17 ;  /* 0x000000ffff167224 */ /* 0x000fe200078e0a11 */
[----:B------:R-:W-:Y:S01]  /*3710*/  IABS R106, R110 ;  /* 0x0000006e006a7213 */ /* 0x000fe20000000000 */
[----:B------:R-:W-:Y:S01]  /*3720*/  IMAD.MOV R18, RZ, RZ, -R18 ;  /* 0x000000ffff127224 */ /* 0x000fe200078e0a12 */
[----:B------:R-:W-:Y:S01]  /*3730*/  LOP3.LUT R114, R247, 0x122, RZ, 0xfc, !PT ;  /* 0x00000122f7727812 */ /* 0x000fe200078efcff */
[----:B------:R-:W-:Y:S01]  /*3740*/  IMAD R17, R7, R22, R21 ;  /* 0x0000001607117224 */ /* 0x000fe200078e0215 */
[----:B------:R-:W-:Y:S01]  /*3750*/  LOP3.LUT R113, R247, 0x124, RZ, 0xfc, !PT ;  /* 0x00000124f7717812 */ /* 0x000fe200078efcff */
[----:B------:R-:W-:Y:S01]  /*3760*/  IMAD R18, R7, R18, R23 ;  /* 0x0000001207127224 */ /* 0x000fe200078e0217 */
[----:B------:R-:W-:Y:S01]  /*3770*/  IABS R23, R31 ;  /* 0x0000001f00177213 */ /* 0x000fe20000000000 */
[--C-:B------:R-:W-:Y:S01]  /*3780*/  @!P6 IMAD.IADD R15, R15, 0x1, -R7.reuse ;  /* 0x000000010f0fe824 */ /* 0x100fe200078e0a07 */
[C---:B------:R-:W-:Y:S01]  /*3790*/  ISETP.GT.U32.AND P6, PT, R7.reuse, R17, PT ;  /* 0x000000110700720c */ /* 0x040fe20003fc4070 */
[----:B------:R-:W-:Y:S01]  /*37a0*/  @!P2 IMAD.IADD R16, R16, 0x1, -R7 ;  /* 0x000000011010a824 */ /* 0x000fe200078e0a07 */
[C---:B------:R-:W-:Y:S01]  /*37b0*/  ISETP.GT.U32.AND P2, PT, R7.reuse, R14, PT ;  /* 0x0000000e0700720c */ /* 0x040fe20003f44070 */
[----:B------:R-:W-:Y:S01]  /*37c0*/  @!P0 IMAD.MOV R13, RZ, RZ, -R13 ;  /* 0x000000ffff0d8224 */ /* 0x000fe200078e0a0d */
[----:B------:R-:W-:Y:S01]  /*37d0*/  ISETP.GT.U32.AND P0, PT, R7, R18, PT ;  /* 0x000000120700720c */ /* 0x000fe20003f04070 */
[----:B------:R-:W-:Y:S01]  /*37e0*/  @!P3 IMAD.IADD R11, R11, 0x1, -R7 ;  /* 0x000000010b0bb824 */ /* 0x000fe200078e0a07 */
[----:B------:R-:W-:Y:S01]  /*37f0*/  ISETP.GE.AND P3, PT, R20, RZ, PT ;  /* 0x000000ff1400720c */ /* 0x000fe20003f66270 */
[----:B------:R-:W-:Y:S01]  /*3800*/  IMAD.HI.U32 R20, R0, R25, RZ ;  /* 0x0000001900147227 */ /* 0x000fe200078e00ff */
[----:B------:R-:W-:Y:S01]  /*3810*/  IABS R109, R113 ;  /* 0x00000071006d7213 */ /* 0x000fe20000000000 */
[----:B------:R-:W-:Y:S01]  /*3820*/  STL [R1+0x1bd8], R10 ;  /* 0x001bd80a01007387 */ /* 0x000fe20000100800 */
[----:B------:R-:W-:Y:S01]  /*3830*/  LOP3.LUT R115, R247, 0x120, RZ, 0xfc, !PT ;  /* 0x00000120f7737812 */ /* 0x000fe200078efcff */
[----:B------:R-:W-:Y:S01]  /*3840*/  @!P1 IMAD.MOV R11, RZ, RZ, -R11 ;  /* 0x000000ffff0b9224 */ /* 0x000fe200078e0a0b */
[----:B------:R-:W-:Y:S01]  /*3850*/  ISETP.GT.U32.AND P1, PT, R7, R15, PT ;  /* 0x0000000f0700720c */ /* 0x000fe20003f24070 */
[----:B------:R-:W-:Y:S01]  /*3860*/  IMAD.MOV R20, RZ, RZ, -R20 ;  /* 0x000000ffff147224 */ /* 0x000fe200078e0a14 */
[----:B------:R-:W-:Y:S01]  /*3870*/  LOP3.LUT R116, R247, 0x11e, RZ, 0xfc, !PT ;  /* 0x0000011ef7747812 */ /* 0x000fe200078efcff */
[----:B------:R-:W-:Y:S01]  /*3880*/  @!P6 IMAD.IADD R17, R17, 0x1, -R7 ;  /* 0x000000011111e824 */ /* 0x000fe200078e0a07 */
[C---:B------:R-:W-:Y:S01]  /*3890*/  ISETP.GT.U32.AND P6, PT, R7.reuse, R16, PT ;  /* 0x000000100700720c */ /* 0x040fe20003fc4070 */
[----:B------:R-:W-:Y:S01]  /*38a0*/  IMAD R20, R7, R20, R25 ;  /* 0x0000001407147224 */ /* 0x000fe200078e0219 */
[----:B------:R-:W-:Y:S01]  /*38b0*/  IABS R25, R32 ;  /* 0x0000002000197213 */ /* 0x000fe20000000000 */
[--C-:B------:R-:W-:Y:S01]  /*38c0*/  @!P2 IMAD.IADD R14, R14, 0x1, -R7.reuse ;  /* 0x000000010e0ea824 */ /* 0x100fe200078e0a07 */
[----:B------:R-:W-:Y:S01]  /*38d0*/  LOP3.LUT R117, R247, 0x11c, RZ, 0xfc, !PT ;  /* 0x0000011cf7757812 */ /* 0x000fe200078efcff */
[--C-:B------:R-:W-:Y:S01]  /*38e0*/  @!P0 IMAD.IADD R18, R18, 0x1, -R7.reuse ;  /* 0x0000000112128824 */ /* 0x100fe200078e0a07 */
[----:B------:R-:W-:Y:S01]  /*38f0*/  ISETP.GE.AND P0, PT, R28, RZ, PT ;  /* 0x000000ff1c00720c */ /* 0x000fe20003f06270 */
[----:B------:R-:W-:Y:S01]  /*3900*/  @!P4 IMAD.MOV R12, RZ, RZ, -R12 ;  /* 0x000000ffff0cc224 */ /* 0x000fe200078e0a0c */
[C---:B------:R-:W-:Y:S01]  /*3910*/  ISETP.GT.U32.AND P4, PT, R7.reuse, R17, PT ;  /* 0x000000110700720c */ /* 0x040fe20003f84070 */
[----:B------:R-:W-:Y:S01]  /*3920*/  @!P5 IMAD.MOV R14, RZ, RZ, -R14 ;  /* 0x000000ffff0ed224 */ /* 0x000fe200078e0a0e */
[----:B------:R-:W-:Y:S01]  /*3930*/  ISETP.GT.U32.AND P5, PT, R7, R18, PT ;  /* 0x000000120700720c */ /* 0x000fe20003fa4070 */
[C---:B------:R-:W-:Y:S01]  /*3940*/  IMAD.HI.U32 R19, R0.reuse, R24, RZ ;  /* 0x0000001800137227 */ /* 0x040fe200078e00ff */
[C---:B------:R-:W-:Y:S01]  /*3950*/  LOP3.LUT R28, R247.reuse, 0x1c6, RZ, 0xfc, !PT ;  /* 0x000001c6f71c7812 */ /* 0x040fe200078efcff */
[----:B------:R-:W-:Y:S01]  /*3960*/  STL [R1+0x1bdc], R11 ;  /* 0x001bdc0b01007387 */ /* 0x000fe20000100800 */
[C---:B------:R-:W-:Y:S01]  /*3970*/  LOP3.LUT R118, R247.reuse, 0x11a, RZ, 0xfc, !PT ;  /* 0x0000011af7767812 */ /* 0x040fe200078efcff */
[----:B------:R-:W-:Y:S01]  /*3980*/  IMAD.HI.U32 R22, R0, R25, RZ ;  /* 0x0000001900167227 */ /* 0x000fe200078e00ff */
[C---:B------:R-:W-:Y:S01]  /*3990*/  LOP3.LUT R119, R247.reuse, 0x118, RZ, 0xfc, !PT ;  /* 0x00000118f7777812 */ /* 0x040fe200078efcff */
[----:B------:R-:W-:Y:S01]  /*39a0*/  STL [R1+0x1be0], R12 ;  /* 0x001be00c01007387 */ /* 0x000fe20000100800 */
[----:B------:R-:W-:Y:S01]  /*39b0*/  LOP3.LUT R120, R247, 0x116, RZ, 0xfc, !PT ;  /* 0x00000116f7787812 */ /* 0x000fe200078efcff */
[----:B------:R-:W-:Y:S01]  /*39c0*/  @!P1 IMAD.IADD R15, R15, 0x1, -R7 ;  /* 0x000000010f0f9824 */ /* 0x000fe200078e0a07 */
[----:B------:R-:W-:Y:S01]  /*39d0*/  ISETP.GE.AND P1, PT, R26, RZ, PT ;  /* 0x000000ff1a00720c */ /* 0x000fe20003f26270 */
[----:B------:R-:W-:Y:S01]  /*39e0*/  IMAD.MOV R19, RZ, RZ, -R19 ;  /* 0x000000ffff137224 */ /* 0x000fe200078e0a13 */
[C---:B------:R-:W-:Y:S01]  /*39f0*/  LOP3.LUT R121, R247.reuse, 0x112, RZ, 0xfc, !PT ;  /* 0x00000112f7797812 */ /* 0x040fe200078efcff */
[----:B------:R-:W-:Y:S01]  /*3a00*/  IMAD.HI.U32 R21, R0, R23, RZ ;  /* 0x0000001700157227 */ /* 0x000fe200078e00ff */
[C---:B------:R-:W-:Y:S01]  /*3a10*/  LOP3.LUT R122, R247.reuse, 0x10e, RZ, 0xfc, !PT ;  /* 0x0000010ef77a7812 */ /* 0x040fe200078efcff */
[----:B------:R1:W-:Y:S01]  /*3a20*/  STL [R1+0x1be4], R13 ;  /* 0x001be40d01007387 */ /* 0x0003e20000100800 */
[----:B------:R-:W-:Y:S01]  /*3a30*/  LOP3.LUT R125, R247, 0x108, RZ, 0xfc, !PT ;  /* 0x00000108f77d7812 */ /* 0x000fe200078efcff */
[----:B------:R-:W-:Y:S01]  /*3a40*/  @!P6 IMAD.IADD R16, R16, 0x1, -R7 ;  /* 0x000000011010e824 */ /* 0x000fe200078e0a07 */
[----:B------:R-:W-:Y:S01]  /*3a50*/  ISETP.GT.U32.AND P6, PT, R7, R20, PT ;  /* 0x000000140700720c */ /* 0x000fe20003fc4070 */
[----:B------:R-:W-:Y:S01]  /*3a60*/  IMAD.MOV R22, RZ, RZ, -R22 ;  /* 0x000000ffff167224 */ /* 0x000fe200078e0a16 */
[----:B------:R-:W-:Y:S01]  /*3a70*/  LOP3.LUT R124, R247, 0x10c, RZ, 0xfc, !PT ;  /* 0x0000010cf77c7812 */ /* 0x000fe200078efcff */
[----:B------:R-:W-:Y:S01]  /*3a80*/  IMAD R19, R7, R19, R24 ;  /* 0x0000001307137224 */ /* 0x000fe200078e0218 */
[----:B------:R-:W-:Y:S01]  /*3a90*/  IABS R123, R125 ;  /* 0x0000007d007b7213 */ /* 0x000fe20000000000 */
[----:B------:R-:W-:Y:S01]  /*3aa0*/  IMAD.MOV R24, RZ, RZ, -R21 ;  /* 0x000000ffff187224 */ /* 0x000fe200078e0a15 */
[----:B------:R-:W-:Y:S01]  /*3ab0*/  LOP3.LUT R130, R247, 0x100, RZ, 0xfc, !PT ;  /* 0x00000100f7827812 */ /* 0x000fe200078efcff */
[C---:B------:R-:W-:Y:S01]  /*3ac0*/  IMAD R22, R7.reuse, R22, R25 ;  /* 0x0000001607167224 */ /* 0x040fe200078e0219 */
[----:B------:R-:W-:Y:S01]  /*3ad0*/  ISETP.GT.U32.AND P2, PT, R7, R19, PT ;  /* 0x000000130700720c */ /* 0x000fe20003f44070 */
[----:B------:R-:W-:Y:S01]  /*3ae0*/  @!P4 IMAD.IADD R17, R17, 0x1, -R7 ;  /* 0x000000011111c824 */ /* 0x000fe200078e0a07 */
[----:B------:R-:W-:Y:S01]  /*3af0*/  ISETP.GE.AND P4, PT, R27, RZ, PT ;  /* 0x000000ff1b00720c */ /* 0x000fe20003f86270 */
[----:B------:R-:W-:Y:S01]  /*3b00*/  IMAD R21, R7, R24, R23 ;  /* 0x0000001807157224 */ /* 0x000fe200078e0217 */
[----:B------:R-:W-:Y:S01]  /*3b10*/  LOP3.LUT R24, R247, 0x1c8, RZ, 0xfc, !PT ;  /* 0x000001c8f7187812 */ /* 0x000fe200078efcff */
[--C-:B------:R-:W-:Y:S01]  /*3b20*/  @!P5 IMAD.IADD R18, R18, 0x1, -R7.reuse ;  /* 0x000000011212d824 */ /* 0x100fe200078e0a07 */
[C---:B------:R-:W-:Y:S01]  /*3b30*/  ISETP.GT.U32.AND P5, PT, R7.reuse, R22, PT ;  /* 0x000000160700720c */ /* 0x040fe20003fa4070 */
[----:B------:R-:W-:Y:S01]  /*3b40*/  @!P1 IMAD.MOV R16, RZ, RZ, -R16 ;  /* 0x000000ffff109224 */ /* 0x000fe200078e0a10 */
[----:B------:R-:W-:Y:S01]  /*3b50*/  ISETP.GT.U32.AND P1, PT, R7, R21, PT ;  /* 0x000000150700720c */ /* 0x000fe20003f24070 */
[----:B------:R-:W-:Y:S01]  /*3b60*/  @!P6 IMAD.IADD R20, R20, 0x1, -R7 ;  /* 0x000000011414e824 */ /* 0x000fe200078e0a07 */
[----:B------:R-:W-:Y:S01]  /*3b70*/  IABS R25, R24 ;  /* 0x0000001800197213 */ /* 0x000fe20000000000 */
[----:B------:R-:W-:Y:S01]  /*3b80*/  @!P3 IMAD.MOV R15, RZ, RZ, -R15 ;  /* 0x000000ffff0fb224 */ /* 0x000fe200078e0a0f */
[----:B------:R-:W-:Y:S01]  /*3b90*/  IABS R27, R28 ;  /* 0x0000001c001b7213 */ /* 0x000fe20000000000 */
[----:B------:R-:W-:Y:S01]  /*3ba0*/  @!P2 IMAD.IADD R19, R19, 0x1, -R7 ;  /* 0x000000011313a824 */ /* 0x000fe200078e0a07 */
[C---:B------:R-:W-:Y:S01]  /*3bb0*/  ISETP.GT.U32.AND P6, PT, R7.reuse, R20, PT ;  /* 0x000000140700720c */ /* 0x040fe20003fc4070 */
[----:B------:R-:W-:Y:S01]  /*3bc0*/  @!P4 IMAD.MOV R17, RZ, RZ, -R17 ;  /* 0x000000ffff11c224 */ /* 0x000fe200078e0a11 */
[----:B------:R-:W-:Y:S01]  /*3bd0*/  ISETP.GE.AND P4, PT, R30, RZ, PT ;  /* 0x000000ff1e00720c */ /* 0x000fe20003f86270 */
[----:B------:R-:W-:Y:S01]  /*3be0*/  IMAD.HI.U32 R23, R0, R25, RZ ;  /* 0x0000001900177227 */ /* 0x000fe200078e00ff */
[----:B------:R-:W-:Y:S01]  /*3bf0*/  ISETP.GT.U32.AND P3, PT, R7, R19, PT ;  /* 0x000000130700720c */ /* 0x000fe20003f64070 */
[----:B------:R-:W-:Y:S01]  /*3c00*/  STL [R1+0x1be8], R14 ;  /* 0x001be80e01007387 */ /* 0x000fe20000100800 */
[----:B------:R-:W-:Y:S01]  /*3c10*/  ISETP.GE.AND P2, PT, R29, RZ, PT ;  /* 0x000000ff1d00720c */ /* 0x000fe20003f46270 */
[--C-:B------:R-:W-:Y:S01]  /*3c20*/  @!P5 IMAD.IADD R22, R22, 0x1, -R7.reuse ;  /* 0x000000011616d824 */ /* 0x100fe200078e0a07 */
[----:B------:R-:W-:Y:S01]  /*3c30*/  LOP3.LUT R128, R247, 0x104, RZ, 0xfc, !PT ;  /* 0x00000104f7807812 */ /* 0x000fe200078efcff */
[----:B------:R-:W-:Y:S01]  /*3c40*/  @!P1 IMAD.IADD R21, R21, 0x1, -R7 ;  /* 0x0000000115159824 */ /* 0x000fe200078e0a07 */
[----:B------:R-:W-:Y:S01]  /*3c50*/  ISETP.GE.AND P1, PT, R24, RZ, PT ;  /* 0x000000ff1800720c */ /* 0x000fe20003f26270 */
[----:B------:R-:W-:Y:S01]  /*3c60*/  IMAD.HI.U32 R24, R0, R27, RZ ;  /* 0x0000001b00187227 */ /* 0x000fe200078e00ff */
[----:B------:R-:W-:Y:S01]  /*3c70*/  ISETP.GT.U32.AND P5, PT, R7, R22, PT ;  /* 0x000000160700720c */ /* 0x000fe20003fa4070 */
[----:B------:R-:W-:Y:S01]  /*3c80*/  STL [R1+0x1bec], R15 ;  /* 0x001bec0f01007387 */ /* 0x000fe20000100800 */
[----:B------:R-:W-:Y:S01]  /*3c90*/  IABS R127, R130 ;  /* 0x00000082007f7213 */ /* 0x000fe20000000000 */
[----:B------:R-:W-:Y:S01]  /*3ca0*/  IMAD.MOV R26, RZ, RZ, -R23 ;  /* 0x000000ffff1a7224 */ /* 0x000fe200078e0a17 */
[----:B------:R-:W-:Y:S01]  /*3cb0*/  LOP3.LUT R129, R247, 0x102, RZ, 0xfc, !PT ;  /* 0x00000102f7817812 */ /* 0x000fe200078efcff */
[----:B------:R-:W-:Y:S01]  /*3cc0*/  @!P6 IMAD.IADD R20, R20, 0x1, -R7 ;  /* 0x000000011414e824 */ /* 0x000fe200078e0a07 */
[----:B------:R-:W-:Y:S01]  /*3cd0*/  ISETP.GE.AND P6, PT, R32, RZ, PT ;  /* 0x000000ff2000720c */ /* 0x000fe20003fc6270 */
[----:B------:R-:W-:Y:S01]  /*3ce0*/  IMAD.MOV R24, RZ, RZ, -R24 ;  /* 0x000000ffff187224 */ /* 0x000fe200078e0a18 */
[----:B------:R-:W-:Y:S01]  /*3cf0*/  IABS R32, R35 ;  /* 0x0000002300207213 */ /* 0x000fe20000000000 */
[----:B------:R-:W-:Y:S01]  /*3d00*/  IMAD R23, R7, R26, R25 ;  /* 0x0000001a07177224 */ /* 0x000fe200078e0219 */
[----:B------:R-:W-:Y:S01]  /*3d10*/  LOP3.LUT R25, R247, 0x1c4, RZ, 0xfc, !PT ;  /* 0x000001c4f7197812 */ /* 0x000fe200078efcff */
[----:B------:R-:W-:Y:S01]  /*3d20*/  IMAD R24, R7, R24, R27 ;  /* 0x0000001807187224 */ /* 0x000fe200078e021b */
[----:B------:R-:W-:Y:S01]  /*3d30*/  LOP3.LUT R26, R247, 0x1c2, RZ, 0xfc, !PT ;  /* 0x000001c2f71a7812 */ /* 0x000fe200078efcff */
[----:B------:R-:W-:Y:S01]  /*3d40*/  @!P4 IMAD.MOV R20, RZ, RZ, -R20 ;  /* 0x000000ffff14c224 */ /* 0x000fe200078e0a14 */
[C---:B------:R-:W-:Y:S01]  /*3d50*/  ISETP.GT.U32.AND P4, PT, R7.reuse, R23, PT ;  /* 0x000000170700720c */ /* 0x040fe20003f84070 */
[----:B------:R-:W-:Y:S01]  /*3d60*/  @!P0 IMAD.MOV R18, RZ, RZ, -R18 ;  /* 0x000000ffff128224 */ /* 0x000fe200078e0a12 */
[C---:B------:R-:W-:Y:S01]  /*3d70*/  ISETP.GT.U32.AND P0, PT, R7.reuse, R21, PT ;  /* 0x000000150700720c */ /* 0x040fe20003f04070 */
[--C-:B------:R-:W-:Y:S01]  /*3d80*/  @!P5 IMAD.IADD R22, R22, 0x1, -R7.reuse ;  /* 0x000000011616d824 */ /* 0x100fe200078e0a07 */
[----:B------:R-:W-:Y:S01]  /*3d90*/  ISETP.GT.U32.AND P5, PT, R7, R24, PT ;  /* 0x000000180700720c */ /* 0x000fe20003fa4070 */
[----:B------:R-:W-:Y:S01]  /*3da0*/  @!P3 IMAD.IADD R19, R19, 0x1, -R7 ;  /* 0x000000011313b824 */ /* 0x000fe200078e0a07 */
[----:B------:R-:W-:Y:S01]  /*3db0*/  ISETP.GE.AND P3, PT, R31, RZ, PT ;  /* 0x000000ff1f00720c */ /* 0x000fe20003f66270 */
[----:B------:R-:W-:Y:S01]  /*3dc0*/  @!P6 IMAD.MOV R22, RZ, RZ, -R22 ;  /* 0x000000ffff16e224 */ /* 0x000fe200078e0a16 */
[----:B------:R-:W-:Y:S01]  /*3dd0*/  LOP3.LUT R31, R247, 0x1c0, RZ, 0xfc, !PT ;  /* 0x000001c0f71f7812 */ /* 0x000fe200078efcff */
[----:B------:R-:W-:Y:S01]  /*3de0*/  @!P2 IMAD.MOV R19, RZ, RZ, -R19 ;  /* 0x000000ffff13a224 */ /* 0x000fe200078e0a13 */
[----:B------:R-:W-:Y:S01]  /*3df0*/  ISETP.GE.AND P2, PT, R28, RZ, PT ;  /* 0x000000ff1c00720c */ /* 0x000fe20003f46270 */
[----:B------:R-:W-:Y:S01]  /*3e00*/  STL [R1+0x1bf0], R16 ;  /* 0x001bf01001007387 */ /* 0x000fe20000100800 */
[----:B------:R-:W-:Y:S01]  /*3e10*/  IABS R28, R25 ;  /* 0x00000019001c7213 */ /* 0x000fe20000000000 */
[--C-:B------:R-:W-:Y:S01]  /*3e20*/  @!P4 IMAD.IADD R23, R23, 0x1, -R7.reuse ;  /* 0x000000011717c824 */ /* 0x100fe200078e0a07 */
[----:B------:R-:W-:Y:S01]  /*3e30*/  IABS R29, R26 ;  /* 0x0000001a001d7213 */ /* 0x000fe20000000000 */
[--C-:B------:R-:W-:Y:S01]  /*3e40*/  @!P0 IMAD.IADD R21, R21, 0x1, -R7.reuse ;  /* 0x0000000115158824 */ /* 0x100fe200078e0a07 */
[----:B------:R-:W-:Y:S01]  /*3e50*/  IABS R30, R31 ;  /* 0x0000001f001e7213 */ /* 0x000fe20000000000 */
[----:B------:R-:W-:Y:S01]  /*3e60*/  @!P5 IMAD.IADD R24, R24, 0x1, -R7 ;  /* 0x000000011818d824 */ /* 0x000fe200078e0a07 */
[----:B------:R-:W-:Y:S01]  /*3e70*/  ISETP.GT.U32.AND P4, PT, R7, R23, PT ;  /* 0x000000170700720c */ /* 0x000fe20003f84070 */
[----:B------:R-:W-:Y:S01]  /*3e80*/  @!P3 IMAD.MOV R21, RZ, RZ, -R21 ;  /* 0x000000ffff15b224 */ /* 0x000fe200078e0a15 */
[----:B------:R-:W-:Y:S01]  /*3e90*/  ISETP.GE.AND P0, PT, R25, RZ, PT ;  /* 0x000000ff1900720c */ /* 0x000fe20003f06270 */
[----:B------:R-:W-:Y:S01]  /*3ea0*/  IMAD.HI.U32 R25, R0, R28, RZ ;  /* 0x0000001c00197227 */ /* 0x000fe200078e00ff */
[----:B------:R-:W-:Y:S01]  /*3eb0*/  ISETP.GE.AND P3, PT, R26, RZ, PT ;  /* 0x000000ff1a00720c */ /* 0x000fe20003f66270 */
[----:B------:R-:W-:Y:S01]  /*3ec0*/  STL [R1+0x1bf4], R17 ;  /* 0x001bf41101007387 */ /* 0x000fe20000100800 */
[----:B------:R-:W-:Y:S01]  /*3ed0*/  ISETP.GT.U32.AND P5, PT, R7, R24, PT ;  /* 0x000000180700720c */ /* 0x000fe20003fa4070 */
[C---:B------:R-:W-:Y:S01]  /*3ee0*/  IMAD.HI.U32 R26, R0.reuse, R29, RZ ;  /* 0x0000001d001a7227 */ /* 0x040fe200078e00ff */
[----:B------:R-:W-:Y:S01]  /*3ef0*/  ISETP.GE.AND P6, PT, R31, RZ, PT ;  /* 0x000000ff1f00720c */ /* 0x000fe20003fc6270 */
[----:B------:R3:W-:Y:S01]  /*3f00*/  STL [R1+0x1bf8], R18 ;  /* 0x001bf81201007387 */ /* 0x0007e20000100800 */
[----:B------:R-:W-:Y:S01]  /*3f10*/  LOP3.LUT R31, R247, 0x1be, RZ, 0xfc, !PT ;  /* 0x000001bef71f7812 */ /* 0x000fe200078efcff */
[----:B------:R-:W-:Y:S01]  /*3f20*/  IMAD.HI.U32 R27, R0, R30, RZ ;  /* 0x0000001e001b7227 */ /* 0x000fe200078e00ff */
[----:B------:R-:W-:-:S02]  /*3f30*/  IABS R126, R129 ;  /* 0x00000081007e7213 */ /* 0x000fc40000000000 */
[C---:B------:R-:W-:Y:S01]  /*3f40*/  LOP3.LUT R131, R247.reuse, 0xfe, RZ, 0xfc, !PT ;  /* 0x000000fef7837812 */ /* 0x040fe200078efcff */
[----:B------:R-:W-:Y:S01]  /*3f50*/  IMAD.MOV R25, RZ, RZ, -R25 ;  /* 0x000000ffff197224 */ /* 0x000fe200078e0a19 */
[C---:B------:R-:W-:Y:S01]  /*3f60*/  LOP3.LUT R132, R247.reuse, 0xfc, RZ, 0xfc, !PT ;  /* 0x000000fcf7847812 */ /* 0x040fe200078efcff */
[----:B------:R-:W-:Y:S01]  /*3f70*/  IMAD.MOV R26, RZ, RZ, -R26 ;  /* 0x000000ffff1a7224 */ /* 0x000fe200078e0a1a */
[C---:B------:R-:W-:Y:S01]  /*3f80*/  LOP3.LUT R133, R247.reuse, 0xfa, RZ, 0xfc, !PT ;  /* 0x000000faf7857812 */ /* 0x040fe200078efcff */
        /* <DEDUP_REMOVED lines=8> */
[C---:B------:R-:W-:Y:S01]  /*4010*/  IMAD R27, R7.reuse, R27, R30 ;  /* 0x0000001b071b7224 */ /* 0x040fe200078e021e */
[----:B------:R-:W-:Y:S01]  /*4020*/  IABS R134, R136 ;  /* 0x0000008800867213 */ /* 0x000fe20000000000 */
[----:B------:R-:W-:Y:S01]  /*4030*/  @!P5 IMAD.IADD R24, R24, 0x1, -R7 ;  /* 0x000000011818d824 */ /* 0x000fe200078e0a07 */
[C---:B------:R-:W-:Y:S01]  /*4040*/  ISETP.GT.U32.AND P5, PT, R7.reuse, R26, PT ;  /* 0x0000001a0700720c */ /* 0x040fe20003fa4070 */
[----:B------:R-:W-:Y:S01]  /*4050*/  @!P1 IMAD.MOV R23, RZ, RZ, -R23 ;  /* 0x000000ffff179224 */ /* 0x000fe200078e0a17 */
[----:B------:R-:W-:Y:S01]  /*4060*/  ISETP.GT.U32.AND P1, PT, R7, R27, PT ;  /* 0x0000001b0700720c */ /* 0x000fe20003f24070 */
[----:B------:R-:W-:Y:S01]  /*4070*/  IMAD.HI.U32 R28, R0, R29, RZ ;  /* 0x0000001d001c7227 */ /* 0x000fe200078e00ff */
[----:B------:R-:W-:-:S02]  /*4080*/  LOP3.LUT R142, R247, 0xf0, RZ, 0xfc, !PT ;  /* 0x000000f0f78e7812 */ /* 0x000fc400078efcff */
[C---:B------:R-:W-:Y:S01]  /*4090*/  LOP3.LUT R143, R247.reuse, 0xee, RZ, 0xfc, !PT ;  /* 0x000000eef78f7812 */ /* 0x040fe200078efcff */
[----:B------:R-:W-:Y:S01]  /*40a0*/  IMAD.HI.U32 R30, R0, R33, RZ ;  /* 0x00000021001e7227 */ /* 0x000fe200078e00ff */
[----:B------:R-:W-:Y:S02]  /*40b0*/  LOP3.LUT R144, R247, 0xec, RZ, 0xfc, !PT ;  /* 0x000000ecf7907812 */ /* 0x000fe400078efcff */
[----:B------:R-:W-:Y:S01]  /*40c0*/  IABS R137, R143 ;  /* 0x0000008f00897213 */ /* 0x000fe20000000000 */
[--C-:B------:R-:W-:Y:S01]  /*40d0*/  @!P4 IMAD.IADD R25, R25, 0x1, -R7.reuse ;  /* 0x000000011919c824 */ /* 0x100fe200078e0a07 */
[----:B------:R-:W-:Y:S01]  /*40e0*/  IABS R139, R144 ;  /* 0x00000090008b7213 */ /* 0x000fe20000000000 */
[--C-:B------:R-:W-:Y:S01]  /*40f0*/  @!P5 IMAD.IADD R26, R26, 0x1, -R7.reuse ;  /* 0x000000011a1ad824 */ /* 0x100fe200078e0a07 */
[----:B------:R-:W-:Y:S01]  /*4100*/  LOP3.LUT R146, R247, 0xe8, RZ, 0xfc, !PT ;  /* 0x000000e8f7927812 */ /* 0x000fe200078efcff */
[----:B------:R-:W-:Y:S01]  /*4110*/  @!P1 IMAD.IADD R27, R27, 0x1, -R7 ;  /* 0x000000011b1b9824 */ /* 0x000fe200078e0a07 */
[C---:B------:R-:W-:Y:S01]  /*4120*/  ISETP.GT.U32.AND P4, PT, R7.reuse, R25, PT ;  /* 0x000000190700720c */ /* 0x040fe20003f84070 */
[----:B------:R-:W-:Y:S01]  /*4130*/  @!P2 IMAD.MOV R24, RZ, RZ, -R24 ;  /* 0x000000ffff18a224 */ /* 0x000fe200078e0a18 */
[C---:B------:R-:W-:Y:S01]  /*4140*/  ISETP.GT.U32.AND P5, PT, R7.reuse, R26, PT ;  /* 0x0000001a0700720c */ /* 0x040fe20003fa4070 */
[----:B------:R-:W-:Y:S01]  /*4150*/  IMAD.MOV R28, RZ, RZ, -R28 ;  /* 0x000000ffff1c7224 */ /* 0x000fe200078e0a1c */
[----:B------:R-:W-:Y:S01]  /*4160*/  ISETP.GT.U32.AND P1, PT, R7, R27, PT ;  /* 0x0000001b0700720c */ /* 0x000fe20003f24070 */
[----:B------:R-:W-:Y:S01]  /*4170*/  IMAD.MOV R30, RZ, RZ, -R30 ;  /* 0x000000ffff1e7224 */ /* 0x000fe200078e0a1e */
[----:B------:R-:W-:Y:S01]  /*4180*/  ISETP.GE.AND P2, PT, R31, RZ, PT ;  /* 0x000000ff1f00720c */ /* 0x000fe20003f46270 */
[----:B------:R-:W-:Y:S01]  /*4190*/  IMAD.HI.U32 R31, R0, R34, RZ ;  /* 0x00000022001f7227 */ /* 0x000fe200078e00ff */
[----:B------:R-:W-:-:S02]  /*41a0*/  LOP3.LUT R145, R247, 0xea, RZ, 0xfc, !PT ;  /* 0x000000eaf7917812 */ /* 0x000fc400078efcff */
[----:B------:R-:W-:Y:S01]  /*41b0*/  IABS R141, R146 ;  /* 0x00000092008d7213 */ /* 0x000fe20000000000 */
[----:B------:R-:W-:Y:S01]  /*41c0*/  IMAD R28, R7, R28, R29 ;  /* 0x0000001c071c7224 */ /* 0x000fe200078e021d */
[----:B------:R-:W-:Y:S01]  /*41d0*/  IABS R140, R145 ;  /* 0x00000091008c7213 */ /* 0x000fe20000000000 */
[----:B------:R-:W-:Y:S01]  /*41e0*/  IMAD.MOV R31, RZ, RZ, -R31 ;  /* 0x000000ffff1f7224 */ /* 0x000fe200078e0a1f */
[----:B------:R-:W-:Y:S01]  /*41f0*/  LOP3.LUT R147, R247, 0xe6, RZ, 0xfc, !PT ;  /* 0x000000e6f7937812 */ /* 0x000fe200078efcff */
[----:B------:R-:W-:Y:S01]  /*4200*/  IMAD R30, R7, R30, R33 ;  /* 0x0000001e071e7224 */ /* 0x000fe200078e0221 */
[C---:B------:R-:W-:Y:S01]  /*4210*/  LOP3.LUT R148, R247.reuse, 0xe4, RZ, 0xfc, !PT ;  /* 0x000000e4f7947812 */ /* 0x040fe200078efcff */
[----:B------:R-:W-:Y:S01]  /*4220*/  IMAD.HI.U32 R29, R0, R32, RZ ;  /* 0x00000020001d7227 */ /* 0x000fe200078e00ff */
[C---:B------:R-:W-:Y:S02]  /*4230*/  LOP3.LUT R152, R247.reuse, 0xd4, RZ, 0xfc, !PT ;  /* 0x000000d4f7987812 */ /* 0x040fe400078efcff */
[----:B------:R-:W-:Y:S01]  /*4240*/  LOP3.LUT R151, R247, 0xd6, RZ, 0xfc, !PT ;  /* 0x000000d6f7977812 */ /* 0x000fe200078efcff */
[--C-:B------:R-:W-:Y:S01]  /*4250*/  @!P4 IMAD.IADD R25, R25, 0x1, -R7.reuse ;  /* 0x000000011919c824 */ /* 0x100fe200078e0a07 */
[----:B------:R-:W-:Y:S01]  /*4260*/  ISETP.GT.U32.AND P4, PT, R7, R28, PT ;  /* 0x0000001c0700720c */ /* 0x000fe20003f84070 */
[--C-:B------:R-:W-:Y:S01]  /*4270*/  @!P5 IMAD.IADD R26, R26, 0x1, -R7.reuse ;  /* 0x000000011a1ad824 */ /* 0x100fe200078e0a07 */
[----:B------:R-:W-:Y:S01]  /*4280*/  ISETP.GE.AND P5, PT, R35, RZ, PT ;  /* 0x000000ff2300720c */ /* 0x000fe20003fa6270 */
[----:B------:R-:W-:Y:S01]  /*4290*/  IMAD R31, R7, R31, R34 ;  /* 0x0000001f071f7224 */ /* 0x000fe200078e0222 */
[----:B------:R-:W-:Y:S01]  /*42a0*/  LOP3.LUT R35, R247, 0x1b6, RZ, 0xfc, !PT ;  /* 0x000001b6f7237812 */ /* 0x000fe200078efcff */
[----:B------:R-:W-:Y:S01]  /*42b0*/  @!P1 IMAD.IADD R27, R27, 0x1, -R7 ;  /* 0x000000011b1b9824 */ /* 0x000fe200078e0a07 */
[C---:B------:R-:W-:Y:S01]  /*42c0*/  ISETP.GT.U32.AND P1, PT, R7.reuse, R30, PT ;  /* 0x0000001e0700720c */ /* 0x040fe20003f24070 */
[----:B------:R-:W-:Y:S01]  /*42d0*/  IMAD.MOV R29, RZ, RZ, -R29 ;  /* 0x000000ffff1d7224 */ /* 0x000fe200078e0a1d */
[----:B------:R-:W-:Y:S01]  /*42e0*/  IABS R33, R35 ;  /* 0x0000002300217213 */ /* 0x000fe20000000000 */
[----:B------:R-:W-:Y:S01]  /*42f0*/  @!P6 IMAD.MOV R27, RZ, RZ, -R27 ;  /* 0x000000ffff1be224 */ /* 0x000fe200078e0a1b */
[C---:B------:R-:W-:Y:S01]  /*4300*/  ISETP.GT.U32.AND P6, PT, R7.reuse, R31, PT ;  /* 0x0000001f0700720c */ /* 0x040fe20003fc4070 */
[----:B------:R-:W-:Y:S01]  /*4310*/  IMAD R29, R7, R29, R32 ;  /* 0x0000001d071d7224 */ /* 0x000fe200078e0220 */
[----:B------:R-:W-:Y:S01]  /*4320*/  IABS R149, R152 ;  /* 0x0000009800957213 */ /* 0x000fe20000000000 */
[----:B------:R-:W-:Y:S01]  /*4330*/  @!P0 IMAD.MOV R25, RZ, RZ, -R25 ;  /* 0x000000ffff198224 */ /* 0x000fe200078e0a19 */
[----:B------:R-:W-:Y:S01]  /*4340*/  LOP3.LUT R153, R247, 0xd2, RZ, 0xfc, !PT ;  /* 0x000000d2f7997812 */ /* 0x000fe200078efcff */
[----:B------:R-:W-:Y:S01]  /*4350*/  @!P3 IMAD.MOV R26, RZ, RZ, -R26 ;  /* 0x000000ffff1ab224 */ /* 0x000fe200078e0a1a */
[----:B------:R-:W-:Y:S01]  /*4360*/  ISETP.GT.U32.AND P0, PT, R7, R29, PT ;  /* 0x0000001d0700720c */ /* 0x000fe20003f04070 */
[----:B------:R-:W-:Y:S01]  /*4370*/  IMAD.HI.U32 R32, R0, R33, RZ ;  /* 0x0000002100207227 */ /* 0x000fe200078e00ff */
[----:B------:R-:W-:-:S02]  /*4380*/  ISETP.GE.AND P3, PT, R36, RZ, PT ;  /* 0x000000ff2400720c */ /* 0x000fc40003f66270 */
[----:B------:R-:W-:Y:S01]  /*4390*/  LOP3.LUT R36, R247, 0x1b4, RZ, 0xfc, !PT ;  /* 0x000001b4f7247812 */ /* 0x000fe200078efcff */
[--C-:B------:R-:W-:Y:S01]  /*43a0*/  @!P4 IMAD.IADD R28, R28, 0x1, -R7.reuse ;  /* 0x000000011c1cc824 */ /* 0x100fe200078e0a07 */
[----:B------:R-:W-:Y:S01]  /*43b0*/  IABS R150, R153 ;  /* 0x0000009900967213 */ /* 0x000fe20000000000 */
[--C-:B------:R-:W-:Y:S01]  /*43c0*/  @!P1 IMAD.IADD R30, R30, 0x1, -R7.reuse ;  /* 0x000000011e1e9824 */ /* 0x100fe200078e0a07 */
[----:B------:R-:W-:Y:S01]  /*43d0*/  IABS R34, R36 ;  /* 0x0000002400227213 */ /* 0x000fe20000000000 */
[----:B------:R-:W-:Y:S01]  /*43e0*/  IMAD.MOV R32, RZ, RZ, -R32 ;  /* 0x000000ffff207224 */ /* 0x000fe200078e0a20 */
[----:B------:R-:W-:Y:S01]  /*43f0*/  ISETP.GT.U32.AND P4, PT, R7, R28, PT ;  /* 0x0000001c0700720c */ /* 0x000fe20003f84070 */
[----:B------:R-:W-:Y:S01]  /*4400*/  @!P6 IMAD.IADD R31, R31, 0x1, -R7 ;  /* 0x000000011f1fe824 */ /* 0x000fe200078e0a07 */
[C---:B------:R-:W-:Y:S01]  /*4410*/  ISETP.GT.U32.AND P6, PT, R7.reuse, R30, PT ;  /* 0x0000001e0700720c */ /* 0x040fe20003fc4070 */
[----:B------:R-:W-:Y:S01]  /*4420*/  IMAD R32, R7, R32, R33 ;  /* 0x0000002007207224 */ /* 0x000fe200078e0221 */
[C---:B------:R-:W-:Y:S01]  /*4430*/  LOP3.LUT R157, R247.reuse, 0xca, RZ, 0xfc, !PT ;  /* 0x000000caf79d7812 */ /* 0x040fe200078efcff */
[----:B------:R-:W-:Y:S01]  /*4440*/  IMAD.HI.U32 R33, R0, R34, RZ ;  /* 0x0000002200217227 */ /* 0x000fe200078e00ff */
[----:B------:R-:W-:-:S02]  /*4450*/  LOP3.LUT R156, R247, 0xcc, RZ, 0xfc, !PT ;  /* 0x000000ccf79c7812 */ /* 0x000fc400078efcff */
[----:B------:R-:W-:Y:S01]  /*4460*/  LOP3.LUT R158, R247, 0xc8, RZ, 0xfc, !PT ;  /* 0x000000c8f79e7812 */ /* 0x000fe200078efcff */
[----:B------:R-:W-:Y:S01]  /*4470*/  @!P0 IMAD.IADD R29, R29, 0x1, -R7 ;  /* 0x000000011d1d8824 */ /* 0x000fe200078e0a07 */
[----:B------:R-:W-:Y:S01]  /*4480*/  ISETP.GE.AND P0, PT, R35, RZ, PT ;  /* 0x000000ff2300720c */ /* 0x000fe20003f06270 */
[----:B------:R-:W-:Y:S01]  /*4490*/  IMAD.MOV R33, RZ, RZ, -R33 ;  /* 0x000000ffff217224 */ /* 0x000fe200078e0a21 */
[----:B------:R-:W-:Y:S01]  /*44a0*/  IABS R154, R157 ;  /* 0x0000009d009a7213 */ /* 0x000fe20000000000 */
[--C-:B------:R-:W-:Y:S01]  /*44b0*/  @!P4 IMAD.IADD R28, R28, 0x1, -R7.reuse ;  /* 0x000000011c1cc824 */ /* 0x100fe200078e0a07 */
[C---:B------:R-:W-:Y:S01]  /*44c0*/  ISETP.GT.U32.AND P1, PT, R7.reuse, R29, PT ;  /* 0x0000001d0700720c */ /* 0x040fe20003f24070 */
[----:B------:R-:W-:Y:S01]  /*44d0*/  IMAD R33, R7, R33, R34 ;  /* 0x0000002107217224 */ /* 0x000fe200078e0222 */
[----:B------:R-:W-:Y:S01]  /*44e0*/  ISETP.GE.AND P4, PT, R37, RZ, PT ;  /* 0x000000ff2500720c */ /* 0x000fe20003f86270 */
[----:B------:R-:W-:Y:S01]  /*44f0*/  @!P6 IMAD.IADD R30, R30, 0x1, -R7 ;  /* 0x000000011e1ee824 */ /* 0x000fe200078e0a07 */
[----:B------:R-:W-:Y:S01]  /*4500*/  IABS R37, R40 ;  /* 0x0000002800257213 */ /* 0x000fe20000000000 */
[----:B------:R-:W-:Y:S01]  /*4510*/  @!P2 IMAD.MOV R28, RZ, RZ, -R28 ;  /* 0x000000ffff1ca224 */ /* 0x000fe200078e0a1c */
[C---:B------:R-:W-:Y:S01]  /*4520*/  ISETP.GT.U32.AND P6, PT, R7.reuse, R33, PT ;  /* 0x000000210700720c */ /* 0x040fe20003fc4070 */
[----:B------:R-:W-:Y:S01]  /*4530*/  IMAD.HI.U32 R35, R0, R38, RZ ;  /* 0x0000002600237227 */ /* 0x000fe200078e00ff */
[----:B------:R-:W-:-:S02]  /*4540*/  ISETP.GT.U32.AND P2, PT, R7, R31, PT ;  /* 0x0000001f0700720c */ /* 0x000fc40003f44070 */
[----:B------:R-:W-:Y:S01]  /*4550*/  IABS R155, R158 ;  /* 0x0000009e009b7213 */ /* 0x000fe20000000000 */
[----:B------:R-:W-:Y:S01]  /*4560*/  IMAD.HI.U32 R34, R0, R37, RZ ;  /* 0x0000002500227227 */ /* 0x000fe200078e00ff */
[C---:B------:R-:W-:Y:S02]  /*4570*/  LOP3.LUT R160, R247.reuse, 0xc6, RZ, 0xfc, !PT ;  /* 0x000000c6f7a07812 */ /* 0x040fe400078efcff */
[----:B------:R-:W-:Y:S01]  /*4580*/  LOP3.LUT R161, R247, 0xc4, RZ, 0xfc, !PT ;  /* 0x000000c4f7a17812 */ /* 0x000fe200078efcff */
[--C-:B------:R-:W-:Y:S01]  /*4590*/  @!P1 IMAD.IADD R29, R29, 0x1, -R7.reuse ;  /* 0x000000011d1d9824 */ /* 0x100fe200078e0a07 */
[----:B------:R-:W-:Y:S01]  /*45a0*/  ISETP.GT.U32.AND P1, PT, R7, R32, PT ;  /* 0x000000200700720c */ /* 0x000fe20003f24070 */
[----:B------:R-:W-:Y:S01]  /*45b0*/  IMAD.MOV R34, RZ, RZ, -R34 ;  /* 0x000000ffff227224 */ /* 0x000fe200078e0a22 */
[----:B------:R-:W-:Y:S01]  /*45c0*/  LOP3.LUT R162, R247, 0xc2, RZ, 0xfc, !PT ;  /* 0x000000c2f7a27812 */ /* 0x000fe200078efcff */
[--C-:B------:R-:W-:Y:S01]  /*45d0*/  @!P6 IMAD.IADD R33, R33, 0x1, -R7.reuse ;  /* 0x000000012121e824 */ /* 0x100fe200078e0a07 */
[----:B------:R-:W-:Y:S01]  /*45e0*/  LOP3.LUT R163, R247, 0xc0, RZ, 0xfc, !PT ;  /* 0x000000c0f7a37812 */ /* 0x000fe200078efcff */
[----:B------:R-:W-:Y:S01]  /*45f0*/  @!P2 IMAD.IADD R31, R31, 0x1, -R7 ;  /* 0x000000011f1fa824 */ /* 0x000fe200078e0a07 */
[----:B------:R-:W-:Y:S01]  /*4600*/  ISETP.GE.AND P2, PT, R36, RZ, PT ;  /* 0x000000ff2400720c */ /* 0x000fe20003f46270 */
[----:B------:R-:W-:Y:S01]  /*4610*/  IMAD.HI.U32 R36, R0, R39, RZ ;  /* 0x0000002700247227 */ /* 0x000fe200078e00ff */
[----:B------:R-:W-:-:S02]  /*4620*/  ISETP.GT.U32.AND P6, PT, R7, R33, PT ;  /* 0x000000210700720c */ /* 0x000fc40003fc4070 */
[----:B------:R-:W-:Y:S01]  /*4630*/  LOP3.LUT R164, R247, 0xbe, RZ, 0xfc, !PT ;  /* 0x000000bef7a47812 */ /* 0x000fe200078efcff */
[----:B------:R-:W-:Y:S01]  /*4640*/  IMAD.MOV R35, RZ, RZ, -R35 ;  /* 0x000000ffff237224 */ /* 0x000fe200078e0a23 */
[----:B------:R-:W-:Y:S01]  /*4650*/  IABS R159, R163 ;  /* 0x000000a3009f7213 */ /* 0x000fe20000000000 */
[----:B------:R-:W-:Y:S01]  /*4660*/  IMAD R34, R7, R34, R37 ;  /* 0x0000002207227224 */ /* 0x000fe200078e0225 */
[C---:B------:R-:W-:Y:S01]  /*4670*/  LOP3.LUT R166, R247.reuse, 0xb6, RZ, 0xfc, !PT ;  /* 0x000000b6f7a67812 */ /* 0x040fe200078efcff */
[----:B------:R-:W-:Y:S01]  /*4680*/  @!P1 IMAD.IADD R32, R32, 0x1, -R7 ;  /* 0x0000000120209824 */ /* 0x000fe200078e0a07 */
[----:B------:R-:W-:Y:S01]  /*4690*/  ISETP.GE.AND P1, PT, R40, RZ, PT ;  /* 0x000000ff2800720c */ /* 0x000fe20003f26270 */
[----:B------:R-:W-:Y:S01]  /*46a0*/  IMAD.MOV R36, RZ, RZ, -R36 ;  /* 0x000000ffff247224 */ /* 0x000fe200078e0a24 */
[----:B------:R-:W-:Y:S01]  /*46b0*/  LOP3.LUT R165, R247, 0xb8, RZ, 0xfc, !PT ;  /* 0x000000b8f7a57812 */ /* 0x000fe200078efcff */
[----:B------:R-:W-:Y:S01]  /*46c0*/  IMAD R35, R7, R35, R38 ;  /* 0x0000002307237224 */ /* 0x000fe200078e0226 */
[----:B------:R-:W-:Y:S01]  /*46d0*/  LOP3.LUT R169, R247, 0xb2, RZ, 0xfc, !PT ;  /* 0x000000b2f7a97812 */ /* 0x000fe200078efcff */
[----:B------:R-:W-:Y:S01]  /*46e0*/  @!P3 IMAD.MOV R30, RZ, RZ, -R30 ;  /* 0x000000ffff1eb224 */ /* 0x000fe200078e0a1e */
[C---:B------:R-:W-:Y:S01]  /*46f0*/  ISETP.GT.U32.AND P3, PT, R7.reuse, R34, PT ;  /* 0x000000220700720c */ /* 0x040fe20003f64070 */
[----:B------:R-:W-:Y:S01]  /*4700*/  @!P5 IMAD.MOV R29, RZ, RZ, -R29 ;  /* 0x000000ffff1dd224 */ /* 0x000fe200078e0a1d */
[C---:B------:R-:W-:Y:S01]  /*4710*/  ISETP.GT.U32.AND P5, PT, R7.reuse, R32, PT ;  /* 0x000000200700720c */ /* 0x040fe20003fa4070 */
[C---:B------:R-:W-:Y:S01]  /*4720*/  IMAD R36, R7.reuse, R36, R39 ;  /* 0x0000002407247224 */ /* 0x040fe200078e0227 */
[----:B------:R-:W-:Y:S01]  /*4730*/  IABS R39, R44 ;  /* 0x0000002c00277213 */ /* 0x000fe20000000000 */
[----:B------:R-:W-:Y:S01]  /*4740*/  @!P4 IMAD.MOV R31, RZ, RZ, -R31 ;  /* 0x000000ffff1fc224 */ /* 0x000fe200078e0a1f */
[----:B------:R-:W-:Y:S01]  /*4750*/  ISETP.GT.U32.AND P4, PT, R7, R35, PT ;  /* 0x000000230700720c */ /* 0x000fe20003f84070 */
[----:B------:R-:W-:Y:S01]  /*4760*/  @!P6 IMAD.IADD R33, R33, 0x1, -R7 ;  /* 0x000000012121e824 */ /* 0x000fe200078e0a07 */
[----:B------:R-:W-:Y:S01]  /*4770*/  ISETP.GT.U32.AND P6, PT, R7, R36, PT ;  /* 0x000000240700720c */ /* 0x000fe20003fc4070 */
[----:B------:R-:W-:Y:S01]  /*4780*/  IMAD.HI.U32 R37, R0, R39, RZ ;  /* 0x0000002700257227 */ /* 0x000fe200078e00ff */
[----:B------:R-:W-:-:S02]  /*4790*/  LOP3.LUT R170, R247, 0xb0, RZ, 0xfc, !PT ;  /* 0x000000b0f7aa7812 */ /* 0x000fc400078efcff */
[----:B------:R-:W-:Y:S01]  /*47a0*/  LOP3.LUT R168, R247, 0xb4, RZ, 0xfc, !PT ;  /* 0x000000b4f7a87812 */ /* 0x000fe200078efcff */
[--C-:B------:R-:W-:Y:S01]  /*47b0*/  @!P3 IMAD.IADD R34, R34, 0x1, -R7.reuse ;  /* 0x000000012222b824 */ /* 0x100fe200078e0a07 */
[----:B------:R-:W-:Y:S01]  /*47c0*/  ISETP.GE.AND P3, PT, R42, RZ, PT ;  /* 0x000000ff2a00720c */ /* 0x000fe20003f66270 */
[----:B------:R-:W-:Y:S01]  /*47d0*/  @!P5 IMAD.IADD R32, R32, 0x1, -R7 ;  /* 0x000000012020d824 */ /* 0x000fe200078e0a07 */
[----:B------:R-:W-:Y:S01]  /*47e0*/  ISETP.GE.AND P5, PT, R41, RZ, PT ;  /* 0x000000ff2900720c */ /* 0x000fe20003fa6270 */
[----:B------:R-:W-:Y:S01]  /*47f0*/  IMAD.MOV R40, RZ, RZ, -R37 ;  /* 0x000000ffff287224 */ /* 0x000fe200078e0a25 */
[----:B------:R-:W-:Y:S01]  /*4800*/  IABS R41, R45 ;  /* 0x0000002d00297213 */ /* 0x000fe20000000000 */
[--C-:B------:R-:W-:Y:S01]  /*4810*/  @!P4 IMAD.IADD R35, R35, 0x1, -R7.reuse ;  /* 0x000000012323c824 */ /* 0x100fe200078e0a07 */
[C---:B------:R-:W-:Y:S01]  /*4820*/  ISETP.GT.U32.AND P4, PT, R7.reuse, R34, PT ;  /* 0x000000220700720c */ /* 0x040fe20003f84070 */
[----:B------:R-:W-:Y:S01]  /*4830*/  @!P6 IMAD.IADD R36, R36, 0x1, -R7 ;  /* 0x000000012424e824 */ /* 0x000fe200078e0a07 */
[----:B------:R-:W-:Y:S01]  /*4840*/  IABS R42, R46 ;  /* 0x0000002e002a7213 */ /* 0x000fe20000000000 */
[----:B------:R-:W-:Y:S01]  /*4850*/  IMAD.HI.U32 R38, R0, R41, RZ ;  /* 0x0000002900267227 */ /* 0x000fe200078e00ff */
[----:B------:R-:W-:-:S02]  /*4860*/  ISETP.GT.U32.AND P6, PT, R7, R35, PT ;  /* 0x000000230700720c */ /* 0x000fc40003fc4070 */
[----:B------:R-:W-:Y:S01]  /*4870*/  IABS R167, R170 ;  /* 0x000000aa00a77213 */ /* 0x000fe20000000000 */
[----:B------:R-:W-:Y:S01]  /*4880*/  IMAD R37, R7, R40, R39 ;  /* 0x0000002807257224 */ /* 0x000fe200078e0227 */
[C---:B------:R-:W-:Y:S01]  /*4890*/  LOP3.LUT R172, R247.reuse, 0xac, RZ, 0xfc, !PT ;  /* 0x000000acf7ac7812 */ /* 0x040fe200078efcff */
[----:B------:R-:W-:Y:S01]  /*48a0*/  IMAD.MOV R38, RZ, RZ, -R38 ;  /* 0x000000ffff267224 */ /* 0x000fe200078e0a26 */
[C---:B------:R-:W-:Y:S01]  /*48b0*/  LOP3.LUT R173, R247.reuse, 0xaa, RZ, 0xfc, !PT ;  /* 0x000000aaf7ad7812 */ /* 0x040fe200078efcff */
[----:B------:R-:W-:Y:S01]  /*48c0*/  IMAD.HI.U32 R39, R0, R42, RZ ;  /* 0x0000002a00277227 */ /* 0x000fe200078e00ff */
[C---:B------:R-:W-:Y:S02]  /*48d0*/  LOP3.LUT R174, R247.reuse, 0xa8, RZ, 0xfc, !PT ;  /* 0x000000a8f7ae7812 */ /* 0x040fe400078efcff */
[----:B------:R-:W-:Y:S01]  /*48e0*/  LOP3.LUT R175, R247, 0xa6, RZ, 0xfc, !PT ;  /* 0x000000a6f7af7812 */ /* 0x000fe200078efcff */
[----:B------:R-:W-:Y:S01]  /*48f0*/  @!P4 IMAD.IADD R34, R34, 0x1, -R7 ;  /* 0x000000012222c824 */ /* 0x000fe200078e0a07 */
[C---:B------:R-:W-:Y:S01]  /*4900*/  ISETP.GT.U32.AND P4, PT, R7.reuse, R37, PT ;  /* 0x000000250700720c */ /* 0x040fe20003f84070 */
[----:B------:R-:W-:Y:S01]  /*4910*/  IMAD R38, R7, R38, R41 ;  /* 0x0000002607267224 */ /* 0x000fe200078e0229 */
[----:B------:R-:W-:Y:S01]  /*4920*/  IABS R41, R48 ;  /* 0x0000003000297213 */ /* 0x000fe20000000000 */
[----:B------:R-:W-:Y:S01]  /*4930*/  @!P6 IMAD.IADD R35, R35, 0x1, -R7 ;  /* 0x000000012323e824 */ /* 0x000fe200078e0a07 */
[----:B------:R-:W-:Y:S01]  /*4940*/  IABS R171, R174 ;  /* 0x000000ae00ab7213 */ /* 0x000fe20000000000 */
[----:B------:R-:W-:Y:S01]  /*4950*/  IMAD.MOV R39, RZ, RZ, -R39 ;  /* 0x000000ffff277224 */ /* 0x000fe200078e0a27 */
[----:B------:R-:W-:Y:S01]  /*4960*/  ISETP.GT.U32.AND P6, PT, R7, R38, PT ;  /* 0x000000260700720c */ /* 0x000fe20003fc4070 */
[----:B------:R-:W-:Y:S01]  /*4970*/  IMAD.HI.U32 R40, R0, R43, RZ ;  /* 0x0000002b00287227 */ /* 0x000fe200078e00ff */
[----:B------:R-:W-:-:S02]  /*4980*/  LOP3.LUT R176, R247, 0xa2, RZ, 0xfc, !PT ;  /* 0x000000a2f7b07812 */ /* 0x000fc400078efcff */
[----:B------:R-:W-:Y:S01]  /*4990*/  LOP3.LUT R177, R247, 0xa0, RZ, 0xfc, !PT ;  /* 0x000000a0f7b17812 */ /* 0x000fe200078efcff */
[----:B------:R-:W-:Y:S01]  /*49a0*/  @!P0 IMAD.MOV R32, RZ, RZ, -R32 ;  /* 0x000000ffff208224 */ /* 0x000fe200078e0a20 */
[----:B------:R-:W-:Y:S01]  /*49b0*/  ISETP.GT.U32.AND P0, PT, R7, R36, PT ;  /* 0x000000240700720c */ /* 0x000fe20003f04070 */
[--C-:B------:R-:W-:Y:S01]  /*49c0*/  @!P4 IMAD.IADD R37, R37, 0x1, -R7.reuse ;  /* 0x000000012525c824 */ /* 0x100fe200078e0a07 */
[----:B------:R-:W-:Y:S01]  /*49d0*/  ISETP.GE.AND P4, PT, R45, RZ, PT ;  /* 0x000000ff2d00720c */ /* 0x000fe20003f86270 */
[----:B------:R-:W-:Y:S01]  /*49e0*/  IMAD R39, R7, R39, R42 ;  /* 0x0000002707277224 */ /* 0x000fe200078e022a */
[C---:B------:R-:W-:Y:S01]  /*49f0*/  LOP3.LUT R45, R247.reuse, 0x1a0, RZ, 0xfc, !PT ;  /* 0x000001a0f72d7812 */ /* 0x040fe200078efcff */
[----:B------:R-:W-:Y:S01]  /*4a00*/  IMAD.MOV R40, RZ, RZ, -R40 ;  /* 0x000000ffff287224 */ /* 0x000fe200078e0a28 */
[----:B------:R-:W-:Y:S01]  /*4a10*/  LOP3.LUT R182, R247, 0x9c, RZ, 0xfc, !PT ;  /* 0x0000009cf7b67812 */ /* 0x000fe200078efcff */
[----:B------:R-:W-:Y:S01]  /*4a20*/  @!P6 IMAD.IADD R38, R38, 0x1, -R7 ;  /* 0x000000012626e824 */ /* 0x000fe200078e0a07 */
[C---:B------:R-:W-:Y:S01]  /*4a30*/  ISETP.GT.U32.AND P6, PT, R7.reuse, R37, PT ;  /* 0x000000250700720c */ /* 0x040fe20003fc4070 */
[----:B------:R-:W-:Y:S01]  /*4a40*/  @!P1 IMAD.MOV R34, RZ, RZ, -R34 ;  /* 0x000000ffff229224 */ /* 0x000fe200078e0a22 */
[C---:B------:R-:W-:Y:S01]  /*4a50*/  ISETP.GT.U32.AND P1, PT, R7.reuse, R39, PT ;  /* 0x000000270700720c */ /* 0x040fe20003f24070 */
[----:B------:R-:W-:Y:S01]  /*4a60*/  IMAD R40, R7, R40, R43 ;  /* 0x0000002807287224 */ /* 0x000fe200078e022b */
[----:B------:R-:W-:Y:S01]  /*4a70*/  LOP3.LUT R183, R247, 0x9a, RZ, 0xfc, !PT ;  /* 0x0000009af7b77812 */ /* 0x000fe200078efcff */
[----:B------:R-:W-:Y:S01]  /*4a80*/  @!P2 IMAD.MOV R33, RZ, RZ, -R33 ;  /* 0x000000ffff21a224 */ /* 0x000fe200078e0a21 */
[----:B------:R-:W-:Y:S01]  /*4a90*/  ISETP.GT.U32.AND P2, PT, R7, R38, PT ;  /* 0x000000260700720c */ /* 0x000fe20003f44070 */
[----:B------:R-:W-:Y:S01]  /*4aa0*/  IMAD.MOV.U32 R42, RZ, RZ, R41 ;  /* 0x000000ffff2a7224 */ /* 0x000fe200078e0029 */
[C---:B------:R-:W-:Y:S01]  /*4ab0*/  LOP3.LUT R186, R247.reuse, 0x94, RZ, 0xfc, !PT ;  /* 0x00000094f7ba7812 */ /* 0x040fe200078efcff */
[----:B------:R-:W-:Y:S01]  /*4ac0*/  @!P0 IMAD.IADD R36, R36, 0x1, -R7 ;  /* 0x0000000124248824 */ /* 0x000fe200078e0a07 */
[----:B------:R-:W-:Y:S01]  /*4ad0*/  ISETP.GE.AND P0, PT, R44, RZ, PT ;  /* 0x000000ff2c00720c */ /* 0x000fe20003f06270 */
[----:B------:R-:W-:Y:S01]  /*4ae0*/  IMAD.HI.U32 R41, R0, R42, RZ ;  /* 0x0000002a00297227 */ /* 0x000fe200078e00ff */
[----:B------:R-:W-:-:S02]  /*4af0*/  LOP3.LUT R44, R247, 0x1a2, RZ, 0xfc, !PT ;  /* 0x000001a2f72c7812 */ /* 0x000fc400078efcff */
[----:B------:R-:W-:Y:S01]  /*4b00*/  IABS R181, R186 ;  /* 0x000000ba00b57213 */ /* 0x000fe20000000000 */
[--C-:B------:R-:W-:Y:S01]  /*4b10*/  @!P6 IMAD.IADD R37, R37, 0x1, -R7.reuse ;  /* 0x000000012525e824 */ /* 0x100fe200078e0a07 */
[----:B------:R-:W-:Y:S01]  /*4b20*/  ISETP.GT.U32.AND P6, PT, R7, R40, PT ;  /* 0x000000280700720c */ /* 0x000fe20003fc4070 */
[----:B------:R-:W-:Y:S01]  /*4b30*/  @!P1 IMAD.IADD R39, R39, 0x1, -R7 ;  /* 0x0000000127279824 */ /* 0x000fe200078e0a07 */
[----:B------:R-:W-:Y:S01]  /*4b40*/  IABS R43, R44 ;  /* 0x0000002c002b7213 */ /* 0x000fe20000000000 */
[----:B------:R-:W-:Y:S01]  /*4b50*/  IMAD.MOV R41, RZ, RZ, -R41 ;  /* 0x000000ffff297224 */ /* 0x000fe200078e0a29 */
[----:B------:R-:W-:Y:S01]  /*4b60*/  ISETP.GE.AND P1, PT, R44, RZ, PT ;  /* 0x000000ff2c00720c */ /* 0x000fe20003f26270 */
[----:B------:R-:W-:Y:S01]  /*4b70*/  @!P2 IMAD.IADD R38, R38, 0x1, -R7 ;  /* 0x000000012626a824 */ /* 0x000fe200078e0a07 */
[----:B------:R-:W-:Y:S01]  /*4b80*/  ISETP.GE.AND P2, PT, R48, RZ, PT ;  /* 0x000000ff3000720c */ /* 0x000fe20003f46270 */
[----:B------:R-:W-:Y:S01]  /*4b90*/  IMAD R41, R7, R41, R42 ;  /* 0x0000002907297224 */ /* 0x000fe200078e022a */
[----:B------:R-:W-:Y:S01]  /*4ba0*/  IABS R48, R53 ;  /* 0x0000003500307213 */ /* 0x000fe20000000000 */
[----:B------:R-:W-:Y:S01]  /*4bb0*/  IMAD.HI.U32 R42, R0, R43, RZ ;  /* 0x0000002b002a7227 */ /* 0x000fe200078e00ff */
[----:B------:R-:W-:-:S02]  /*4bc0*/  LOP3.LUT R185, R247, 0x96, RZ, 0xfc, !PT ;  /* 0x00000096f7b97812 */ /* 0x000fc400078efcff */
[----:B------:R-:W-:Y:S01]  /*4bd0*/  LOP3.LUT R184, R247, 0x98, RZ, 0xfc, !PT ;  /* 0x00000098f7b87812 */ /* 0x000fe200078efcff */
[----:B------:R-:W-:Y:S01]  /*4be0*/  @!P6 IMAD.IADD R40, R40, 0x1, -R7 ;  /* 0x000000012828e824 */ /* 0x000fe200078e0a07 */
[C---:B------:R-:W-:Y:S01]  /*4bf0*/  ISETP.GT.U32.AND P6, PT, R7.reuse, R39, PT ;  /* 0x000000270700720c */ /* 0x040fe20003fc4070 */
[----:B------:R-:W-:Y:S01]  /*4c00*/  IMAD.MOV R42, RZ, RZ, -R42 ;  /* 0x000000ffff2a7224 */ /* 0x000fe200078e0a2a */
[----:B------:R-:W-:Y:S01]  /*4c10*/  IABS R180, R185 ;  /* 0x000000b900b47213 */ /* 0x000fe20000000000 */
[----:B------:R-:W-:Y:S01]  /*4c20*/  @!P4 IMAD.MOV R38, RZ, RZ, -R38 ;  /* 0x000000ffff26c224 */ /* 0x000fe200078e0a26 */
[C---:B------:R-:W-:Y:S01]  /*4c30*/  ISETP.GT.U32.AND P4, PT, R7.reuse, R41, PT ;  /* 0x000000290700720c */ /* 0x040fe20003f84070 */
[----:B------:R-:W-:Y:S01]  /*4c40*/  @!P5 IMAD.MOV R35, RZ, RZ, -R35 ;  /* 0x000000ffff23d224 */ /* 0x000fe200078e0a23 */
[----:B------:R-:W-:Y:S01]  /*4c50*/  ISETP.GE.AND P5, PT, R46, RZ, PT ;  /* 0x000000ff2e00720c */ /* 0x000fe20003fa6270 */
[C---:B------:R-:W-:Y:S01]  /*4c60*/  IMAD R42, R7.reuse, R42, R43 ;  /* 0x0000002a072a7224 */ /* 0x040fe200078e022b */
[----:B------:R-:W-:Y:S01]  /*4c70*/  IABS R46, R45 ;  /* 0x0000002d002e7213 */ /* 0x000fe20000000000 */
[----:B------:R-:W-:Y:S01]  /*4c80*/  @!P0 IMAD.MOV R37, RZ, RZ, -R37 ;  /* 0x000000ffff258224 */ /* 0x000fe200078e0a25 */
[----:B------:R-:W-:Y:S01]  /*4c90*/  ISETP.GT.U32.AND P0, PT, R7, R40, PT ;  /* 0x000000280700720c */ /* 0x000fe20003f04070 */
[----:B------:R-:W-:Y:S01]  /*4ca0*/  @!P3 IMAD.MOV R36, RZ, RZ, -R36 ;  /* 0x000000ffff24b224 */ /* 0x000fe200078e0a24 */
[----:B------:R-:W-:Y:S01]  /*4cb0*/  ISETP.GE.AND P3, PT, R47, RZ, PT ;  /* 0x000000ff2f00720c */ /* 0x000fe20003f66270 */
[----:B------:R-:W-:Y:S01]  /*4cc0*/  @!P6 IMAD.IADD R39, R39, 0x1, -R7 ;  /* 0x000000012727e824 */ /* 0x000fe200078e0a07 */
[----:B------:R-:W-:Y:S01]  /*4cd0*/  ISETP.GT.U32.AND P6, PT, R7, R42, PT ;  /* 0x0000002a0700720c */ /* 0x000fe20003fc4070 */
[----:B------:R-:W-:Y:S01]  /*4ce0*/  IMAD.HI.U32 R43, R0, R46, RZ ;  /* 0x0000002e002b7227 */ /* 0x000fe200078e00ff */
[----:B------:R-:W-:-:S02]  /*4cf0*/  IABS R47, R50 ;  /* 0x00000032002f7213 */ /* 0x000fc40000000000 */
[----:B------:R-:W-:Y:S01]  /*4d00*/  IABS R179, R184 ;  /* 0x000000b800b37213 */ /* 0x000fe20000000000 */
[----:B------:R-:W-:Y:S01]  /*4d10*/  @!P4 IMAD.IADD R41, R41, 0x1, -R7 ;  /* 0x000000012929c824 */ /* 0x000fe200078e0a07 */
[----:B------:R-:W-:Y:S01]  /*4d20*/  ISETP.GE.AND P4, PT, R50, RZ, PT ;  /* 0x000000ff3200720c */ /* 0x000fe20003f86270 */
[----:B------:R-:W-:Y:S01]  /*4d30*/  @!P5 IMAD.MOV R39, RZ, RZ, -R39 ;  /* 0x000000ffff27d224 */ /* 0x000fe200078e0a27 */
[----:B------:R-:W-:Y:S01]  /*4d40*/  IABS R50, R55 ;  /* 0x0000003700327213 */ /* 0x000fe20000000000 */
[----:B------:R-:W-:Y:S01]  /*4d50*/  IMAD.HI.U32 R44, R0, R47, RZ ;  /* 0x0000002f002c7227 */ /* 0x000fe200078e00ff */
[----:B------:R-:W-:Y:S02]  /*4d60*/  ISETP.GT.U32.AND P5, PT, R7, R41, PT ;  /* 0x000000290700720c */ /* 0x000fe40003fa4070 */
[C---:B------:R-:W-:Y:S01]  /*4d70*/  LOP3.LUT R187, R247.reuse, 0x92, RZ, 0xfc, !PT ;  /* 0x00000092f7bb7812 */ /* 0x040fe200078efcff */
[----:B------:R-:W-:Y:S01]  /*4d80*/  IMAD.MOV R43, RZ, RZ, -R43 ;  /* 0x000000ffff2b7224 */ /* 0x000fe200078e0a2b */
[C---:B------:R-:W-:Y:S01]  /*4d90*/  LOP3.LUT R188, R247.reuse, 0x90, RZ, 0xfc, !PT ;  /* 0x00000090f7bc7812 */ /* 0x040fe200078efcff */
[--C-:B------:R-:W-:Y:S01]  /*4da0*/  @!P6 IMAD.IADD R42, R42, 0x1, -R7.reuse ;  /* 0x000000012a2ae824 */ /* 0x100fe200078e0a07 */
[----:B------:R-:W-:Y:S01]  /*4db0*/  LOP3.LUT R189, R247, 0x8c, RZ, 0xfc, !PT ;  /* 0x0000008cf7bd7812 */ /* 0x000fe200078efcff */
[----:B------:R-:W-:Y:S01]  /*4dc0*/  @!P0 IMAD.IADD R40, R40, 0x1, -R7 ;  /* 0x0000000128288824 */ /* 0x000fe200078e0a07 */
[----:B------:R-:W-:Y:S01]  /*4dd0*/  ISETP.GE.AND P0, PT, R45, RZ, PT ;  /* 0x000000ff2d00720c */ /* 0x000fe20003f06270 */
[----:B------:R-:W-:Y:S01]  /*4de0*/  IMAD.MOV R44, RZ, RZ, -R44 ;  /* 0x000000ffff2c7224 */ /* 0x000fe200078e0a2c */
[C---:B------:R-:W-:Y:S01]  /*4df0*/  ISETP.GT.U32.AND P6, PT, R7.reuse, R42, PT ;  /* 0x0000002a0700720c */ /* 0x040fe20003fc4070 */
[----:B------:R-:W-:Y:S01]  /*4e00*/  IMAD R43, R7, R43, R46 ;  /* 0x0000002b072b7224 */ /* 0x000fe200078e022e */
[C---:B------:R-:W-:Y:S01]  /*4e10*/  LOP3.LUT R192, R247.reuse, 0x86, RZ, 0xfc, !PT ;  /* 0x00000086f7c07812 */ /* 0x040fe200078efcff */
[----:B------:R-:W-:Y:S01]  /*4e20*/  IMAD.HI.U32 R45, R0, R48, RZ ;  /* 0x00000030002d7227 */ /* 0x000fe200078e00ff */
[----:B------:R-:W-:-:S02]  /*4e30*/  LOP3.LUT R190, R247, 0x8a, RZ, 0xfc, !PT ;  /* 0x0000008af7be7812 */ /* 0x000fc400078efcff */
[----:B------:R-:W-:Y:S01]  /*4e40*/  LOP3.LUT R191, R247, 0x88, RZ, 0xfc, !PT ;  /* 0x00000088f7bf7812 */ /* 0x000fe200078efcff */
[----:B------:R-:W-:Y:S01]  /*4e50*/  IMAD R44, R7, R44, R47 ;  /* 0x0000002c072c7224 */ /* 0x000fe200078e022f */
[----:B------:R-:W-:Y:S01]  /*4e60*/  LOP3.LUT R193, R247, 0x84, RZ, 0xfc, !PT ;  /* 0x00000084f7c17812 */ /* 0x000fe200078efcff */
[----:B------:R-:W-:Y:S01]  /*4e70*/  @!P3 IMAD.MOV R40, RZ, RZ, -R40 ;  /* 0x000000ffff28b224 */ /* 0x000fe200078e0a28 */
[----:B------:R-:W-:Y:S01]  /*4e80*/  ISETP.GT.U32.AND P3, PT, R7, R43, PT ;  /* 0x0000002b0700720c */ /* 0x000fe20003f64070 */
[----:B------:R-:W-:Y:S01]  /*4e90*/  IMAD.MOV R45, RZ, RZ, -R45 ;  /* 0x000000ffff2d7224 */ /* 0x000fe200078e0a2d */
[----:B------:R-:W-:Y:S01]  /*4ea0*/  LOP3.LUT R194, R247, 0x7e, RZ, 0xfc, !PT ;  /* 0x0000007ef7c27812 */ /* 0x000fe200078efcff */
[--C-:B------:R-:W-:Y:S01]  /*4eb0*/  @!P5 IMAD.IADD R41, R41, 0x1, -R7.reuse ;  /* 0x000000012929d824 */ /* 0x100fe200078e0a07 */
[C---:B------:R-:W-:Y:S01]  /*4ec0*/  ISETP.GT.U32.AND P5, PT, R7.reuse, R44, PT ;  /* 0x0000002c0700720c */ /* 0x040fe20003fa4070 */
[----:B------:R-:W-:Y:S01]  /*4ed0*/  IMAD R45, R7, R45, R48 ;  /* 0x0000002d072d7224 */ /* 0x000fe200078e0230 */
[----:B------:R-:W-:Y:S01]  /*4ee0*/  IABS R48, R54 ;  /* 0x0000003600307213 */ /* 0x000fe20000000000 */
[----:B------:R-:W-:Y:S01]  /*4ef0*/  @!P6 IMAD.IADD R42, R42, 0x1, -R7 ;  /* 0x000000012a2ae824 */ /* 0x000fe200078e0a07 */
[----:B------:R-:W-:Y:S01]  /*4f00*/  LOP3.LUT R196, R247, 0x7a, RZ, 0xfc, !PT ;  /* 0x0000007af7c47812 */ /* 0x000fe200078efcff */
[----:B------:R-:W-:Y:S01]  /*4f10*/  IMAD.HI.U32 R47, R0, R50, RZ ;  /* 0x00000032002f7227 */ /* 0x000fe200078e00ff */
[----:B------:R-:W-:-:S02]  /*4f20*/  ISETP.GT.U32.AND P6, PT, R7, R45, PT ;  /* 0x0000002d0700720c */ /* 0x000fc40003fc4070 */
[----:B------:R-:W-:Y:S01]  /*4f30*/  LOP3.LUT R195, R247, 0x7c, RZ, 0xfc, !PT ;  /* 0x0000007cf7c37812 */ /* 0x000fe200078efcff */
[--C-:B------:R-:W-:Y:S01]  /*4f40*/  @!P3 IMAD.IADD R43, R43, 0x1, -R7.reuse ;  /* 0x000000012b2bb824 */ /* 0x100fe200078e0a07 */
[----:B------:R-:W-:Y:S01]  /*4f50*/  ISETP.GE.AND P3, PT, R53, RZ, PT ;  /* 0x000000ff3500720c */ /* 0x000fe20003f66270 */
[----:B------:R-:W-:Y:S01]  /*4f60*/  IMAD.HI.U32 R46, R0, R48, RZ ;  /* 0x00000030002e7227 */ /* 0x000fe200078e00ff */
[C---:B------:R-:W-:Y:S02]  /*4f70*/  LOP3.LUT R201, R247.reuse, 0x72, RZ, 0xfc, !PT ;  /* 0x00000072f7c97812 */ /* 0x040fe400078efcff */
[----:B------:R-:W-:Y:S01]  /*4f80*/  LOP3.LUT R199, R247, 0x76, RZ, 0xfc, !PT ;  /* 0x00000076f7c77812 */ /* 0x000fe200078efcff */
[--C-:B------:R-:W-:Y:S01]  /*4f90*/  @!P5 IMAD.IADD R44, R44, 0x1, -R7.reuse ;  /* 0x000000012c2cd824 */ /* 0x100fe200078e0a07 */
[----:B------:R-:W-:Y:S01]  /*4fa0*/  ISETP.GT.U32.AND P5, PT, R7, R43, PT ;  /* 0x0000002b0700720c */ /* 0x000fe20003fa4070 */
[----:B------:R-:W-:Y:S01]  /*4fb0*/  IMAD.MOV R46, RZ, RZ, -R46 ;  /* 0x000000ffff2e7224 */ /* 0x000fe200078e0a2e */
[----:B------:R-:W-:Y:S01]  /*4fc0*/  IABS R198, R201 ;  /* 0x000000c900c67213 */ /* 0x000fe20000000000 */
[----:B------:R-:W-:Y:S01]  /*4fd0*/  @!P6 IMAD.IADD R45, R45, 0x1, -R7 ;  /* 0x000000012d2de824 */ /* 0x000fe200078e0a07 */
[C---:B------:R-:W-:Y:S01]  /*4fe0*/  ISETP.GT.U32.AND P6, PT, R7.reuse, R44, PT ;  /* 0x0000002c0700720c */ /* 0x040fe20003fc4070 */
[----:B------:R-:W-:Y:S01]  /*4ff0*/  IMAD R46, R7, R46, R48 ;  /* 0x0000002e072e7224 */ /* 0x000fe200078e0230 */
[C---:B------:R-:W-:Y:S01]  /*5000*/  LOP3.LUT R200, R247.reuse, 0x74, RZ, 0xfc, !PT ;  /* 0x00000074f7c87812 */ /* 0x040fe200078efcff */
[----:B------:R-:W-:Y:S01]  /*5010*/  IMAD.MOV R47, RZ, RZ, -R47 ;  /* 0x000000ffff2f7224 */ /* 0x000fe200078e0a2f */
[----:B------:R-:W-:Y:S01]  /*5020*/  LOP3.LUT R202, R247, 0x70, RZ, 0xfc, !PT ;  /* 0x00000070f7ca7812 */ /* 0x000fe200078efcff */
[----:B------:R-:W-:Y:S01]  /*5030*/  @!P2 IMAD.MOV R41, RZ, RZ, -R41 ;  /* 0x000000ffff29a224 */ /* 0x000fe200078e0a29 */
[C---:B------:R-:W-:Y:S01]  /*5040*/  ISETP.GT.U32.AND P2, PT, R7.reuse, R45, PT ;  /* 0x0000002d0700720c */ /* 0x040fe20003f44070 */
[----:B------:R-:W-:Y:S01]  /*5050*/  IMAD R47, R7, R47, R50 ;  /* 0x0000002f072f7224 */ /* 0x000fe200078e0232 */
[----:B------:R-:W-:Y:S01]  /*5060*/  IABS R197, R200 ;  /* 0x000000c800c57213 */ /* 0x000fe20000000000 */
[----:B------:R-:W-:Y:S01]  /*5070*/  @!P5 IMAD.IADD R43, R43, 0x1, -R7 ;  /* 0x000000012b2bd824 */ /* 0x000fe200078e0a07 */
[----:B------:R-:W-:Y:S01]  /*5080*/  ISETP.GT.U32.AND P5, PT, R7, R46, PT ;  /* 0x0000002e0700720c */ /* 0x000fe20003fa4070 */
[----:B------:R-:W-:Y:S01]  /*5090*/  IMAD.HI.U32 R50, R0, R52, RZ ;  /* 0x0000003400327227 */ /* 0x000fe200078e00ff */
[----:B------:R-:W-:-:S02]  /*50a0*/  LOP3.LUT R203, R247, 0x6e, RZ, 0xfc, !PT ;  /* 0x0000006ef7cb7812 */ /* 0x000fc400078efcff */
[----:B------:R-:W-:Y:S01]  /*50b0*/  LOP3.LUT R204, R247, 0x6c, RZ, 0xfc, !PT ;  /* 0x0000006cf7cc7812 */ /* 0x000fe200078efcff */
[--C-:B------:R-:W-:Y:S01]  /*50c0*/  @!P6 IMAD.IADD R44, R44, 0x1, -R7.reuse ;  /* 0x000000012c2ce824 */ /* 0x100fe200078e0a07 */
[----:B------:R-:W-:Y:S01]  /*50d0*/  ISETP.GT.U32.AND P6, PT, R7, R47, PT ;  /* 0x0000002f0700720c */ /* 0x000fe20003fc4070 */
[----:B------:R-:W-:Y:S01]  /*50e0*/  IMAD.MOV R50, RZ, RZ, -R50 ;  /* 0x000000ffff327224 */ /* 0x000fe200078e0a32 */
[----:B------:R-:W-:Y:S01]  /*50f0*/  LOP3.LUT R205, R247, 0x66, RZ, 0xfc, !PT ;  /* 0x00000066f7cd7812 */ /* 0x000fe200078efcff */
[----:B------:R-:W-:Y:S01]  /*5100*/  @!P1 IMAD.MOV R42, RZ, RZ, -R42 ;  /* 0x000000ffff2a9224 */ /* 0x000fe200078e0a2a */
[----:B------:R-:W-:Y:S01]  /*5110*/  ISETP.GE.AND P1, PT, R54, RZ, PT ;  /* 0x000000ff3600720c */ /* 0x000fe20003f26270 */
[----:B------:R-:W-:Y:S01]  /*5120*/  IMAD R50, R7, R50, R52 ;  /* 0x0000003207327224 */ /* 0x000fe200078e0234 */
[C---:B------:R-:W-:Y:S01]  /*5130*/  LOP3.LUT R54, R247.reuse, 0x192, RZ, 0xfc, !PT ;  /* 0x00000192f7367812 */ /* 0x040fe200078efcff */
[----:B------:R-:W-:Y:S01]  /*5140*/  @!P5 IMAD.IADD R46, R46, 0x1, -R7 ;  /* 0x000000012e2ed824 */ /* 0x000fe200078e0a07 */
[----:B------:R-:W-:Y:S01]  /*5150*/  LOP3.LUT R212, R247, 0x60, RZ, 0xfc, !PT ;  /* 0x00000060f7d47812 */ /* 0x000fe200078efcff */
[----:B------:R-:W-:Y:S01]  /*5160*/  @!P0 IMAD.MOV R43, RZ, RZ, -R43 ;  /* 0x000000ffff2b8224 */ /* 0x000fe200078e0a2b */
[----:B------:R-:W-:Y:S01]  /*5170*/  IABS R53, R54 ;  /* 0x0000003600357213 */ /* 0x000fe20000000000 */
[----:B------:R-:W-:Y:S01]  /*5180*/  @!P4 IMAD.MOV R44, RZ, RZ, -R44 ;  /* 0x000000ffff2cc224 */ /* 0x000fe200078e0a2c */
[C---:B------:R-:W-:Y:S01]  /*5190*/  ISETP.GT.U32.AND P0, PT, R7.reuse, R46, PT ;  /* 0x0000002e0700720c */ /* 0x040fe20003f04070 */
[----:B------:R-:W-:Y:S01]  /*51a0*/  IMAD.HI.U32 R48, R0, R51, RZ ;  /* 0x0000003300307227 */ /* 0x000fe200078e00ff */
[----:B------:R-:W-:-:S02]  /*51b0*/  ISETP.GT.U32.AND P4, PT, R7, R50, PT ;  /* 0x000000320700720c */ /* 0x000fc40003f84070 */
[----:B------:R-:W-:Y:S01]  /*51c0*/  IABS R207, R212 ;  /* 0x000000d400cf7213 */ /* 0x000fe20000000000 */
[----:B------:R-:W-:Y:S01]  /*51d0*/  @!P6 IMAD.IADD R47, R47, 0x1, -R7 ;  /* 0x000000012f2fe824 */ /* 0x000fe200078e0a07 */
[C---:B------:R-:W-:Y:S01]  /*51e0*/  LOP3.LUT R211, R247.reuse, 0x5e, RZ, 0xfc, !PT ;  /* 0x0000005ef7d37812 */ /* 0x040fe200078efcff */
[----:B------:R-:W-:Y:S01]  /*51f0*/  IMAD.MOV R48, RZ, RZ, -R48 ;  /* 0x000000ffff307224 */ /* 0x000fe200078e0a30 */
[----:B------:R-:W-:Y:S01]  /*5200*/  LOP3.LUT R210, R247, 0x5a, RZ, 0xfc, !PT ;  /* 0x0000005af7d27812 */ /* 0x000fe200078efcff */
[----:B------:R-:W-:Y:S01]  /*5210*/  IMAD.MOV.U32 R52, RZ, RZ, R53 ;  /* 0x000000ffff347224 */ /* 0x000fe200078e0035 */
[----:B------:R-:W-:Y:S01]  /*5220*/  ISETP.GT.U32.AND P6, PT, R7, R47, PT ;  /* 0x0000002f0700720c */ /* 0x000fe20003fc4070 */
[----:B------:R-:W-:Y:S01]  /*5230*/  @!P2 IMAD.IADD R45, R45, 0x1, -R7 ;  /* 0x000000012d2da824 */ /* 0x000fe200078e0a07 */
[----:B------:R-:W-:Y:S01]  /*5240*/  ISETP.GE.AND P2, PT, R55, RZ, PT ;  /* 0x000000ff3700720c */ /* 0x000fe20003f46270 */
[----:B------:R-:W-:Y:S01]  /*5250*/  IMAD R48, R7, R48, R51 ;  /* 0x0000003007307224 */ /* 0x000fe200078e0233 */
[----:B------:R-:W-:Y:S01]  /*5260*/  LOP3.LUT R55, R247, 0x190, RZ, 0xfc, !PT ;  /* 0x00000190f7377812 */ /* 0x000fe200078efcff */
[----:B------:R-:W-:Y:S01]  /*5270*/  IMAD.HI.U32 R51, R0, R52, RZ ;  /* 0x0000003400337227 */ /* 0x000fe200078e00ff */
[----:B------:R-:W-:-:S02]  /*5280*/  IABS R208, R211 ;  /* 0x000000d300d07213 */ /* 0x000fc40000000000 */
[----:B------:R-:W-:Y:S01]  /*5290*/  ISETP.GT.U32.AND P5, PT, R7, R48, PT ;  /* 0x000000300700720c */ /* 0x000fe20003fa4070 */
[----:B------:R-:W-:Y:S01]  /*52a0*/  IMAD.MOV R51, RZ, RZ, -R51 ;  /* 0x000000ffff337224 */ /* 0x000fe200078e0a33 */
[----:B------:R-:W-:Y:S01]  /*52b0*/  IABS R53, R55 ;  /* 0x0000003700357213 */ /* 0x000fe20000000000 */
[--C-:B------:R-:W-:Y:S01]  /*52c0*/  @!P0 IMAD.IADD R46, R46, 0x1, -R7.reuse ;  /* 0x000000012e2e8824 */ /* 0x100fe200078e0a07 */
[----:B------:R-:W-:Y:S01]  /*52d0*/  ISETP.GE.AND P0, PT, R57, RZ, PT ;  /* 0x000000ff3900720c */ /* 0x000fe20003f06270 */
[----:B------:R-:W-:Y:S01]  /*52e0*/  @!P4 IMAD.IADD R50, R50, 0x1, -R7 ;  /* 0x000000013232c824 */ /* 0x000fe200078e0a07 */
[----:B------:R-:W-:Y:S01]  /*52f0*/  ISETP.GE.AND P4, PT, R54, RZ, PT ;  /* 0x000000ff3600720c */ /* 0x000fe20003f86270 */
[----:B------:R-:W-:Y:S01]  /*5300*/  IMAD R51, R7, R51, R52 ;  /* 0x0000003307337224 */ /* 0x000fe200078e0234 */
[----:B------:R-:W-:Y:S01]  /*5310*/  LOP3.LUT R54, R247, 0x18c, RZ, 0xfc, !PT ;  /* 0x0000018cf7367812 */ /* 0x000fe200078efcff */
[----:B------:R-:W-:Y:S01]  /*5320*/  @!P1 IMAD.MOV R46, RZ, RZ, -R46 ;  /* 0x000000ffff2e9224 */ /* 0x000fe200078e0a2e */
[----:B------:R-:W-:Y:S01]  /*5330*/  ISETP.GT.U32.AND P1, PT, R7, R50, PT ;  /* 0x000000320700720c */ /* 0x000fe20003f24070 */
[----:B------:R-:W-:Y:S01]  /*5340*/  IMAD.HI.U32 R52, R0, R53, RZ ;  /* 0x0000003500347227 */ /* 0x000fe200078e00ff */
[----:B------:R-:W-:-:S02]  /*5350*/  IABS R58, R54 ;  /* 0x00000036003a7213 */ /* 0x000fc40000000000 */
[----:B------:R-:W-:Y:S01]  /*5360*/  LOP3.LUT R213, R247, 0x5c, RZ, 0xfc, !PT ;  /* 0x0000005cf7d57812 */ /* 0x000fe200078efcff */
[--C-:B------:R-:W-:Y:S01]  /*5370*/  @!P6 IMAD.IADD R47, R47, 0x1, -R7.reuse ;  /* 0x000000012f2fe824 */ /* 0x100fe200078e0a07 */
[----:B------:R-:W-:Y:S01]  /*5380*/  ISETP.GT.U32.AND P6, PT, R7, R51, PT ;  /* 0x000000330700720c */ /* 0x000fe20003fc4070 */
[----:B------:R-:W-:Y:S01]  /*5390*/  IMAD.MOV R52, RZ, RZ, -R52 ;  /* 0x000000ffff347224 */ /* 0x000fe200078e0a34 */
[----:B------:R-:W-:Y:S01]  /*53a0*/  IABS R209, R213 ;  /* 0x000000d500d17213 */ /* 0x000fe20000000000 */
[----:B------:R-:W-:Y:S01]  /*53b0*/  @!P5 IMAD.IADD R48, R48, 0x1, -R7 ;  /* 0x000000013030d824 */ /* 0x000fe200078e0a07 */
[----:B------:R-:W-:Y:S01]  /*53c0*/  LOP3.LUT R216, R247, 0x54, RZ, 0xfc, !PT ;  /* 0x00000054f7d87812 */ /* 0x000fe200078efcff */
[----:B------:R-:W-:Y:S01]  /*53d0*/  IMAD R52, R7, R52, R53 ;  /* 0x0000003407347224 */ /* 0x000fe200078e0235 */
[----:B------:R-:W-:Y:S01]  /*53e0*/  LOP3.LUT R53, R247, 0x18e, RZ, 0xfc, !PT ;  /* 0x0000018ef7357812 */ /* 0x000fe200078efcff */
[----:B------:R-:W-:Y:S01]  /*53f0*/  @!P1 IMAD.IADD R50, R50, 0x1, -R7 ;  /* 0x0000000132329824 */ /* 0x000fe200078e0a07 */
[C---:B------:R-:W-:Y:S01]  /*5400*/  ISETP.GT.U32.AND P5, PT, R7.reuse, R48, PT ;  /* 0x000000300700720c */ /* 0x040fe20003fa4070 */
[----:B------:R-:W-:Y:S01]  /*5410*/  @!P3 IMAD.MOV R45, RZ, RZ, -R45 ;  /* 0x000000ffff2db224 */ /* 0x000fe200078e0a2d */
[----:B------:R-:W-:Y:S01]  /*5420*/  ISETP.GT.U32.AND P1, PT, R7, R52, PT ;  /* 0x000000340700720c */ /* 0x000fe20003f24070 */
[----:B------:R-:W-:Y:S01]  /*5430*/  @!P2 IMAD.MOV R47, RZ, RZ, -R47 ;  /* 0x000000ffff2fa224 */ /* 0x000fe200078e0a2f */
[----:B------:R-:W-:Y:S01]  /*5440*/  IABS R57, R53 ;  /* 0x0000003500397213 */ /* 0x000fe20000000000 */
[----:B------:R-:W-:Y:S01]  /*5450*/  @!P6 IMAD.IADD R51, R51, 0x1, -R7 ;  /* 0x000000013333e824 */ /* 0x000fe200078e0a07 */
[----:B------:R-:W-:Y:S01]  /*5460*/  ISETP.GE.AND P3, PT, R56, RZ, PT ;  /* 0x000000ff3800720c */ /* 0x000fe20003f66270 */
[----:B------:R-:W-:Y:S01]  /*5470*/  @!P0 IMAD.MOV R50, RZ, RZ, -R50 ;  /* 0x000000ffff328224 */ /* 0x000fe200078e0a32 */
[----:B------:R-:W-:-:S02]  /*5480*/  LOP3.LUT R56, R247, 0x188, RZ, 0xfc, !PT ;  /* 0x00000188f7387812 */ /* 0x000fc400078efcff */
[----:B------:R-:W-:Y:S02]  /*5490*/  ISETP.GT.U32.AND P6, PT, R7, R51, PT ;  /* 0x000000330700720c */ /* 0x000fe40003fc4070 */
[----:B------:R-:W-:Y:S01]  /*54a0*/  ISETP.GE.AND P2, PT, R53, RZ, PT ;  /* 0x000000ff3500720c */ /* 0x000fe20003f46270 */
[--C-:B------:R-:W-:Y:S01]  /*54b0*/  @!P5 IMAD.IADD R48, R48, 0x1, -R7.reuse ;  /* 0x000000013030d824 */ /* 0x100fe200078e0a07 */
[----:B------:R-:W-:Y:S01]  /*54c0*/  ISETP.GE.AND P5, PT, R55, RZ, PT ;  /* 0x000000ff3700720c */ /* 0x000fe20003fa6270 */
[--C-:B------:R-:W-:Y:S01]  /*54d0*/  @!P1 IMAD.IADD R52, R52, 0x1, -R7.reuse ;  /* 0x0000000134349824 */ /* 0x100fe200078e0a07 */
[----:B------:R-:W-:Y:S01]  /*54e0*/  LOP3.LUT R55, R247, 0x18a, RZ, 0xfc, !PT ;  /* 0x0000018af7377812 */ /* 0x000fe200078efcff */
[C---:B------:R-:W-:Y:S01]  /*54f0*/  IMAD.HI.U32 R53, R0.reuse, R57, RZ ;  /* 0x0000003900357227 */ /* 0x040fe200078e00ff */
[----:B------:R-:W-:Y:S02]  /*5500*/  IABS R61, R56 ;  /* 0x00000038003d7213 */ /* 0x000fe40000000000 */
[----:B------:R-:W-:Y:S01]  /*5510*/  IABS R59, R55 ;  /* 0x00000037003b7213 */ /* 0x000fe20000000000 */
[----:B------:R-:W-:Y:S01]  /*5520*/  @!P3 IMAD.MOV R48, RZ, RZ, -R48 ;  /* 0x000000ffff30b224 */ /* 0x000fe200078e0a30 */
[----:B------:R-:W-:Y:S01]  /*5530*/  ISETP.GT.U32.AND P1, PT, R7, R52, PT ;  /* 0x000000340700720c */ /* 0x000fe20003f24070 */
[----:B------:R-:W-:Y:S01]  /*5540*/  @!P6 IMAD.IADD R51, R51, 0x1, -R7 ;  /* 0x000000013333e824 */ /* 0x000fe200078e0a07 */
[----:B------:R-:W-:Y:S01]  /*5550*/  ISETP.GE.AND P0, PT, R55, RZ, PT ;  /* 0x000000ff3700720c */ /* 0x000fe20003f06270 */
[----:B------:R-:W-:Y:S01]  /*5560*/  IMAD.HI.U32 R55, R0, R59, RZ ;  /* 0x0000003b00377227 */ /* 0x000fe200078e00ff */
[----:B------:R-:W-:-:S02]  /*5570*/  ISETP.GE.AND P6, PT, R56, RZ, PT ;  /* 0x000000ff3800720c */ /* 0x000fc40003fc6270 */
[----:B------:R-:W-:Y:S01]  /*5580*/  ISETP.GE.AND P3, PT, R54, RZ, PT ;  /* 0x000000ff3600720c */ /* 0x000fe20003f66270 */
[----:B------:R-:W-:Y:S01]  /*5590*/  IMAD.MOV R56, RZ, RZ, -R53 ;  /* 0x000000ffff387224 */ /* 0x000fe200078e0a35 */
[C---:B------:R-:W-:Y:S01]  /*55a0*/  LOP3.LUT R215, R247.reuse, 0x52, RZ, 0xfc, !PT ;  /* 0x00000052f7d77812 */ /* 0x040fe200078efcff */
[----:B------:R-:W-:Y:S01]  /*55b0*/  IMAD.MOV R60, RZ, RZ, -R55 ;  /* 0x000000ffff3c7224 */ /* 0x000fe200078e0a37 */
[----:B------:R-:W-:Y:S01]  /*55c0*/  LOP3.LUT R218, R247, 0x56, RZ, 0xfc, !PT ;  /* 0x00000056f7da7812 */ /* 0x000fe200078efcff */
[----:B------:R-:W-:Y:S01]  /*55d0*/  IMAD R53, R7, R56, R57 ;  /* 0x0000003807357224 */ /* 0x000fe200078e0239 */
[----:B------:R-:W-:Y:S01]  /*55e0*/  IABS R214, R215 ;  /* 0x000000d700d67213 */ /* 0x000fe20000000000 */
[----:B------:R-:W-:Y:S01]  /*55f0*/  @!P4 IMAD.MOV R51, RZ, RZ, -R51 ;  /* 0x000000ffff33c224 */ /* 0x000fe200078e0a33 */
[----:B------:R-:W-:Y:S01]  /*5600*/  LOP3.LUT R217, R247, 0x50, RZ, 0xfc, !PT ;  /* 0x00000050f7d97812 */ /* 0x000fe200078efcff */
[----:B------:R-:W-:Y:S01]  /*5610*/  @!P1 IMAD.IADD R52, R52, 0x1, -R7 ;  /* 0x0000000134349824 */ /* 0x000fe200078e0a07 */
[C---:B------:R-:W-:Y:S01]  /*5620*/  ISETP.GT.U32.AND P4, PT, R7.reuse, R53, PT ;  /* 0x000000350700720c */ /* 0x040fe20003f84070 */
[----:B------:R-:W-:Y:S01]  /*5630*/  IMAD R55, R7, R60, R59 ;  /* 0x0000003c07377224 */ /* 0x000fe200078e023b */
[----:B------:R-:W-:Y:S01]  /*5640*/  IABS R59, R64 ;  /* 0x00000040003b7213 */ /* 0x000fe20000000000 */
[----:B------:R-:W-:Y:S01]  /*5650*/  @!P5 IMAD.MOV R52, RZ, RZ, -R52 ;  /* 0x000000ffff34d224 */ /* 0x000fe200078e0a34 */
[----:B------:R-:W-:Y:S01]  /*5660*/  LOP3.LUT R219, R247, 0x4e, RZ, 0xfc, !PT ;  /* 0x0000004ef7db7812 */ /* 0x000fe200078efcff */
[----:B------:R-:W-:Y:S01]  /*5670*/  IMAD.HI.U32 R56, R0, R61, RZ ;  /* 0x0000003d00387227 */ /* 0x000fe200078e00ff */
[----:B------:R-:W-:-:S02]  /*5680*/  ISETP.GT.U32.AND P5, PT, R7, R55, PT ;  /* 0x000000370700720c */ /* 0x000fc40003fa4070 */
[C---:B------:R-:W-:Y:S01]  /*5690*/  LOP3.LUT R220, R247.reuse, 0x4c, RZ, 0xfc, !PT ;  /* 0x0000004cf7dc7812 */ /* 0x040fe200078efcff */
[----:B------:R-:W-:Y:S01]  /*56a0*/  IMAD.MOV R56, RZ, RZ, -R56 ;  /* 0x000000ffff387224 */ /* 0x000fe200078e0a38 */
[C---:B------:R-:W-:Y:S01]  /*56b0*/  LOP3.LUT R221, R247.reuse, 0x4a, RZ, 0xfc, !PT ;  /* 0x0000004af7dd7812 */ /* 0x040fe200078efcff */
[C---:B------:R-:W-:Y:S01]  /*56c0*/  IMAD.HI.U32 R54, R0.reuse, R58, RZ ;  /* 0x0000003a00367227 */ /* 0x040fe200078e00ff */
[C---:B------:R-:W-:Y:S02]  /*56d0*/  LOP3.LUT R222, R247.reuse, 0x48, RZ, 0xfc, !PT ;  /* 0x00000048f7de7812 */ /* 0x040fe400078efcff */
[----:B------:R-:W-:Y:S01]  /*56e0*/  LOP3.LUT R224, R247, 0x42, RZ, 0xfc, !PT ;  /* 0x00000042f7e07812 */ /* 0x000fe200078efcff */
[----:B------:R-:W-:Y:S01]  /*56f0*/  @!P4 IMAD.IADD R53, R53, 0x1, -R7 ;  /* 0x000000013535c824 */ /* 0x000fe200078e0a07 */
[----:B------:R-:W-:Y:S01]  /*5700*/  LOP3.LUT R234, R247, 0x40, RZ, 0xfc, !PT ;  /* 0x00000040f7ea7812 */ /* 0x000fe200078efcff */
[----:B------:R-:W-:Y:S01]  /*5710*/  IMAD R56, R7, R56, R61 ;  /* 0x0000003807387224 */ /* 0x000fe200078e023d */
[----:B------:R-:W-:Y:S01]  /*5720*/  IABS R61, R65 ;  /* 0x00000041003d7213 */ /* 0x000fe20000000000 */
[----:B------:R-:W-:Y:S01]  /*5730*/  @!P5 IMAD.IADD R55, R55, 0x1, -R7 ;  /* 0x000000013737d824 */ /* 0x000fe200078e0a07 */
[----:B------:R-:W-:Y:S01]  /*5740*/  ISETP.GT.U32.AND P4, PT, R7, R53, PT ;  /* 0x000000350700720c */ /* 0x000fe20003f84070 */
[----:B------:R-:W-:Y:S01]  /*5750*/  IMAD.MOV R54, RZ, RZ, -R54 ;  /* 0x000000ffff367224 */ /* 0x000fe200078e0a36 */
[----:B------:R-:W-:Y:S01]  /*5760*/  LOP3.LUT R233, R247, 0x3e, RZ, 0xfc, !PT ;  /* 0x0000003ef7e97812 */ /* 0x000fe200078efcff */
[----:B------:R-:W-:Y:S01]  /*5770*/  IMAD.HI.U32 R57, R0, R59, RZ ;  /* 0x0000003b00397227 */ /* 0x000fe200078e00ff */
[----:B------:R-:W-:-:S02]  /*5780*/  ISETP.GT.U32.AND P5, PT, R7, R55, PT ;  /* 0x000000370700720c */ /* 0x000fc40003fa4070 */
[----:B------:R-:W-:Y:S01]  /*5790*/  IABS R223, R234 ;  /* 0x000000ea00df7213 */ /* 0x000fe20000000000 */
[----:B------:R-:W-:Y:S01]  /*57a0*/  IMAD R54, R7, R54, R58 ;  /* 0x0000003607367224 */ /* 0x000fe200078e023a */
[C---:B------:R-:W-:Y:S01]  /*57b0*/  LOP3.LUT R225, R247.reuse, 0x3c, RZ, 0xfc, !PT ;  /* 0x0000003cf7e17812 */ /* 0x040fe200078efcff */
[C---:B------:R-:W-:Y:S01]  /*57c0*/  IMAD.HI.U32 R58, R0.reuse, R61, RZ ;  /* 0x0000003d003a7227 */ /* 0x040fe200078e00ff */
[----:B------:R-:W-:Y:S02]  /*57d0*/  LOP3.LUT R228, R247, 0x3a, RZ, 0xfc, !PT ;  /* 0x0000003af7e47812 */ /* 0x000fe400078efcff */
[----:B------:R-:W-:Y:S01]  /*57e0*/  ISETP.GT.U32.AND P1, PT, R7, R54, PT ;  /* 0x000000360700720c */ /* 0x000fe20003f24070 */
[----:B------:R-:W-:Y:S01]  /*57f0*/  IMAD.MOV R58, RZ, RZ, -R58 ;  /* 0x000000ffff3a7224 */ /* 0x000fe200078e0a3a */
[----:B------:R-:W-:Y:S01]  /*5800*/  LOP3.LUT R229, R247, 0x38, RZ, 0xfc, !PT ;  /* 0x00000038f7e57812 */ /* 0x000fe200078efcff */
[----:B------:R-:W-:Y:S01]  /*5810*/  @!P4 IMAD.IADD R53, R53, 0x1, -R7 ;  /* 0x000000013535c824 */ /* 0x000fe200078e0a07 */
[C---:B------:R-:W-:Y:S01]  /*5820*/  ISETP.GT.U32.AND P4, PT, R7.reuse, R56, PT ;  /* 0x000000380700720c */ /* 0x040fe20003f84070 */
[----:B------:R-:W-:Y:S01]  /*5830*/  IMAD R58, R7, R58, R61 ;  /* 0x0000003a073a7224 */ /* 0x000fe200078e023d */
[----:B------:R-:W-:Y:S01]  /*5840*/  LOP3.LUT R231, R247, 0x34, RZ, 0xfc, !PT ;  /* 0x00000034f7e77812 */ /* 0x000fe200078efcff */
[----:B------:R-:W-:Y:S01]  /*5850*/  @!P5 IMAD.IADD R55, R55, 0x1, -R7 ;  /* 0x000000013737d824 */ /* 0x000fe200078e0a07 */
[----:B------:R-:W-:Y:S01]  /*5860*/  LOP3.LUT R232, R247, 0x32, RZ, 0xfc, !PT ;  /* 0x00000032f7e87812 */ /* 0x000fe200078efcff */
[----:B------:R-:W-:Y:S01]  /*5870*/  IMAD.MOV R60, RZ, RZ, -R57 ;  /* 0x000000ffff3c7224 */ /* 0x000fe200078e0a39 */
[----:B------:R-:W-:Y:S01]  /*5880*/  ISETP.GT.U32.AND P5, PT, R7, R58, PT ;  /* 0x0000003a0700720c */ /* 0x000fe20003fa4070 */
[----:B------:R-:W-:Y:S01]  /*5890*/  IMAD.MOV.U32 R61, RZ, RZ, R62 ;  /* 0x000000ffff3d7224 */ /* 0x000fe200078e003e */
[----:B------:R-:W-:Y:S01]  /*58a0*/  LOP3.LUT R6, R247, 0x26, RZ, 0xfc, !PT ;  /* 0x00000026f7067812 */ /* 0x000fe200078efcff */
[----:B------:R-:W-:Y:S01]  /*58b0*/  IMAD R57, R7, R60, R59 ;  /* 0x0000003c07397224 */ /* 0x000fe200078e023b */
[----:B------:R-:W-:Y:S01]  /*58c0*/  LOP3.LUT R250, R247, 0x1e, RZ, 0xfc, !PT ;  /* 0x0000001ef7fa7812 */ /* 0x000fe200078efcff */
[----:B------:R-:W-:Y:S01]  /*58d0*/  IMAD.HI.U32 R59, R0, R61, RZ ;  /* 0x0000003d003b7227 */ /* 0x000fe200078e00ff */
[----:B------:R-:W-:-:S02]  /*58e0*/  IABS R249, R6 ;  /* 0x0000000600f97213 */ /* 0x000fc40000000000 */
[----:B0-----:R-:W-:Y:S01]  /*58f0*/  LOP3.LUT R4, R247, 0x1c, RZ, 0xfc, !PT ;  /* 0x0000001cf7047812 */ /* 0x001fe200078efcff */
[--C-:B------:R-:W-:Y:S01]  /*5900*/  @!P4 IMAD.IADD R56, R56, 0x1, -R7.reuse ;  /* 0x000000013838c824 */ /* 0x100fe200078e0a07 */
[----:B------:R-:W-:Y:S01]  /*5910*/  ISETP.GE.AND P4, PT, R64, RZ, PT ;  /* 0x000000ff4000720c */ /* 0x000fe20003f86270 */
[----:B------:R-:W-:Y:S01]  /*5920*/  @!P1 IMAD.IADD R54, R54, 0x1, -R7 ;  /* 0x0000000136369824 */ /* 0x000fe200078e0a07 */
[----:B------:R-:W-:Y:S01]  /*5930*/  IABS R64, R68 ;  /* 0x0000004400407213 */ /* 0x000fe20000000000 */
[----:B------:R-:W-:Y:S01]  /*5940*/  @!P2 IMAD.MOV R53, RZ, RZ, -R53 ;  /* 0x000000ffff35a224 */ /* 0x000fe200078e0a35 */
[C---:B------:R-:W-:Y:S01]  /*5950*/  ISETP.GT.U32.AND P2, PT, R7.reuse, R56, PT ;  /* 0x000000380700720c */ /* 0x040fe20003f44070 */
[----:B------:R-:W-:Y:S01]  /*5960*/  @!P5 IMAD.IADD R58, R58, 0x1, -R7 ;  /* 0x000000013a3ad824 */ /* 0x000fe200078e0a07 */
[C---:B------:R-:W-:Y:S01]  /*5970*/  ISETP.GT.U32.AND P1, PT, R7.reuse, R54, PT ;  /* 0x000000360700720c */ /* 0x040fe20003f24070 */
[----:B------:R-:W-:Y:S01]  /*5980*/  IMAD.MOV R62, RZ, RZ, -R59 ;  /* 0x000000ffff3e7224 */ /* 0x000fe200078e0a3b */
[----:B------:R-:W-:Y:S01]  /*5990*/  IABS R241, R4 ;  /* 0x0000000400f17213 */ /* 0x000fe20000000000 */
[----:B------:R-:W-:Y:S01]  /*59a0*/  IMAD.HI.U32 R60, R0, R63, RZ ;  /* 0x0000003f003c7227 */ /* 0x000fe200078e00ff */
[----:B------:R-:W-:-:S02]  /*59b0*/  ISETP.GT.U32.AND P5, PT, R7, R58, PT ;  /* 0x0000003a0700720c */ /* 0x000fc40003fa4070 */
[----:B------:R-:W-:Y:S01]  /*59c0*/  LOP3.LUT R5, R247, 0x1a, RZ, 0xfc, !PT ;  /* 0x0000001af7057812 */ /* 0x000fe200078efcff */
[----:B------:R-:W-:Y:S01]  /*59d0*/  IMAD R59, R7, R62, R61 ;  /* 0x0000003e073b7224 */ /* 0x000fe200078e023d */
[C---:B-1----:R-:W-:Y:S01]  /*59e0*/  LOP3.LUT R13, R247.reuse, 0x16, RZ, 0xfc, !PT ;  /* 0x00000016f70d7812 */ /* 0x042fe200078efcff */
[----:B------:R-:W-:Y:S01]  /*59f0*/  IMAD.HI.U32 R61, R0, R64, RZ ;  /* 0x00000040003d7227 */ /* 0x000fe200078e00ff */
[C---:B------:R-:W-:Y:S02]  /*5a00*/  LOP3.LUT R12, R247.reuse, 0x14, RZ, 0xfc, !PT ;  /* 0x00000014f70c7812 */ /* 0x040fe400078efcff */
[C---:B------:R-:W-:Y:S01]  /*5a10*/  LOP3.LUT R252, R247.reuse, 0x18, RZ, 0xfc, !PT ;  /* 0x00000018f7fc7812 */ /* 0x040fe200078efcff */
[----:B------:R-:W-:Y:S01]  /*5a20*/  IMAD.MOV R60, RZ, RZ, -R60 ;  /* 0x000000ffff3c7224 */ /* 0x000fe200078e0a3c */
[C---:B------:R-:W-:Y:S01]  /*5a30*/  LOP3.LUT R10, R247.reuse, 0x10, RZ, 0xfc, !PT ;  /* 0x00000010f70a7812 */ /* 0x040fe200078efcff */
[----:B------:R-:W-:Y:S01]  /*5a40*/  IMAD.MOV R61, RZ, RZ, -R61 ;  /* 0x000000ffff3d7224 */ /* 0x000fe200078e0a3d */
[----:B------:R-:W-:Y:S01]  /*5a50*/  LOP3.LUT R11, R247, 0x12, RZ, 0xfc, !PT ;  /* 0x00000012f70b7812 */ /* 0x000fe200078efcff */
[----:B------:R-:W-:Y:S01]  /*5a60*/  IMAD R60, R7, R60, R63 ;  /* 0x0000003c073c7224 */ /* 0x000fe200078e023f */
[----:B------:R-:W-:Y:S01]  /*5a70*/  LOP3.LUT R9, R247, 0xe, RZ, 0xfc, !PT ;  /* 0x0000000ef7097812 */ /* 0x000fe200078efcff */
[--C-:B------:R-:W-:Y:S01]  /*5a80*/  @!P2 IMAD.IADD R56, R56, 0x1, -R7.reuse ;  /* 0x000000013838a824 */ /* 0x100fe200078e0a07 */
[C---:B------:R-:W-:Y:S01]  /*5a90*/  ISETP.GT.U32.AND P2, PT, R7.reuse, R59, PT ;  /* 0x0000003b0700720c */ /* 0x040fe20003f44070 */
[C---:B------:R-:W-:Y:S01]  /*5aa0*/  IMAD R61, R7.reuse, R61, R64 ;  /* 0x0000003d073d7224 */ /* 0x040fe200078e0240 */
[----:B------:R-:W-:Y:S01]  /*5ab0*/  IABS R64, R69 ;  /* 0x0000004500407213 */ /* 0x000fe20000000000 */
[--C-:B------:R-:W-:Y:S01]  /*5ac0*/  @!P1 IMAD.IADD R54, R54, 0x1, -R7.reuse ;  /* 0x0000000136369824 */ /* 0x100fe200078e0a07 */
[C---:B------:R-:W-:Y:S01]  /*5ad0*/  ISETP.GT.U32.AND P1, PT, R7.reuse, R57, PT ;  /* 0x000000390700720c */ /* 0x040fe20003f24070 */
[----:B------:R-:W-:Y:S01]  /*5ae0*/  @!P6 IMAD.MOV R56, RZ, RZ, -R56 ;  /* 0x000000ffff38e224 */ /* 0x000fe200078e0a38 */
[C---:B------:R-:W-:Y:S01]  /*5af0*/  ISETP.GT.U32.AND P6, PT, R7.reuse, R60, PT ;  /* 0x0000003c0700720c */ /* 0x040fe20003fc4070 */
[----:B------:R-:W-:Y:S01]  /*5b00*/  @!P5 IMAD.IADD R58, R58, 0x1, -R7 ;  /* 0x000000013a3ad824 */ /* 0x000fe200078e0a07 */
[----:B------:R-:W-:Y:S01]  /*5b10*/  ISETP.GT.U32.AND P5, PT, R7, R61, PT ;  /* 0x0000003d0700720c */ /* 0x000fe20003fa4070 */
[----:B------:R-:W-:Y:S01]  /*5b20*/  IMAD.HI.U32 R62, R0, R64, RZ ;  /* 0x00000040003e7227 */ /* 0x000fe200078e00ff */
[----:B------:R-:W-:-:S02]  /*5b30*/  IABS R246, R9 ;  /* 0x0000000900f67213 */ /* 0x000fc40000000000 */
[----:B------:R-:W-:Y:S01]  /*5b40*/  LOP3.LUT R49, R247, 0xc, RZ, 0xfc, !PT ;  /* 0x0000000cf7317812 */ /* 0x000fe200078efcff */
[--C-:B------:R-:W-:Y:S01]  /*5b50*/  @!P2 IMAD.IADD R59, R59, 0x1, -R7.reuse ;  /* 0x000000013b3ba824 */ /* 0x100fe200078e0a07 */
[----:B------:R-:W-:Y:S01]  /*5b60*/  ISETP.GE.AND P2, PT, R68, RZ, PT ;  /* 0x000000ff4400720c */ /* 0x000fe20003f46270 */
[----:B------:R-:W-:Y:S01]  /*5b70*/  @!P3 IMAD.MOV R54, RZ, RZ, -R54 ;  /* 0x000000ffff36b224 */ /* 0x000fe200078e0a36 */
[----:B------:R-:W-:Y:S01]  /*5b80*/  IABS R251, R49 ;  /* 0x0000003100fb7213 */ /* 0x000fe20000000000 */
[--C-:B------:R-:W-:Y:S01]  /*5b90*/  @!P1 IMAD.IADD R57, R57, 0x1, -R7.reuse ;  /* 0x0000000139399824 */ /* 0x100fe200078e0a07 */
[----:B------:R-:W-:Y:S01]  /*5ba0*/  ISETP.GE.AND P1, PT, R65, RZ, PT ;  /* 0x000000ff4100720c */ /* 0x000fe20003f26270 */
[--C-:B------:R-:W-:Y:S01]  /*5bb0*/  @!P6 IMAD.IADD R60, R60, 0x1, -R7.reuse ;  /* 0x000000013c3ce824 */ /* 0x100fe200078e0a07 */
[----:B------:R-:W-:Y:S01]  /*5bc0*/  IABS R65, R70 ;  /* 0x0000004600417213 */ /* 0x000fe20000000000 */
[----:B------:R-:W-:Y:S01]  /*5bd0*/  @!P5 IMAD.IADD R61, R61, 0x1, -R7 ;  /* 0x000000013d3dd824 */ /* 0x000fe200078e0a07 */
[C---:B------:R-:W-:Y:S01]  /*5be0*/  ISETP.GT.U32.AND P6, PT, R7.reuse, R59, PT ;  /* 0x0000003b0700720c */ /* 0x040fe20003fc4070 */
[----:B------:R-:W-:Y:S01]  /*5bf0*/  IMAD.MOV R62, RZ, RZ, -R62 ;  /* 0x000000ffff3e7224 */ /* 0x000fe200078e0a3e */
[C---:B------:R-:W-:Y:S01]  /*5c00*/  ISETP.GT.U32.AND P3, PT, R7.reuse, R57, PT ;  /* 0x000000390700720c */ /* 0x040fe20003f64070 */
[----:B------:R-:W-:Y:S01]  /*5c10*/  IMAD.HI.U32 R63, R0, R65, RZ ;  /* 0x00000041003f7227 */ /* 0x000fe200078e00ff */
[----:B------:R-:W-:-:S02]  /*5c20*/  ISETP.GT.U32.AND P5, PT, R7, R61, PT ;  /* 0x0000003d0700720c */ /* 0x000fc40003fa4070 */
[----:B------:R-:W-:Y:S01]  /*5c30*/  LOP3.LUT R3, R247, 0x6, RZ, 0xfc, !PT ;  /* 0x00000006f7037812 */ /* 0x000fe200078efcff */
[----:B------:R-:W-:Y:S01]  /*5c40*/  IMAD R62, R7, R62, R64 ;  /* 0x0000003e073e7224 */ /* 0x000fe200078e0240 */
[C---:B------:R-:W-:Y:S01]  /*5c50*/  LOP3.LUT R2, R247.reuse, 0x4, RZ, 0xfc, !PT ;  /* 0x00000004f7027812 */ /* 0x040fe200078efcff */
[----:B------:R-:W-:Y:S01]  /*5c60*/  IMAD.MOV R64, RZ, RZ, -R63 ;  /* 0x000000ffff407224 */ /* 0x000fe200078e0a3f */
[----:B------:R-:W-:Y:S01]  /*5c70*/  LOP3.LUT R8, R247, 0x2, RZ, 0xfc, !PT ;  /* 0x00000002f7087812 */ /* 0x000fe200078efcff */
[----:B------:R-:W-:Y:S01]  /*5c80*/  @!P0 IMAD.MOV R55, RZ, RZ, -R55 ;  /* 0x000000ffff378224 */ /* 0x000fe200078e0a37 */
[----:B------:R-:W-:Y:S01]  /*5c90*/  ISETP.GE.AND P0, PT, R66, RZ, PT ;  /* 0x000000ff4200720c */ /* 0x000fe20003f06270 */
[----:B------:R-:W-:Y:S01]  /*5ca0*/  @!P6 IMAD.IADD R59, R59, 0x1, -R7 ;  /* 0x000000013b3be824 */ /* 0x000fe200078e0a07 */
[----:B------:R-:W-:Y:S01]  /*5cb0*/  IABS R66, R71 ;  /* 0x0000004700427213 */ /* 0x000fe20000000000 */
[C---:B------:R-:W-:Y:S01]  /*5cc0*/  IMAD R63, R7.reuse, R64, R65 ;  /* 0x00000040073f7224 */ /* 0x040fe200078e0241 */
[----:B------:R-:W-:Y:S01]  /*5cd0*/  ISETP.GT.U32.AND P6, PT, R7, R62, PT ;  /* 0x0000003e0700720c */ /* 0x000fe20003fc4070 */
[--C-:B------:R-:W-:Y:S01]  /*5ce0*/  @!P3 IMAD.IADD R57, R57, 0x1, -R7.reuse ;  /* 0x000000013939b824 */ /* 0x100fe200078e0a07 */
[----:B------:R-:W-:Y:S01]  /*5cf0*/  ISETP.GE.AND P3, PT, R67, RZ, PT ;  /* 0x000000ff4300720c */ /* 0x000fe20003f66270 */
[----:B------:R-:W-:Y:S01]  /*5d00*/  @!P5 IMAD.IADD R61, R61, 0x1, -R7 ;  /* 0x000000013d3dd824 */ /* 0x000fe200078e0a07 */
[----:B------:R-:W-:Y:S01]  /*5d10*/  ISETP.GT.U32.AND P5, PT, R7, R63, PT ;  /* 0x0000003f0700720c */ /* 0x000fe20003fa4070 */
[----:B------:R-:W-:Y:S01]  /*5d20*/  IMAD.HI.U32 R64, R0, R66, RZ ;  /* 0x0000004200407227 */ /* 0x000fe200078e00ff */
[----:B------:R-:W-:-:S02]  /*5d30*/  IABS R67, R72 ;  /* 0x0000004800437213 */ /* 0x000fc40000000000 */
[----:B---3--:R-:W-:Y:S01]  /*5d40*/  IABS R18, R8 ;  /* 0x0000000800127213 */ /* 0x008fe20000000000 */
[----:B------:R-:W-:Y:S01]  /*5d50*/  @!P4 IMAD.MOV R57, RZ, RZ, -R57 ;  /* 0x000000ffff39c224 */ /* 0x000fe200078e0a39 */
[----:B------:R-:W-:Y:S01]  /*5d60*/  ISETP.GT.U32.AND P4, PT, R7, R60, PT ;  /* 0x0000003c0700720c */ /* 0x000fe20003f84070 */
[----:B------:R-:W-:Y:S02]  /*5d70*/  IMAD.MOV R64, RZ, RZ, -R64 ;  /* 0x000000ffff407224 */ /* 0x000fe400078e0a40 */
[----:B------:R-:W-:-:S04]  /*5d80*/  IMAD.HI.U32 R65, R0, R67, RZ ;  /* 0x0000004300417227 */ /* 0x000fc800078e00ff */
[----:B------:R-:W-:Y:S01]  /*5d90*/  @!P6 IMAD.IADD R62, R62, 0x1, -R7 ;  /* 0x000000013e3ee824 */ /* 0x000fe200078e0a07 */
[----:B------:R-:W-:Y:S01]  /*5da0*/  ISETP.GE.AND P6, PT, R70, RZ, PT ;  /* 0x000000ff4600720c */ /* 0x000fe20003fc6270 */
[----:B------:R-:W-:Y:S01]  /*5db0*/  IMAD R64, R7, R64, R66 ;  /* 0x0000004007407224 */ /* 0x000fe200078e0242 */
[----:B------:R-:W-:Y:S01]  /*5dc0*/  IABS R66, R73 ;  /* 0x0000004900427213 */ /* 0x000fe20000000000 */
[----:B------:R-:W-:Y:S02]  /*5dd0*/  IMAD.MOV R68, RZ, RZ, -R65 ;  /* 0x000000ffff447224 */ /* 0x000fe400078e0a41 */
[----:B------:R-:W-:Y:S01]  /*5de0*/  @!P5 IMAD.IADD R63, R63, 0x1, -R7 ;  /* 0x000000013f3fd824 */ /* 0x000fe200078e0a07 */
[C---:B------:R-:W-:Y:S01]  /*5df0*/  ISETP.GT.U32.AND P5, PT, R7.reuse, R62, PT ;  /* 0x0000003e0700720c */ /* 0x040fe20003fa4070 */
[----:B------:R-:W-:Y:S02]  /*5e00*/  IMAD R65, R7, R68, R67 ;  /* 0x0000004407417224 */ /* 0x000fe400078e0243 */
[----:B------:R-:W-:-:S02]  /*5e10*/  IMAD.MOV.U32 R68, RZ, RZ, R66 ;  /* 0x000000ffff447224 */ /* 0x000fc400078e0042 */
[----:B------:R-:W-:Y:S01]  /*5e20*/  @!P4 IMAD.IADD R60, R60, 0x1, -R7 ;  /* 0x000000013c3cc824 */ /* 0x000fe200078e0a07 */
[----:B------:R-:W-:Y:S01]  /*5e30*/  ISETP.GE.AND P4, PT, R69, RZ, PT ;  /* 0x000000ff4500720c */ /* 0x000fe20003f86270 */
[----:B------:R-:W-:Y:S01]  /*5e40*/  @!P1 IMAD.MOV R58, RZ, RZ, -R58 ;  /* 0x000000ffff3a9224 */ /* 0x000fe200078e0a3a */
[----:B------:R-:W-:Y:S01]  /*5e50*/  IABS R69, R74 ;  /* 0x0000004a00457213 */ /* 0x000fe20000000000 */
[----:B------:R-:W-:Y:S01]  /*5e60*/  IMAD.HI.U32 R66, R0, R68, RZ ;  /* 0x0000004400427227 */ /* 0x000fe200078e00ff */
[----:B------:R-:W-:-:S03]  /*5e70*/  ISETP.GT.U32.AND P1, PT, R7, R63, PT ;  /* 0x0000003f0700720c */ /* 0x000fc60003f24070 */
[----:B------:R-:W-:Y:S01]  /*5e80*/  @!P3 IMAD.MOV R60, RZ, RZ, -R60 ;  /* 0x000000ffff3cb224 */ /* 0x000fe200078e0a3c */
[----:B------:R-:W-:Y:S01]  /*5e90*/  ISETP.GT.U32.AND P3, PT, R7, R65, PT ;  /* 0x000000410700720c */ /* 0x000fe20003f64070 */
[----:B------:R-:W-:-:S04]  /*5ea0*/  IMAD.HI.U32 R67, R0, R69, RZ ;  /* 0x0000004500437227 */ /* 0x000fc800078e00ff */
[----:B------:R-:W-:Y:S02]  /*5eb0*/  IMAD.MOV R66, RZ, RZ, -R66 ;  /* 0x000000ffff427224 */ /* 0x000fe400078e0a42 */
[----:B------:R-:W-:Y:S01]  /*5ec0*/  @!P5 IMAD.IADD R62, R62, 0x1, -R7 ;  /* 0x000000013e3ed824 */ /* 0x000fe200078e0a07 */
[----:B------:R-:W-:Y:S01]  /*5ed0*/  ISETP.GE.AND P5, PT, R72, RZ, PT ;  /* 0x000000ff4800720c */ /* 0x000fe20003fa6270 */
[----:B------:R-:W-:Y:S02]  /*5ee0*/  IMAD.MOV R70, RZ, RZ, -R67 ;  /* 0x000000ffff467224 */ /* 0x000fe400078e0a43 */
[----:B------:R-:W-:Y:S02]  /*5ef0*/  IMAD R66, R7, R66, R68 ;  /* 0x0000004207427224 */ /* 0x000fe400078e0244 */
[----:B------:R-:W-:Y:S01]  /*5f00*/  @!P1 IMAD.IADD R63, R63, 0x1, -R7 ;  /* 0x000000013f3f9824 */ /* 0x000fe200078e0a07 */
[----:B------:R-:W-:Y:S01]  /*5f10*/  ISETP.GE.AND P1, PT, R73, RZ, PT ;  /* 0x000000ff4900720c */ /* 0x000fe20003f26270 */
[----:B------:R-:W-:Y:S01]  /*5f20*/  IMAD R67, R7, R70, R69 ;  /* 0x0000004607437224 */ /* 0x000fe200078e0245 */
[----:B------:R-:W-:Y:S01]  /*5f30*/  LOP3.LUT R69, R247, 0x170, RZ, 0xfc, !PT ;  /* 0x00000170f7457812 */ /* 0x000fe200078efcff */
[----:B------:R-:W-:Y:S01]  /*5f40*/  @!P4 IMAD.MOV R62, RZ, RZ, -R62 ;  /* 0x000000ffff3ec224 */ /* 0x000fe200078e0a3e */
[----:B------:R-:W-:Y:S01]  /*5f50*/  ISETP.GT.U32.AND P4, PT, R7, R66, PT ;  /* 0x000000420700720c */ /* 0x000fe20003f84070 */
[----:B------:R-:W-:Y:S01]  /*5f60*/  @!P3 IMAD.IADD R65, R65, 0x1, -R7 ;  /* 0x000000014141b824 */ /* 0x000fe200078e0a07 */
[----:B------:R-:W-:Y:S01]  /*5f70*/  IABS R70, R69 ;  /* 0x0000004500467213 */ /* 0x000fe20000000000 */
[----:B------:R-:W-:Y:S01]  /*5f80*/  @!P6 IMAD.MOV R63, RZ, RZ, -R63 ;  /* 0x000000ffff3fe224 */ /* 0x000fe200078e0a3f */
[C---:B------:R-:W-:Y:S01]  /*5f90*/  ISETP.GT.U32.AND P6, PT, R7.reuse, R67, PT ;  /* 0x000000430700720c */ /* 0x040fe20003fc4070 */
[----:B------:R-:W-:Y:S01]  /*5fa0*/  @!P0 IMAD.MOV R59, RZ, RZ, -R59 ;  /* 0x000000ffff3b8224 */ /* 0x000fe200078e0a3b */
[C---:B------:R-:W-:Y:S01]  /*5fb0*/  ISETP.GT.U32.AND P3, PT, R7.reuse, R65, PT ;  /* 0x000000410700720c */ /* 0x040fe20003f64070 */
[----:B------:R-:W-:Y:S01]  /*5fc0*/  @!P2 IMAD.MOV R61, RZ, RZ, -R61 ;  /* 0x000000ffff3da224 */ /* 0x000fe200078e0a3d */
[----:B------:R-:W-:Y:S01]  /*5fd0*/  ISETP.GT.U32.AND P0, PT, R7, R64, PT ;  /* 0x000000400700720c */ /* 0x000fe20003f04070 */
[----:B------:R-:W-:Y:S01]  /*5fe0*/  IMAD.HI.U32 R68, R0, R70, RZ ;  /* 0x0000004600447227 */ /* 0x000fe200078e00ff */
[----:B------:R-:W-:-:S02]  /*5ff0*/  ISETP.GE.AND P2, PT, R71, RZ, PT ;  /* 0x000000ff4700720c */ /* 0x000fc40003f46270 */
[----:B------:R-:W-:Y:S01]  /*6000*/  IABS R71, R75 ;  /* 0x0000004b00477213 */ /* 0x000fe20000000000 */
[--C-:B------:R-:W-:Y:S01]  /*6010*/  @!P4 IMAD.IADD R66, R66, 0x1, -R7.reuse ;  /* 0x000000014242c824 */ /* 0x100fe200078e0a07 */
[----:B------:R-:W-:Y:S01]  /*6020*/  IABS R73, R77 ;  /* 0x0000004d00497213 */ /* 0x000fe20000000000 */
[----:B------:R-:W-:Y:S02]  /*6030*/  IMAD.MOV R68, RZ, RZ, -R68 ;  /* 0x000000ffff447224 */ /* 0x000fe400078e0a44 */
[--C-:B------:R-:W-:Y:S01]  /*6040*/  @!P6 IMAD.IADD R67, R67, 0x1, -R7.reuse ;  /* 0x000000014343e824 */ /* 0x100fe200078e0a07 */
[----:B------:R-:W-:Y:S01]  /*6050*/  ISETP.GT.U32.AND P4, PT, R7, R66, PT ;  /* 0x000000420700720c */ /* 0x000fe20003f84070 */
[----:B------:R-:W-:Y:S01]  /*6060*/  @!P3 IMAD.IADD R65, R65, 0x1, -R7 ;  /* 0x000000014141b824 */ /* 0x000fe200078e0a07 */
[----:B------:R-:W-:Y:S01]  /*6070*/  ISETP.GE.AND P3, PT, R69, RZ, PT ;  /* 0x000000ff4500720c */ /* 0x000fe20003f66270 */
[----:B------:R-:W-:Y:S01]  /*6080*/  IMAD.HI.U32 R69, R0, R71, RZ ;  /* 0x0000004700457227 */ /* 0x000fe200078e00ff */
[----:B------:R-:W-:-:S03]  /*6090*/  ISETP.GT.U32.AND P6, PT, R7, R67, PT ;  /* 0x000000430700720c */ /* 0x000fc60003fc4070 */
[----:B------:R-:W-:Y:S02]  /*60a0*/  @!P0 IMAD.IADD R64, R64, 0x1, -R7 ;  /* 0x0000000140408824 */ /* 0x000fe400078e0a07 */
[----:B------:R-:W-:Y:S02]  /*60b0*/  IMAD.MOV R72, RZ, RZ, -R69 ;  /* 0x000000ffff487224 */ /* 0x000fe400078e0a45 */
[C---:B------:R-:W-:Y:S01]  /*60c0*/  IMAD R68, R7.reuse, R68, R70 ;  /* 0x0000004407447224 */ /* 0x040fe200078e0246 */
[C---:B------:R-:W-:Y:S01]  /*60d0*/  ISETP.GT.U32.AND P0, PT, R7.reuse, R64, PT ;  /* 0x000000400700720c */ /* 0x040fe20003f04070 */
[C---:B------:R-:W-:Y:S02]  /*60e0*/  IMAD R69, R7.reuse, R72, R71 ;  /* 0x0000004807457224 */ /* 0x040fe400078e0247 */
[--C-:B------:R-:W-:Y:S01]  /*60f0*/  @!P4 IMAD.IADD R66, R66, 0x1, -R7.reuse ;  /* 0x000000014242c824 */ /* 0x100fe200078e0a07 */
[----:B------:R-:W-:Y:S01]  /*6100*/  ISETP.GT.U32.AND P4, PT, R7, R68, PT ;  /* 0x000000440700720c */ /* 0x000fe20003f84070 */
[----:B------:R-:W-:Y:S01]  /*6110*/  @!P6 IMAD.IADD R67, R67, 0x1, -R7 ;  /* 0x000000014343e824 */ /* 0x000fe200078e0a07 */
[----:B------:R-:W-:Y:S01]  /*6120*/  ISETP.GT.U32.AND P6, PT, R7, R69, PT ;  /* 0x000000450700720c */ /* 0x000fe20003fc4070 */
[----:B------:R-:W-:-:S04]  /*6130*/  IMAD.HI.U32 R70, R0, R73, RZ ;  /* 0x0000004900467227 */ /* 0x000fc800078e00ff */
[----:B------:R-:W-:Y:S02]  /*6140*/  IMAD.MOV R70, RZ, RZ, -R70 ;  /* 0x000000ffff467224 */ /* 0x000fe400078e0a46 */
[----:B------:R-:W-:Y:S01]  /*6150*/  @!P0 IMAD.IADD R64, R64, 0x1, -R7 ;  /* 0x0000000140408824 */ /* 0x000fe200078e0a07 */
[----:B------:R-:W-:Y:S01]  /*6160*/  ISETP.GE.AND P0, PT, R74, RZ, PT ;  /* 0x000000ff4a00720c */ /* 0x000fe20003f06270 */
[----:B------:R-:W-:Y:S01]  /*6170*/  IMAD R70, R7, R70, R73 ;  /* 0x0000004607467224 */ /* 0x000fe200078e0249 */
[----:B------:R-:W-:Y:S01]  /*6180*/  IABS R74, R78 ;  /* 0x0000004e004a7213 */ /* 0x000fe20000000000 */
[--C-:B------:R-:W-:Y:S01]  /*6190*/  @!P4 IMAD.IADD R68, R68, 0x1, -R7.reuse ;  /* 0x000000014444c824 */ /* 0x100fe200078e0a07 */
[----:B------:R-:W-:Y:S01]  /*61a0*/  IABS R73, R82 ;  /* 0x0000005200497213 */ /* 0x000fe20000000000 */
[----:B------:R-:W-:Y:S01]  /*61b0*/  @!P2 IMAD.MOV R64, RZ, RZ, -R64 ;  /* 0x000000ffff40a224 */ /* 0x000fe200078e0a40 */
[----:B------:R-:W-:Y:S01]  /*61c0*/  ISETP.GE.AND P2, PT, R75, RZ, PT ;  /* 0x000000ff4b00720c */ /* 0x000fe20003f46270 */
[----:B------:R-:W-:Y:S01]  /*61d0*/  @!P6 IMAD.IADD R69, R69, 0x1, -R7 ;  /* 0x000000014545e824 */ /* 0x000fe200078e0a07 */
[----:B------:R-:W-:Y:S01]  /*61e0*/  IABS R75, R79 ;  /* 0x0000004f004b7213 */ /* 0x000fe20000000000 */
[----:B------:R-:W-:Y:S01]  /*61f0*/  IMAD.HI.U32 R71, R0, R74, RZ ;  /* 0x0000004a00477227 */ /* 0x000fe200078e00ff */
[----:B------:R-:W-:-:S02]  /*6200*/  ISETP.GT.U32.AND P6, PT, R7, R68, PT ;  /* 0x000000440700720c */ /* 0x000fc40003fc4070 */
[----:B------:R-:W-:Y:S01]  /*6210*/  ISETP.GT.U32.AND P4, PT, R7, R70, PT ;  /* 0x000000460700720c */ /* 0x000fe20003f84070 */
[----:B------:R-:W-:-:S04]  /*6220*/  IMAD.HI.U32 R72, R0, R75, RZ ;  /* 0x0000004b00487227 */ /* 0x000fc800078e00ff */
[----:B------:R-:W-:Y:S02]  /*6230*/  IMAD.MOV R71, RZ, RZ, -R71 ;  /* 0x000000ffff477224 */ /* 0x000fe400078e0a47 */
[----:B------:R-:W-:Y:S02]  /*6240*/  IMAD.MOV R72, RZ, RZ, -R72 ;  /* 0x000000ffff487224 */ /* 0x000fe400078e0a48 */
[C---:B------:R-:W-:Y:S02]  /*6250*/  IMAD R71, R7.reuse, R71, R74 ;  /* 0x0000004707477224 */ /* 0x040fe400078e024a */
[C---:B------:R-:W-:Y:S02]  /*6260*/  IMAD R72, R7.reuse, R72, R75 ;  /* 0x0000004807487224 */ /* 0x040fe400078e024b */
[----:B------:R-:W-:Y:S01]  /*6270*/  @!P6 IMAD.IADD R68, R68, 0x1, -R7 ;  /* 0x000000014444e824 */ /* 0x000fe200078e0a07 */
[----:B------:R-:W-:Y:S01]  /*6280*/  ISETP.GT.U32.AND P6, PT, R7, R71, PT ;  /* 0x000000470700720c */ /* 0x000fe20003fc4070 */
[----:B------:R-:W-:-:S02]  /*6290*/  IMAD.MOV.U32 R75, RZ, RZ, R73 ;  /* 0x000000ffff4b7224 */ /* 0x000fc400078e0049 */
[----:B------:R-:W-:-:S04]  /*62a0*/  IMAD.HI.U32 R73, R0, R76, RZ ;  /* 0x0000004c00497227 */ /* 0x000fc800078e00ff */
[----:B------:R-:W-:Y:S02]  /*62b0*/  IMAD.MOV R73, RZ, RZ, -R73 ;  /* 0x000000ffff497224 */ /* 0x000fe400078e0a49 */
[----:B------:R-:W-:-:S04]  /*62c0*/  IMAD.HI.U32 R74, R0, R75, RZ ;  /* 0x0000004b004a7227 */ /* 0x000fc800078e00ff */
[----:B------:R-:W-:Y:S01]  /*62d0*/  IMAD R73, R7, R73, R76 ;  /* 0x0000004907497224 */ /* 0x000fe200078e024c */
[----:B------:R-:W-:Y:S01]  /*62e0*/  IABS R76, R83 ;  /* 0x00000053004c7213 */ /* 0x000fe20000000000 */
[--C-:B------:R-:W-:Y:S02]  /*62f0*/  @!P6 IMAD.IADD R71, R71, 0x1, -R7.reuse ;  /* 0x000000014747e824 */ /* 0x100fe400078e0a07 */
[----:B------:R-:W-:Y:S01]  /*6300*/  @!P3 IMAD.MOV R68, RZ, RZ, -R68 ;  /* 0x000000ffff44b224 */ /* 0x000fe200078e0a44 */
[C---:B------:R-:W-:Y:S01]  /*6310*/  ISETP.GT.U32.AND P6, PT, R7.reuse, R73, PT ;  /* 0x000000490700720c */ /* 0x040fe20003fc4070 */
[----:B------:R-:W-:Y:S01]  /*6320*/  IMAD.MOV R74, RZ, RZ, -R74 ;  /* 0x000000ffff4a7224 */ /* 0x000fe200078e0a4a */
[C---:B------:R-:W-:Y:S01]  /*6330*/  ISETP.GT.U32.AND P3, PT, R7.reuse, R72, PT ;  /* 0x000000480700720c */ /* 0x040fe20003f64070 */
[----:B------:R-:W-:Y:S02]  /*6340*/  @!P4 IMAD.IADD R70, R70, 0x1, -R7 ;  /* 0x000000014646c824 */ /* 0x000fe400078e0a07 */
[----:B------:R-:W-:Y:S01]  /*6350*/  @!P1 IMAD.MOV R66, RZ, RZ, -R66 ;  /* 0x000000ffff429224 */ /* 0x000fe200078e0a42 */
[C---:B------:R-:W-:Y:S01]  /*6360*/  ISETP.GT.U32.AND P1, PT, R7.reuse, R69, PT ;  /* 0x000000450700720c */ /* 0x040fe20003f24070 */
[C---:B------:R-:W-:Y:S01]  /*6370*/  IMAD R74, R7.reuse, R74, R75 ;  /* 0x0000004a074a7224 */ /* 0x040fe200078e024b */
[----:B------:R-:W-:Y:S01]  /*6380*/  ISETP.GT.U32.AND P4, PT, R7, R70, PT ;  /* 0x000000460700720c */ /* 0x000fe20003f84070 */
[----:B------:R-:W-:-:S04]  /*6390*/  IMAD.HI.U32 R75, R0, R76, RZ ;  /* 0x0000004c004b7227 */ /* 0x000fc800078e00ff */
[----:B------:R-:W-:Y:S02]  /*63a0*/  @!P6 IMAD.IADD R73, R73, 0x1, -R7 ;  /* 0x000000014949e824 */ /* 0x000fe400078e0a07 */
[----:B------:R-:W-:Y:S02]  /*63b0*/  IMAD.MOV R75, RZ, RZ, -R75 ;  /* 0x000000ffff4b7224 */ /* 0x000fe400078e0a4b */
[--C-:B------:R-:W-:Y:S01]  /*63c0*/  @!P3 IMAD.IADD R72, R72, 0x1, -R7.reuse ;  /* 0x000000014848b824 */ /* 0x100fe200078e0a07 */
[C---:B------:R-:W-:Y:S01]  /*63d0*/  ISETP.GT.U32.AND P6, PT, R7.reuse, R73, PT ;  /* 0x000000490700720c */ /* 0x040fe20003fc4070 */
[C---:B------:R-:W-:Y:S01]  /*63e0*/  IMAD R75, R7.reuse, R75, R76 ;  /* 0x0000004b074b7224 */ /* 0x040fe200078e024c */
[----:B------:R-:W-:Y:S01]  /*63f0*/  ISETP.GT.U32.AND P3, PT, R7, R71, PT ;  /* 0x000000470700720c */ /* 0x000fe20003f64070 */
[--C-:B------:R-:W-:Y:S01]  /*6400*/  @!P1 IMAD.IADD R69, R69, 0x1, -R7.reuse ;  /* 0x0000000145459824 */ /* 0x100fe200078e0a07 */
[----:B------:R-:W-:Y:S01]  /*6410*/  ISETP.GE.AND P1, PT, R79, RZ, PT ;  /* 0x000000ff4f00720c */ /* 0x000fe20003f26270 */
[----:B------:R-:W-:Y:S01]  /*6420*/  @!P4 IMAD.IADD R70, R70, 0x1, -R7 ;  /* 0x000000014646c824 */ /* 0x000fe200078e0a07 */
[----:B------:R-:W-:Y:S01]  /*6430*/  IABS R79, R84 ;  /* 0x00000054004f7213 */ /* 0x000fe20000000000 */
[----:B------:R-:W-:Y:S01]  /*6440*/  @!P5 IMAD.MOV R65, RZ, RZ, -R65 ;  /* 0x000000ffff41d224 */ /* 0x000fe200078e0a41 */
[----:B------:R-:W-:Y:S01]  /*6450*/  ISETP.GE.AND P4, PT, R80, RZ, PT ;  /* 0x000000ff5000720c */ /* 0x000fe20003f86270 */
[----:B------:R-:W-:Y:S01]  /*6460*/  @!P2 IMAD.MOV R69, RZ, RZ, -R69 ;  /* 0x000000ffff45a224 */ /* 0x000fe200078e0a45 */
[----:B------:R-:W-:Y:S01]  /*6470*/  ISETP.GE.AND P5, PT, R77, RZ, PT ;  /* 0x000000ff4d00720c */ /* 0x000fe20003fa6270 */
[----:B------:R-:W-:Y:S01]  /*6480*/  @!P0 IMAD.MOV R67, RZ, RZ, -R67 ;  /* 0x000000ffff438224 */ /* 0x000fe200078e0a43 */
[----:B------:R-:W-:Y:S01]  /*6490*/  ISETP.GT.U32.AND P2, PT, R7, R72, PT ;  /* 0x000000480700720c */ /* 0x000fe20003f44070 */
[----:B------:R-:W-:Y:S01]  /*64a0*/  @!P6 IMAD.IADD R73, R73, 0x1, -R7 ;  /* 0x000000014949e824 */ /* 0x000fe200078e0a07 */
[----:B------:R-:W-:Y:S01]  /*64b0*/  ISETP.GT.U32.AND P6, PT, R7, R75, PT ;  /* 0x0000004b0700720c */ /* 0x000fe20003fc4070 */
[----:B------:R-:W-:Y:S01]  /*64c0*/  IMAD.HI.U32 R76, R0, R79, RZ ;  /* 0x0000004f004c7227 */ /* 0x000fe200078e00ff */
[----:B------:R-:W-:-:S02]  /*64d0*/  IABS R80, R85 ;  /* 0x0000005500507213 */ /* 0x000fc40000000000 */
[----:B------:R-:W-:Y:S01]  /*64e0*/  ISETP.GE.AND P0, PT, R78, RZ, PT ;  /* 0x000000ff4e00720c */ /* 0x000fe20003f06270 */
[----:B------:R-:W-:Y:S01]  /*64f0*/  @!P3 IMAD.IADD R71, R71, 0x1, -R7 ;  /* 0x000000014747b824 */ /* 0x000fe200078e0a07 */
[----:B------:R-:W-:Y:S01]  /*6500*/  ISETP.GT.U32.AND P3, PT, R7, R74, PT ;  /* 0x0000004a0700720c */ /* 0x000fe20003f64070 */
[----:B------:R-:W-:-:S04]  /*6510*/  IMAD.HI.U32 R77, R0, R80, RZ ;  /* 0x00000050004d7227 */ /* 0x000fc800078e00ff */
[----:B------:R-:W-:Y:S02]  /*6520*/  IMAD.MOV R76, RZ, RZ, -R76 ;  /* 0x000000ffff4c7224 */ /* 0x000fe400078e0a4c */
[----:B------:R-:W-:-:S04]  /*6530*/  IMAD.HI.U32 R78, R0, R81, RZ ;  /* 0x00000051004e7227 */ /* 0x000fc800078e00ff */
[----:B------:R-:W-:Y:S02]  /*6540*/  IMAD.MOV R77, RZ, RZ, -R77 ;  /* 0x000000ffff4d7224 */ /* 0x000fe400078e0a4d */
[----:B------:R-:W-:Y:S02]  /*6550*/  IMAD R76, R7, R76, R79 ;  /* 0x0000004c074c7224 */ /* 0x000fe400078e024f */
[----:B------:R-:W-:Y:S02]  /*6560*/  IMAD.MOV R78, RZ, RZ, -R78 ;  /* 0x000000ffff4e7224 */ /* 0x000fe400078e0a4e */
[--C-:B------:R-:W-:Y:S02]  /*6570*/  @!P6 IMAD.IADD R75, R75, 0x1, -R7.reuse ;  /* 0x000000014b4be824 */ /* 0x100fe400078e0a07 */
[----:B------:R-:W-:Y:S01]  /*6580*/  @!P2 IMAD.IADD R72, R72, 0x1, -R7 ;  /* 0x000000014848a824 */ /* 0x000fe200078e0a07 */
[----:B------:R-:W-:Y:S01]  /*6590*/  ISETP.GE.AND P2, PT, R82, RZ, PT ;  /* 0x000000ff5200720c */ /* 0x000fe20003f46270 */
[----:B------:R-:W-:-:S02]  /*65a0*/  IMAD R77, R7, R77, R80 ;  /* 0x0000004d074d7224 */ /* 0x000fc400078e0250 */
[----:B------:R-:W-:Y:S01]  /*65b0*/  @!P5 IMAD.MOV R70, RZ, RZ, -R70 ;  /* 0x000000ffff46d224 */ /* 0x000fe200078e0a46 */
[C---:B------:R-:W-:Y:S01]  /*65c0*/  ISETP.GT.U32.AND P5, PT, R7.reuse, R76, PT ;  /* 0x0000004c0700720c */ /* 0x040fe20003fa4070 */
[C---:B------:R-:W-:Y:S01]  /*65d0*/  IMAD R78, R7.reuse, R78, R81 ;  /* 0x0000004e074e7224 */ /* 0x040fe200078e0251 */
[----:B------:R-:W-:Y:S01]  /*65e0*/  IABS R81, R87 ;  /* 0x0000005700517213 */ /* 0x000fe20000000000 */
[----:B------:R-:W-:Y:S01]  /*65f0*/  @!P0 IMAD.MOV R71, RZ, RZ, -R71 ;  /* 0x000000ffff478224 */ /* 0x000fe200078e0a47 */
[----:B------:R-:W-:Y:S01]  /*6600*/  ISETP.GT.U32.AND P0, PT, R7, R75, PT ;  /* 0x0000004b0700720c */ /* 0x000fe20003f04070 */
[----:B------:R-:W-:Y:S01]  /*6610*/  @!P3 IMAD.IADD R74, R74, 0x1, -R7 ;  /* 0x000000014a4ab824 */ /* 0x000fe200078e0a07 */
[----:B------:R-:W-:Y:S01]  /*6620*/  ISETP.GE.AND P3, PT, R83, RZ, PT ;  /* 0x000000ff5300720c */ /* 0x000fe20003f66270 */
[----:B------:R-:W-:Y:S01]  /*6630*/  @!P1 IMAD.MOV R72, RZ, RZ, -R72 ;  /* 0x000000ffff489224 */ /* 0x000fe200078e0a48 */
[C---:B------:R-:W-:Y:S01]  /*6640*/  ISETP.GT.U32.AND P1, PT, R7.reuse, R77, PT ;  /* 0x0000004d0700720c */ /* 0x040fe20003f24070 */
[----:B------:R-:W-:Y:S01]  /*6650*/  IMAD.HI.U32 R79, R0, R81, RZ ;  /* 0x00000051004f7227 */ /* 0x000fe200078e00ff */
[----:B------:R-:W-:-:S02]  /*6660*/  ISETP.GT.U32.AND P6, PT, R7, R74, PT ;  /* 0x0000004a0700720c */ /* 0x000fc40003fc4070 */
[----:B------:R-:W-:Y:S01]  /*6670*/  IABS R83, R88 ;  /* 0x0000005800537213 */ /* 0x000fe20000000000 */
[----:B------:R-:W-:Y:S02]  /*6680*/  IMAD.MOV R82, RZ, RZ, -R79 ;  /* 0x000000ffff527224 */ /* 0x000fe400078e0a4f */
[--C-:B------:R-:W-:Y:S01]  /*6690*/  @!P5 IMAD.IADD R76, R76, 0x1, -R7.reuse ;  /* 0x000000014c4cd824 */ /* 0x100fe200078e0a07 */
[----:B------:R-:W-:Y:S01]  /*66a0*/  ISETP.GE.AND P5, PT, R86, RZ, PT ;  /* 0x000000ff5600720c */ /* 0x000fe20003fa6270 */
[----:B------:R-:W-:Y:S01]  /*66b0*/  @!P0 IMAD.IADD R75, R75, 0x1, -R7 ;  /* 0x000000014b4b8824 */ /* 0x000fe200078e0a07 */
[----:B------:R-:W-:Y:S01]  /*66c0*/  ISETP.GE.AND P0, PT, R85, RZ, PT ;  /* 0x000000ff5500720c */ /* 0x000fe20003f06270 */
[----:B------:R-:W-:Y:S01]  /*66d0*/  IMAD R79, R7, R82, R81 ;  /* 0x00000052074f7224 */ /* 0x000fe200078e0251 */
[----:B------:R-:W-:Y:S01]  /*66e0*/  IABS R85, R89 ;  /* 0x0000005900557213 */ /* 0x000fe20000000000 */
[----:B------:R-:W-:Y:S01]  /*66f0*/  @!P1 IMAD.IADD R77, R77, 0x1, -R7 ;  /* 0x000000014d4d9824 */ /* 0x000fe200078e0a07 */
[C---:B------:R-:W-:Y:S01]  /*6700*/  ISETP.GT.U32.AND P1, PT, R7.reuse, R76, PT ;  /* 0x0000004c0700720c */ /* 0x040fe20003f24070 */
[----:B------:R-:W-:Y:S01]  /*6710*/  @!P3 IMAD.MOV R75, RZ, RZ, -R75 ;  /* 0x000000ffff4bb224 */ /* 0x000fe200078e0a4b */
[----:B------:R-:W-:Y:S01]  /*6720*/  ISETP.GT.U32.AND P3, PT, R7, R79, PT ;  /* 0x0000004f0700720c */ /* 0x000fe20003f64070 */
[----:B------:R-:W-:-:S04]  /*6730*/  IMAD.HI.U32 R80, R0, R83, RZ ;  /* 0x0000005300507227 */ /* 0x000fc800078e00ff */
[----:B------:R-:W-:Y:S01]  /*6740*/  @!P6 IMAD.IADD R74, R74, 0x1, -R7 ;  /* 0x000000014a4ae824 */ /* 0x000fe200078e0a07 */
[----:B------:R-:W-:Y:S01]  /*6750*/  ISETP.GT.U32.AND P6, PT, R7, R78, PT ;  /* 0x0000004e0700720c */ /* 0x000fe20003fc4070 */
[----:B------:R-:W-:Y:S01]  /*6760*/  @!P4 IMAD.MOV R73, RZ, RZ, -R73 ;  /* 0x000000ffff49c224 */ /* 0x000fe200078e0a49 */
[----:B------:R-:W-:Y:S01]  /*6770*/  ISETP.GE.AND P4, PT, R84, RZ, PT ;  /* 0x000000ff5400720c */ /* 0x000fe20003f86270 */
[----:B------:R-:W-:Y:S01]  /*6780*/  IMAD.MOV R80, RZ, RZ, -R80 ;  /* 0x000000ffff507224 */ /* 0x000fe200078e0a50 */
[----:B------:R-:W-:Y:S01]  /*6790*/  LOP3.LUT R84, R247, 0x156, RZ, 0xfc, !PT ;  /* 0x00000156f7547812 */ /* 0x000fe200078efcff */
[----:B------:R-:W-:Y:S01]  /*67a0*/  @!P1 IMAD.IADD R76, R76, 0x1, -R7 ;  /* 0x000000014c4c9824 */ /* 0x000fe200078e0a07 */
[----:B------:R-:W-:Y:S01]  /*67b0*/  ISETP.GE.AND P1, PT, R87, RZ, PT ;  /* 0x000000ff5700720c */ /* 0x000fe20003f26270 */
[----:B------:R-:W-:Y:S01]  /*67c0*/  IMAD R80, R7, R80, R83 ;  /* 0x0000005007507224 */ /* 0x000fe200078e0253 */
[----:B------:R-:W-:Y:S01]  /*67d0*/  IABS R83, R84 ;  /* 0x0000005400537213 */ /* 0x000fe20000000000 */
[----:B------:R-:W-:Y:S01]  /*67e0*/  @!P3 IMAD.IADD R79, R79, 0x1, -R7 ;  /* 0x000000014f4fb824 */ /* 0x000fe200078e0a07 */
[----:B------:R-:W-:Y:S01]  /*67f0*/  LOP3.LUT R87, R247, 0x152, RZ, 0xfc, !PT ;  /* 0x00000152f7577812 */ /* 0x000fe200078efcff */
[----:B------:R-:W-:Y:S01]  /*6800*/  @!P2 IMAD.MOV R74, RZ, RZ, -R74 ;  /* 0x000000ffff4aa224 */ /* 0x000fe200078e0a4a */
[----:B------:R-:W-:Y:S01]  /*6810*/  ISETP.GE.AND P3, PT, R84, RZ, PT ;  /* 0x000000ff5400720c */ /* 0x000fe20003f66270 */
[----:B------:R-:W-:Y:S01]  /*6820*/  IMAD.HI.U32 R81, R0, R83, RZ ;  /* 0x0000005300517227 */ /* 0x000fe200078e00ff */
[----:B------:R-:W-:-:S03]  /*6830*/  IABS R86, R87 ;  /* 0x0000005700567213 */ /* 0x000fc60000000000 */
[----:B------:R-:W-:Y:S01]  /*6840*/  @!P6 IMAD.IADD R78, R78, 0x1, -R7 ;  /* 0x000000014e4ee824 */ /* 0x000fe200078e0a07 */
[C---:B------:R-:W-:Y:S01]  /*6850*/  ISETP.GT.U32.AND P6, PT, R7.reuse, R77, PT ;  /* 0x0000004d0700720c */ /* 0x040fe20003fc4070 */
[----:B------:R-:W-:Y:S01]  /*6860*/  @!P4 IMAD.MOV R76, RZ, RZ, -R76 ;  /* 0x000000ffff4cc224 */ /* 0x000fe200078e0a4c */
[C---:B------:R-:W-:Y:S01]  /*6870*/  ISETP.GT.U32.AND P4, PT, R7.reuse, R79, PT ;  /* 0x0000004f0700720c */ /* 0x040fe20003f84070 */
[----:B------:R-:W-:Y:S01]  /*6880*/  IMAD.MOV R84, RZ, RZ, -R81 ;  /* 0x000000ffff547224 */ /* 0x000fe200078e0a51 */
[----:B------:R-:W-:Y:S01]  /*6890*/  ISETP.GT.U32.AND P2, PT, R7, R78, PT ;  /* 0x0000004e0700720c */ /* 0x000fe20003f44070 */
[----:B------:R-:W-:-:S04]  /*68a0*/  IMAD.HI.U32 R82, R0, R85, RZ ;  /* 0x0000005500527227 */ /* 0x000fc800078e00ff */
[----:B------:R-:W-:Y:S01]  /*68b0*/  IMAD R81, R7, R84, R83 ;  /* 0x0000005407517224 */ /* 0x000fe200078e0253 */
[----:B------:R-:W-:Y:S01]  /*68c0*/  LOP3.LUT R84, R247, 0x150, RZ, 0xfc, !PT ;  /* 0x00000150f7547812 */ /* 0x000fe200078efcff */
[----:B------:R-:W-:-:S04]  /*68d0*/  IMAD.HI.U32 R83, R0, R86, RZ ;  /* 0x0000005600537227 */ /* 0x000fc800078e00ff */
[----:B------:R-:W-:Y:S02]  /*68e0*/  IMAD.MOV R83, RZ, RZ, -R83 ;  /* 0x000000ffff537224 */ /* 0x000fe400078e0a53 */
[--C-:B------:R-:W-:Y:S01]  /*68f0*/  @!P6 IMAD.IADD R77, R77, 0x1, -R7.reuse ;  /* 0x000000014d4de824 */ /* 0x100fe200078e0a07 */
[----:B------:R-:W-:Y:S01]  /*6900*/  ISETP.GT.U32.AND P6, PT, R7, R80, PT ;  /* 0x000000500700720c */ /* 0x000fe20003fc4070 */
[----:B------:R-:W-:Y:S02]  /*6910*/  @!P4 IMAD.IADD R79, R79, 0x1, -R7 ;  /* 0x000000014f4fc824 */ /* 0x000fe400078e0a07 */
[C---:B------:R-:W-:Y:S02]  /*6920*/  IMAD R83, R7.reuse, R83, R86 ;  /* 0x0000005307537224 */ /* 0x040fe400078e0256 */
[----:B------:R-:W-:Y:S02]  /*6930*/  @!P1 IMAD.MOV R79, RZ, RZ, -R79 ;  /* 0x000000ffff4f9224 */ /* 0x000fe400078e0a4f */
[----:B------:R-:W-:Y:S01]  /*6940*/  IMAD.MOV R82, RZ, RZ, -R82 ;  /* 0x000000ffff527224 */ /* 0x000fe200078e0a52 */
[C---:B------:R-:W-:Y:S01]  /*6950*/  ISETP.GT.U32.AND P1, PT, R7.reuse, R83, PT ;  /* 0x000000530700720c */ /* 0x040fe20003f24070 */
[----:B------:R-:W-:Y:S01]  /*6960*/  @!P0 IMAD.MOV R77, RZ, RZ, -R77 ;  /* 0x000000ffff4d8224 */ /* 0x000fe200078e0a4d */
[C---:B------:R-:W-:Y:S01]  /*6970*/  ISETP.GT.U32.AND P0, PT, R7.reuse, R81, PT ;  /* 0x000000510700720c */ /* 0x040fe20003f04070 */
[----:B------:R-:W-:-:S02]  /*6980*/  IMAD R82, R7, R82, R85 ;  /* 0x0000005207527224 */ /* 0x000fc400078e0255 */
[--C-:B------:R-:W-:Y:S02]  /*6990*/  @!P6 IMAD.IADD R80, R80, 0x1, -R7.reuse ;  /* 0x000000015050e824 */ /* 0x100fe400078e0a07 */
[--C-:B------:R-:W-:Y:S01]  /*69a0*/  @!P2 IMAD.IADD R78, R78, 0x1, -R7.reuse ;  /* 0x000000014e4ea824 */ /* 0x100fe200078e0a07 */
[----:B------:R-:W-:Y:S02]  /*69b0*/  ISETP.GE.AND P2, PT, R88, RZ, PT ;  /* 0x000000ff5800720c */ /* 0x000fe40003f46270 */
[C---:B------:R-:W-:Y:S01]  /*69c0*/  ISETP.GT.U32.AND P6, PT, R7.reuse, R80, PT ;  /* 0x000000500700720c */ /* 0x040fe20003fc4070 */
[----:B------:R-:W-:Y:S01]  /*69d0*/  @!P5 IMAD.MOV R78, RZ, RZ, -R78 ;  /* 0x000000ffff4ed224 */ /* 0x000fe200078e0a4e */
[----:B------:R-:W-:Y:S01]  /*69e0*/  ISETP.GT.U32.AND P4, PT, R7, R82, PT ;  /* 0x000000520700720c */ /* 0x000fe20003f84070 */
[--C-:B------:R-:W-:Y:S01]  /*69f0*/  @!P1 IMAD.IADD R83, R83, 0x1, -R7.reuse ;  /* 0x0000000153539824 */ /* 0x100fe200078e0a07 */
[----:B------:R-:W-:Y:S01]  /*6a00*/  IABS R88, R90 ;  /* 0x0000005a00587213 */ /* 0x000fe20000000000 */
[----:B------:R-:W-:Y:S01]  /*6a10*/  @!P0 IMAD.IADD R81, R81, 0x1, -R7 ;  /* 0x0000000151518824 */ /* 0x000fe200078e0a07 */
[----:B------:R-:W-:-:S02]  /*6a20*/  ISETP.GE.AND P5, PT, R89, RZ, PT ;  /* 0x000000ff5900720c */ /* 0x000fc40003fa6270 */
[C---:B------:R-:W-:Y:S01]  /*6a30*/  ISETP.GT.U32.AND P1, PT, R7.reuse, R83, PT ;  /* 0x000000530700720c */ /* 0x040fe20003f24070 */
[----:B------:R-:W-:Y:S01]  /*6a40*/  IMAD.HI.U32 R85, R0, R88, RZ ;  /* 0x0000005800557227 */ /* 0x000fe200078e00ff */
[----:B------:R-:W-:Y:S02]  /*6a50*/  ISETP.GT.U32.AND P0, PT, R7, R81, PT ;  /* 0x000000510700720c */ /* 0x000fe40003f04070 */
[----:B------:R-:W-:Y:S01]  /*6a60*/  IABS R89, R91 ;  /* 0x0000005b00597213 */ /* 0x000fe20000000000 */
[----:B------:R-:W-:Y:S02]  /*6a70*/  IMAD.MOV R85, RZ, RZ, -R85 ;  /* 0x000000ffff557224 */ /* 0x000fe400078e0a55 */
[--C-:B------:R-:W-:Y:S01]  /*6a80*/  @!P6 IMAD.IADD R80, R80, 0x1, -R7.reuse ;  /* 0x000000015050e824 */ /* 0x100fe200078e0a07 */
[----:B------:R-:W-:Y:S01]  /*6a90*/  ISETP.GE.AND P6, PT, R87, RZ, PT ;  /* 0x000000ff5700720c */ /* 0x000fe20003fc6270 */
[----:B------:R-:W-:Y:S01]  /*6aa0*/  @!P4 IMAD.IADD R82, R82, 0x1, -R7 ;  /* 0x000000015252c824 */ /* 0x000fe200078e0a07 */
[----:B------:R-:W-:Y:S01]  /*6ab0*/  IABS R87, R84 ;  /* 0x0000005400577213 */ /* 0x000fe20000000000 */
[----:B------:R-:W-:-:S02]  /*6ac0*/  IMAD R85, R7, R85, R88 ;  /* 0x0000005507557224 */ /* 0x000fc400078e0258 */
[----:B------:R-:W-:Y:S01]  /*6ad0*/  @!P2 IMAD.MOV R80, RZ, RZ, -R80 ;  /* 0x000000ffff50a224 */ /* 0x000fe200078e0a50 */
[----:B------:R-:W-:Y:S01]  /*6ae0*/  ISETP.GT.U32.AND P4, PT, R7, R82, PT ;  /* 0x000000520700720c */ /* 0x000fe20003f84070 */
[----:B------:R-:W-:Y:S01]  /*6af0*/  @!P1 IMAD.IADD R83, R83, 0x1, -R7 ;  /* 0x0000000153539824 */ /* 0x000fe200078e0a07 */
[----:B------:R-:W-:Y:S01]  /*6b00*/  ISETP.GE.AND P2, PT, R84, RZ, PT ;  /* 0x000000ff5400720c */ /* 0x000fe20003f46270 */
[----:B------:R-:W-:Y:S01]  /*6b10*/  IMAD.HI.U32 R84, R0, R87, RZ ;  /* 0x0000005700547227 */ /* 0x000fe200078e00ff */
[----:B------:R-:W-:-:S03]  /*6b20*/  ISETP.GT.U32.AND P1, PT, R7, R85, PT ;  /* 0x000000550700720c */ /* 0x000fc60003f24070 */
[----:B------:R-:W-:Y:S02]  /*6b30*/  IMAD.MOV R84, RZ, RZ, -R84 ;  /* 0x000000ffff547224 */ /* 0x000fe400078e0a54 */
[----:B------:R-:W-:-:S04]  /*6b40*/  IMAD.HI.U32 R86, R0, R89, RZ ;  /* 0x0000005900567227 */ /* 0x000fc800078e00ff */
[----:B------:R-:W-:Y:S01]  /*6b50*/  @!P0 IMAD.IADD R81, R81, 0x1, -R7 ;  /* 0x0000000151518824 */ /* 0x000fe200078e0a07 */
[----:B------:R-:W-:Y:S01]  /*6b60*/  ISETP.GE.AND P0, PT, R90, RZ, PT ;  /* 0x000000ff5a00720c */ /* 0x000fe20003f06270 */
[----:B------:R-:W-:Y:S01]  /*6b70*/  IMAD R84, R7, R84, R87 ;  /* 0x0000005407547224 */ /* 0x000fe200078e0257 */
[----:B------:R-:W-:Y:S01]  /*6b80*/  LOP3.LUT R87, R247, 0x14a, RZ, 0xfc, !PT ;  /* 0x0000014af7577812 */ /* 0x000fe200078efcff */
[----:B------:R-:W-:Y:S01]  /*6b90*/  @!P4 IMAD.IADD R82, R82, 0x1, -R7 ;  /* 0x000000015252c824 */ /* 0x000fe200078e0a07 */
[----:B------:R-:W-:Y:S01]  /*6ba0*/  ISETP.GE.AND P4, PT, R91, RZ, PT ;  /* 0x000000ff5b00720c */ /* 0x000fe20003f86270 */
[----:B------:R-:W-:Y:S01]  /*6bb0*/  IMAD.MOV R86, RZ, RZ, -R86 ;  /* 0x000000ffff567224 */ /* 0x000fe200078e0a56 */
[----:B------:R-:W-:Y:S01]  /*6bc0*/  IABS R91, R87 ;  /* 0x00000057005b7213 */ /* 0x000fe20000000000 */
[----:B------:R-:W-:Y:S01]  /*6bd0*/  @!P3 IMAD.MOV R81, RZ, RZ, -R81 ;  /* 0x000000ffff51b224 */ /* 0x000fe200078e0a51 */
[----:B------:R-:W-:Y:S01]  /*6be0*/  ISETP.GT.U32.AND P3, PT, R7, R84, PT ;  /* 0x000000540700720c */ /* 0x000fe20003f64070 */
[----:B------:R-:W-:-:S02]  /*6bf0*/  @!P1 IMAD.IADD R85, R85, 0x1, -R7 ;  /* 0x0000000155559824 */ /* 0x000fc400078e0a07 */
[----:B------:R-:W-:Y:S02]  /*6c00*/  IMAD R86, R7, R86, R89 ;  /* 0x0000005607567224 */ /* 0x000fe400078e0259 */
[----:B------:R-:W-:Y:S01]  /*6c10*/  @!P5 IMAD.MOV R82, RZ, RZ, -R82 ;  /* 0x000000ffff52d224 */ /* 0x000fe200078e0a52 */
[----:B------:R-:W-:Y:S01]  /*6c20*/  ISETP.GE.AND P5, PT, R87, RZ, PT ;  /* 0x000000ff5700720c */ /* 0x000fe20003fa6270 */
[----:B------:R-:W-:Y:S01]  /*6c30*/  IMAD.HI.U32 R87, R0, R91, RZ ;  /* 0x0000005b00577227 */ /* 0x000fe200078e00ff */
[----:B------:R-:W-:-:S03]  /*6c40*/  ISETP.GT.U32.AND P1, PT, R7, R85, PT ;  /* 0x000000550700720c */ /* 0x000fc60003f24070 */
[----:B------:R-:W-:Y:S01]  /*6c50*/  @!P6 IMAD.MOV R83, RZ, RZ, -R83 ;  /* 0x000000ffff53e224 */ /* 0x000fe200078e0a53 */
[----:B------:R-:W-:Y:S01]  /*6c60*/  ISETP.GT.U32.AND P6, PT, R7, R86, PT ;  /* 0x000000560700720c */ /* 0x000fe20003fc4070 */
[----:B------:R-:W-:-:S04]  /*6c70*/  IMAD.HI.U32 R88, R0, R93, RZ ;  /* 0x0000005d00587227 */ /* 0x000fc800078e00ff */
[----:B------:R-:W-:Y:S02]  /*6c80*/  IMAD.MOV R92, RZ, RZ, -R87 ;  /* 0x000000ffff5c7224 */ /* 0x000fe400078e0a57 */
[----:B------:R-:W-:Y:S02]  /*6c90*/  @!P3 IMAD.IADD R84, R84, 0x1, -R7 ;  /* 0x000000015454b824 */ /* 0x000fe400078e0a07 */
[----:B------:R-:W-:Y:S02]  /*6ca0*/  IMAD.MOV R88, RZ, RZ, -R88 ;  /* 0x000000ffff587224 */ /* 0x000fe400078e0a58 */
[C---:B------:R-:W-:Y:S01]  /*6cb0*/  IMAD R87, R7.reuse, R92, R91 ;  /* 0x0000005c07577224 */ /* 0x040fe200078e025b */
[C---:B------:R-:W-:Y:S01]  /*6cc0*/  ISETP.GT.U32.AND P3, PT, R7.reuse, R84, PT ;  /* 0x000000540700720c */ /* 0x040fe20003f64070 */
[----:B------:R-:W-:Y:S01]  /*6cd0*/  IMAD R88, R7, R88, R93 ;  /* 0x0000005807587224 */ /* 0x000fe200078e025d */
[----:B------:R-:W-:Y:S01]  /*6ce0*/  IABS R93, R100 ;  /* 0x00000064005d7213 */ /* 0x000fe20000000000 */
[--C-:B------:R-:W-:Y:S01]  /*6cf0*/  @!P1 IMAD.IADD R85, R85, 0x1, -R7.reuse ;  /* 0x0000000155559824 */ /* 0x100fe200078e0a07 */
[C---:B------:R-:W-:Y:S01]  /*6d00*/  ISETP.GT.U32.AND P1, PT, R7.reuse, R87, PT ;  /* 0x000000570700720c */ /* 0x040fe20003f24070 */
[----:B------:R-:W-:Y:S01]  /*6d10*/  @!P6 IMAD.IADD R86, R86, 0x1, -R7 ;  /* 0x000000015656e824 */ /* 0x000fe200078e0a07 */
[----:B------:R-:W-:Y:S01]  /*6d20*/  ISETP.GT.U32.AND P6, PT, R7, R88, PT ;  /* 0x000000580700720c */ /* 0x000fe20003fc4070 */
[----:B------:R-:W-:-:S04]  /*6d30*/  IMAD.HI.U32 R90, R0, R95, RZ ;  /* 0x0000005f005a7227 */ /* 0x000fc800078e00ff */
[----:B------:R-:W-:Y:S02]  /*6d40*/  IMAD.MOV R90, RZ, RZ, -R90 ;  /* 0x000000ffff5a7224 */ /* 0x000fe400078e0a5a */
[----:B------:R-:W-:Y:S01]  /*6d50*/  @!P3 IMAD.IADD R84, R84, 0x1, -R7 ;  /* 0x000000015454b824 */ /* 0x000fe200078e0a07 */
[----:B------:R-:W-:Y:S01]  /*6d60*/  ISETP.GE.AND P3, PT, R96, RZ, PT ;  /* 0x000000ff6000720c */ /* 0x000fe20003f66270 */
[----:B------:R-:W-:Y:S01]  /*6d70*/  IMAD.HI.U32 R89, R0, R94, RZ ;  /* 0x0000005e00597227 */ /* 0x000fe200078e00ff */
[----:B------:R-:W-:-:S03]  /*6d80*/  IABS R96, R102 ;  /* 0x0000006600607213 */ /* 0x000fc60000000000 */
[----:B------:R-:W-:Y:S01]  /*6d90*/  @!P1 IMAD.IADD R87, R87, 0x1, -R7 ;  /* 0x0000000157579824 */ /* 0x000fe200078e0a07 */
[C---:B------:R-:W-:Y:S01]  /*6da0*/  ISETP.GT.U32.AND P1, PT, R7.reuse, R86, PT ;  /* 0x000000560700720c */ /* 0x040fe20003f24070 */
[C---:B------:R-:W-:Y:S01]  /*6db0*/  IMAD R90, R7.reuse, R90, R95 ;  /* 0x0000005a075a7224 */ /* 0x040fe200078e025f */
[----:B------:R-:W-:Y:S01]  /*6dc0*/  IABS R95, R101 ;  /* 0x00000065005f7213 */ /* 0x000fe20000000000 */
[----:B------:R-:W-:Y:S02]  /*6dd0*/  @!P6 IMAD.IADD R88, R88, 0x1, -R7 ;  /* 0x000000015858e824 */ /* 0x000fe400078e0a07 */
[----:B------:R-:W-:Y:S01]  /*6de0*/  @!P2 IMAD.MOV R84, RZ, RZ, -R84 ;  /* 0x000000ffff54a224 */ /* 0x000fe200078e0a54 */
[C---:B------:R-:W-:Y:S01]  /*6df0*/  ISETP.GT.U32.AND P2, PT, R7.reuse, R87, PT ;  /* 0x000000570700720c */ /* 0x040fe20003f44070 */
[----:B------:R-:W-:Y:S01]  /*6e00*/  IMAD.MOV R89, RZ, RZ, -R89 ;  /* 0x000000ffff597224 */ /* 0x000fe200078e0a59 */
[----:B------:R-:W-:Y:S01]  /*6e10*/  ISETP.GT.U32.AND P6, PT, R7, R88, PT ;  /* 0x000000580700720c */ /* 0x000fe20003fc4070 */
[----:B------:R-:W-:-:S04]  /*6e20*/  IMAD.HI.U32 R91, R0, R93, RZ ;  /* 0x0000005d005b7227 */ /* 0x000fc800078e00ff */
[----:B------:R-:W-:Y:S02]  /*6e30*/  IMAD R89, R7, R89, R94 ;  /* 0x0000005907597224 */ /* 0x000fe400078e025e */
[----:B------:R-:W-:-:S04]  /*6e40*/  IMAD.HI.U32 R92, R0, R95, RZ ;  /* 0x0000005f005c7227 */ /* 0x000fc800078e00ff */
[----:B------:R-:W-:Y:S02]  /*6e50*/  IMAD.MOV R94, RZ, RZ, -R91 ;  /* 0x000000ffff5e7224 */ /* 0x000fe400078e0a5b */
[----:B------:R-:W-:Y:S02]  /*6e60*/  IMAD.MOV R92, RZ, RZ, -R92 ;  /* 0x000000ffff5c7224 */ /* 0x000fe400078e0a5c */
[----:B------:R-:W-:Y:S01]  /*6e70*/  @!P0 IMAD.MOV R85, RZ, RZ, -R85 ;  /* 0x000000ffff558224 */ /* 0x000fe200078e0a55 */
[C---:B------:R-:W-:Y:S01]  /*6e80*/  ISETP.GT.U32.AND P0, PT, R7.reuse, R89, PT ;  /* 0x000000590700720c */ /* 0x040fe20003f04070 */
[----:B------:R-:W-:Y:S01]  /*6e90*/  @!P1 IMAD.IADD R86, R86, 0x1, -R7 ;  /* 0x0000000156569824 */ /* 0x000fe200078e0a07 */
[C---:B------:R-:W-:Y:S01]  /*6ea0*/  ISETP.GT.U32.AND P1, PT, R7.reuse, R90, PT ;  /* 0x0000005a0700720c */ /* 0x040fe20003f24070 */
[C---:B------:R-:W-:Y:S02]  /*6eb0*/  IMAD R91, R7.reuse, R94, R93 ;  /* 0x0000005e075b7224 */ /* 0x040fe400078e025d */
[----:B------:R-:W-:-:S02]  /*6ec0*/  IMAD R92, R7, R92, R95 ;  /* 0x0000005c075c7224 */ /* 0x000fc400078e025f */
[--C-:B------:R-:W-:Y:S01]  /*6ed0*/  @!P2 IMAD.IADD R87, R87, 0x1, -R7.reuse ;  /* 0x000000015757a824 */ /* 0x100fe200078e0a07 */
[C---:B------:R-:W-:Y:S01]  /*6ee0*/  ISETP.GT.U32.AND P2, PT, R7.reuse, R91, PT ;  /* 0x0000005b0700720c */ /* 0x040fe20003f44070 */
[--C-:B------:R-:W-:Y:S01]  /*6ef0*/  @!P6 IMAD.IADD R88, R88, 0x1, -R7.reuse ;  /* 0x000000015858e824 */ /* 0x100fe200078e0a07 */
[----:B------:R-:W-:Y:S01]  /*6f00*/  ISETP.GT.U32.AND P6, PT, R7, R92, PT ;  /* 0x0000005c0700720c */ /* 0x000fe20003fc4070 */
[----:B------:R-:W-:Y:S02]  /*6f10*/  @!P4 IMAD.MOV R86, RZ, RZ, -R86 ;  /* 0x000000ffff56c224 */ /* 0x000fe400078e0a56 */
[--C-:B------:R-:W-:Y:S01]  /*6f20*/  @!P0 IMAD.IADD R89, R89, 0x1, -R7.reuse ;  /* 0x0000000159598824 */ /* 0x100fe200078e0a07 */
[----:B------:R-:W-:Y:S01]  /*6f30*/  ISETP.GE.AND P0, PT, R98, RZ, PT ;  /* 0x000000ff6200720c */ /* 0x000fe20003f06270 */
[----:B------:R-:W-:Y:S01]  /*6f40*/  @!P1 IMAD.IADD R90, R90, 0x1, -R7 ;  /* 0x000000015a5a9824 */ /* 0x000fe200078e0a07 */
[----:B------:R-:W-:Y:S01]  /*6f50*/  ISETP.GE.AND P1, PT, R99, RZ, PT ;  /* 0x000000ff6300720c */ /* 0x000fe20003f26270 */
[----:B------:R-:W-:Y:S01]  /*6f60*/  IMAD.HI.U32 R94, R0, R97, RZ ;  /* 0x00000061005e7227 */ /* 0x000fe200078e00ff */
[----:B------:R-:W-:-:S02]  /*6f70*/  IABS R99, R105 ;  /* 0x0000006900637213 */ /* 0x000fc40000000000 */
[----:B------:R-:W-:Y:S01]  /*6f80*/  ISETP.GT.U32.AND P4, PT, R7, R90, PT ;  /* 0x0000005a0700720c */ /* 0x000fe20003f84070 */
[--C-:B------:R-:W-:Y:S01]  /*6f90*/  @!P2 IMAD.IADD R91, R91, 0x1, -R7.reuse ;  /* 0x000000015b5ba824 */ /* 0x100fe200078e0a07 */
[C---:B------:R-:W-:Y:S01]  /*6fa0*/  ISETP.GT.U32.AND P2, PT, R7.reuse, R89, PT ;  /* 0x000000590700720c */ /* 0x040fe20003f44070 */
[----:B------:R-:W-:Y:S02]  /*6fb0*/  @!P6 IMAD.IADD R92, R92, 0x1, -R7 ;  /* 0x000000015c5ce824 */ /* 0x000fe400078e0a07 */
[----:B------:R-:W-:Y:S01]  /*6fc0*/  IMAD.MOV R94, RZ, RZ, -R94 ;  /* 0x000000ffff5e7224 */ /* 0x000fe200078e0a5e */
[----:B------:R-:W-:Y:S01]  /*6fd0*/  ISETP.GT.U32.AND P6, PT, R7, R91, PT ;  /* 0x0000005b0700720c */ /* 0x000fe20003fc4070 */
[----:B------:R-:W-:-:S04]  /*6fe0*/  IMAD.HI.U32 R93, R0, R96, RZ ;  /* 0x00000060005d7227 */ /* 0x000fc800078e00ff */
[C---:B------:R-:W-:Y:S01]  /*6ff0*/  IMAD R94, R7.reuse, R94, R97 ;  /* 0x0000005e075e7224 */ /* 0x040fe200078e0261 */
[----:B------:R-:W-:Y:S01]  /*7000*/  IABS R97, R104 ;  /* 0x0000006800617213 */ /* 0x000fe20000000000 */
[----:B------:R-:W-:Y:S01]  /*7010*/  @!P5 IMAD.MOV R87, RZ, RZ, -R87 ;  /* 0x000000ffff57d224 */ /* 0x000fe200078e0a57 */
[----:B------:R-:W-:Y:S01]  /*7020*/  ISETP.GT.U32.AND P5, PT, R7, R92, PT ;  /* 0x0000005c0700720c */ /* 0x000fe20003fa4070 */
[--C-:B------:R-:W-:Y:S01]  /*7030*/  @!P2 IMAD.IADD R89, R89, 0x1, -R7.reuse ;  /* 0x000000015959a824 */ /* 0x100fe200078e0a07 */
[----:B------:R-:W-:Y:S01]  /*7040*/  ISETP.GE.AND P2, PT, R100, RZ, PT ;  /* 0x000000ff6400720c */ /* 0x000fe20003f46270 */
[----:B------:R-:W-:Y:S01]  /*7050*/  @!P4 IMAD.IADD R90, R90, 0x1, -R7 ;  /* 0x000000015a5ac824 */ /* 0x000fe200078e0a07 */
[----:B------:R-:W-:Y:S01]  /*7060*/  ISETP.GT.U32.AND P4, PT, R7, R94, PT ;  /* 0x0000005e0700720c */ /* 0x000fe20003f84070 */
[----:B------:R-:W-:Y:S02]  /*7070*/  IMAD.MOV R93, RZ, RZ, -R93 ;  /* 0x000000ffff5d7224 */ /* 0x000fe400078e0a5d */
[----:B------:R-:W-:-:S04]  /*7080*/  IMAD.HI.U32 R95, R0, R97, RZ ;  /* 0x00000061005f7227 */ /* 0x000fc800078e00ff */
[----:B------:R-:W-:Y:S01]  /*7090*/  @!P6 IMAD.IADD R91, R91, 0x1, -R7 ;  /* 0x000000015b5be824 */ /* 0x000fe200078e0a07 */
[----:B------:R-:W-:Y:S01]  /*70a0*/  ISETP.GE.AND P6, PT, R101, RZ, PT ;  /* 0x000000ff6500720c */ /* 0x000fe20003fc6270 */
[----:B------:R-:W-:Y:S02]  /*70b0*/  IMAD R93, R7, R93, R96 ;  /* 0x0000005d075d7224 */ /* 0x000fe400078e0260 */
[----:B------:R-:W-:-:S04]  /*70c0*/  IMAD.HI.U32 R96, R0, R99, RZ ;  /* 0x0000006300607227 */ /* 0x000fc800078e00ff */
[----:B------:R-:W-:Y:S02]  /*70d0*/  IMAD.MOV R98, RZ, RZ, -R95 ;  /* 0x000000ffff627224 */ /* 0x000fe400078e0a5f */
[----:B------:R-:W-:Y:S02]  /*70e0*/  IMAD.MOV R96, RZ, RZ, -R96 ;  /* 0x000000ffff607224 */ /* 0x000fe400078e0a60 */
[----:B------:R-:W-:Y:S01]  /*70f0*/  IMAD R95, R7, R98, R97 ;  /* 0x00000062075f7224 */ /* 0x000fe200078e0261 */
[----:B------:R-:W-:Y:S01]  /*7100*/  LOP3.LUT R97, R247, 0x136, RZ, 0xfc, !PT ;  /* 0x00000136f7617812 */ /* 0x000fe200078efcff */
[----:B------:R-:W-:Y:S01]  /*7110*/  @!P3 IMAD.MOV R88, RZ, RZ, -R88 ;  /* 0x000000ffff58b224 */ /* 0x000fe200078e0a58 */
[----:B------:R-:W-:Y:S01]  /*7120*/  ISETP.GT.U32.AND P3, PT, R7, R93, PT ;  /* 0x0000005d0700720c */ /* 0x000fe20003f64070 */
[--C-:B------:R-:W-:Y:S01]  /*7130*/  @!P5 IMAD.IADD R92, R92, 0x1, -R7.reuse ;  /* 0x000000015c5cd824 */ /* 0x100fe200078e0a07 */
[----:B------:R-:W-:Y:S01]  /*7140*/  IABS R100, R97 ;  /* 0x0000006100647213 */ /* 0x000fe20000000000 */
[----:B------:R-:W-:Y:S01]  /*7150*/  @!P4 IMAD.IADD R94, R94, 0x1, -R7 ;  /* 0x000000015e5ec824 */ /* 0x000fe200078e0a07 */
[----:B------:R-:W-:Y:S01]  /*7160*/  LOP3.LUT R98, R247, 0x134, RZ, 0xfc, !PT ;  /* 0x00000134f7627812 */ /* 0x000fe200078efcff */
[C---:B------:R-:W-:Y:S01]  /*7170*/  IMAD R96, R7.reuse, R96, R99 ;  /* 0x0000006007607224 */ /* 0x040fe200078e0263 */
[----:B------:R-:W-:Y:S01]  /*7180*/  ISETP.GE.AND P5, PT, R102, RZ, PT ;  /* 0x000000ff6600720c */ /* 0x000fe20003fa6270 */
[----:B------:R-:W-:Y:S01]  /*7190*/  @!P2 IMAD.MOV R91, RZ, RZ, -R91 ;  /* 0x000000ffff5ba224 */ /* 0x000fe200078e0a5b */
[C---:B------:R-:W-:Y:S01]  /*71a0*/  ISETP.GT.U32.AND P2, PT, R7.reuse, R95, PT ;  /* 0x0000005f0700720c */ /* 0x040fe20003f44070 */
[----:B------:R-:W-:Y:S01]  /*71b0*/  @!P1 IMAD.MOV R90, RZ, RZ, -R90 ;  /* 0x000000ffff5a9224 */ /* 0x000fe200078e0a5a */
[C---:B------:R-:W-:Y:S01]  /*71c0*/  ISETP.GT.U32.AND P1, PT, R7.reuse, R94, PT ;  /* 0x0000005e0700720c */ /* 0x040fe20003f24070 */
[----:B------:R-:W-:Y:S01]  /*71d0*/  @!P6 IMAD.MOV R92, RZ, RZ, -R92 ;  /* 0x000000ffff5ce224 */ /* 0x000fe200078e0a5c */
[----:B------:R-:W-:Y:S01]  /*71e0*/  ISETP.GT.U32.AND P6, PT, R7, R96, PT ;  /* 0x000000600700720c */ /* 0x000fe20003fc4070 */
[----:B------:R-:W-:Y:S01]  /*71f0*/  @!P3 IMAD.IADD R93, R93, 0x1, -R7 ;  /* 0x000000015d5db824 */ /* 0x000fe200078e0a07 */
[----:B------:R-:W-:Y:S01]  /*7200*/  IABS R101, R98 ;  /* 0x0000006200657213 */ /* 0x000fe20000000000 */
[----:B------:R-:W-:Y:S01]  /*7210*/  @!P0 IMAD.MOV R89, RZ, RZ, -R89 ;  /* 0x000000ffff598224 */ /* 0x000fe200078e0a59 */
[----:B------:R-:W-:-:S02]  /*7220*/  ISETP.GE.AND P4, PT, R104, RZ, PT ;  /* 0x000000ff6800720c */ /* 0x000fc40003f86270 */
[----:B------:R-:W-:Y:S02]  /*7230*/  ISETP.GT.U32.AND P0, PT, R7, R93, PT ;  /* 0x0000005d0700720c */ /* 0x000fe40003f04070 */
[----:B------:R-:W-:Y:S01]  /*7240*/  ISETP.GE.AND P3, PT, R103, RZ, PT ;  /* 0x000000ff6700720c */ /* 0x000fe20003f66270 */
[--C-:B------:R-:W-:Y:S01]  /*7250*/  @!P2 IMAD.IADD R95, R95, 0x1, -R7.reuse ;  /* 0x000000015f5fa824 */ /* 0x100fe200078e0a07 */
[----:B------:R-:W-:Y:S01]  /*7260*/  ISETP.GE.AND P2, PT, R98, RZ, PT ;  /* 0x000000ff6200720c */ /* 0x000fe20003f46270 */
[--C-:B------:R-:W-:Y:S01]  /*7270*/  @!P1 IMAD.IADD R94, R94, 0x1, -R7.reuse ;  /* 0x000000015e5e9824 */ /* 0x100fe200078e0a07 */
[----:B------:R-:W-:Y:S01]  /*7280*/  ISETP.GE.AND P1, PT, R97, RZ, PT ;  /* 0x000000ff6100720c */ /* 0x000fe20003f26270 */
[----:B------:R-:W-:Y:S01]  /*7290*/  @!P6 IMAD.IADD R96, R96, 0x1, -R7 ;  /* 0x000000016060e824 */ /* 0x000fe200078e0a07 */
[----:B------:R-:W-:Y:S01]  /*72a0*/  ISETP.GT.U32.AND P6, PT, R7, R95, PT ;  /* 0x0000005f0700720c */ /* 0x000fe20003fc4070 */
[----:B------:R-:W-:Y:S01]  /*72b0*/  IMAD.HI.U32 R97, R0, R100, RZ ;  /* 0x0000006400617227 */ /* 0x000fe200078e00ff */
[----:B------:R-:W-:-:S03]  /*72c0*/  LOP3.LUT R99, R247, 0x132, RZ, 0xfc, !PT ;  /* 0x00000132f7637812 */ /* 0x000fc600078efcff */
[----:B------:R-:W-:Y:S01]  /*72d0*/  IMAD.MOV R97, RZ, RZ, -R97 ;  /* 0x000000ffff617224 */ /* 0x000fe200078e0a61 */
[----:B------:R-:W-:Y:S01]  /*72e0*/  IABS R102, R99 ;  /* 0x0000006300667213 */ /* 0x000fe20000000000 */
[----:B------:R-:W-:-:S04]  /*72f0*/  IMAD.HI.U32 R98, R0, R101, RZ ;  /* 0x0000006500627227 */ /* 0x000fc800078e00ff */
[----:B------:R-:W-:Y:S02]  /*7300*/  IMAD R97, R7, R97, R100 ;  /* 0x0000006107617224 */ /* 0x000fe400078e0264 */
[--C-:B------:R-:W-:Y:S01]  /*7310*/  @!P0 IMAD.IADD R93, R93, 0x1, -R7.reuse ;  /* 0x000000015d5d8824 */ /* 0x100fe200078e0a07 */
[----:B------:R-:W-:Y:S01]  /*7320*/  ISETP.GE.AND P0, PT, R105, RZ, PT ;  /* 0x000000ff6900720c */ /* 0x000fe20003f06270 */
[----:B------:R-:W-:Y:S01]  /*7330*/  @!P6 IMAD.IADD R95, R95, 0x1, -R7 ;  /* 0x000000015f5fe824 */ /* 0x000fe200078e0a07 */
[C---:B------:R-:W-:Y:S01]  /*7340*/  ISETP.GT.U32.AND P6, PT, R7.reuse, R97, PT ;  /* 0x000000610700720c */ /* 0x040fe20003fc4070 */
[----:B------:R-:W-:Y:S01]  /*7350*/  IMAD.MOV R98, RZ, RZ, -R98 ;  /* 0x000000ffff627224 */ /* 0x000fe200078e0a62 */
[----:B------:R-:W-:Y:S01]  /*7360*/  IABS R105, R108 ;  /* 0x0000006c00697213 */ /* 0x000fe20000000000 */
[----:B------:R-:W-:Y:S01]  /*7370*/  @!P5 IMAD.MOV R93, RZ, RZ, -R93 ;  /* 0x000000ffff5dd224 */ /* 0x000fe200078e0a5d */
[C---:B------:R-:W-:Y:S01]  /*7380*/  ISETP.GT.U32.AND P5, PT, R7.reuse, R96, PT ;  /* 0x000000600700720c */ /* 0x040fe20003fa4070 */
[----:B------:R-:W-:Y:S01]  /*7390*/  IMAD R98, R7, R98, R101 ;  /* 0x0000006207627224 */ /* 0x000fe200078e0265 */
[----:B------:R-:W-:Y:S01]  /*73a0*/  LOP3.LUT R101, R247, 0x12e, RZ, 0xfc, !PT ;  /* 0x0000012ef7657812 */ /* 0x000fe200078efcff */
[----:B------:R-:W-:-:S02]  /*73b0*/  @!P4 IMAD.MOV R95, RZ, RZ, -R95 ;  /* 0x000000ffff5fc224 */ /* 0x000fc400078e0a5f */
[----:B------:R-:W-:Y:S01]  /*73c0*/  @!P3 IMAD.MOV R94, RZ, RZ, -R94 ;  /* 0x000000ffff5eb224 */ /* 0x000fe200078e0a5e */
[----:B------:R-:W-:Y:S02]  /*73d0*/  ISETP.GT.U32.AND P4, PT, R7, R98, PT ;  /* 0x000000620700720c */ /* 0x000fe40003f84070 */
[----:B------:R-:W-:Y:S01]  /*73e0*/  ISETP.GE.AND P3, PT, R99, RZ, PT ;  /* 0x000000ff6300720c */ /* 0x000fe20003f66270 */
[--C-:B------:R-:W-:Y:S01]  /*73f0*/  @!P6 IMAD.IADD R97, R97, 0x1, -R7.reuse ;  /* 0x000000016161e824 */ /* 0x100fe200078e0a07 */
[----:B------:R-:W-:Y:S02]  /*7400*/  LOP3.LUT R99, R247, 0x130, RZ, 0xfc, !PT ;  /* 0x00000130f7637812 */ /* 0x000fe400078efcff */
[----:B------:R-:W-:Y:S01]  /*7410*/  IABS R104, R101 ;  /* 0x0000006500687213 */ /* 0x000fe20000000000 */
[----:B------:R-:W-:Y:S01]  /*7420*/  @!P5 IMAD.IADD R96, R96, 0x1, -R7 ;  /* 0x000000016060d824 */ /* 0x000fe200078e0a07 */
[----:B------:R-:W-:Y:S02]  /*7430*/  ISETP.GE.AND P5, PT, R99, RZ, PT ;  /* 0x000000ff6300720c */ /* 0x000fe40003fa6270 */
[----:B------:R-:W-:Y:S01]  /*7440*/  IABS R103, R99 ;  /* 0x0000006300677213 */ /* 0x000fe20000000000 */
[----:B------:R-:W-:Y:S01]  /*7450*/  IMAD.HI.U32 R99, R0, R102, RZ ;  /* 0x0000006600637227 */ /* 0x000fe200078e00ff */
[----:B------:R-:W-:-:S03]  /*7460*/  ISETP.GT.U32.AND P6, PT, R7, R97, PT ;  /* 0x000000610700720c */ /* 0x000fc60003fc4070 */
[----:B------:R-:W-:Y:S02]  /*7470*/  IMAD.MOV R99, RZ, RZ, -R99 ;  /* 0x000000ffff637224 */ /* 0x000fe400078e0a63 */
[----:B------:R-:W-:Y:S02]  /*7480*/  @!P4 IMAD.IADD R98, R98, 0x1, -R7 ;  /* 0x000000016262c824 */ /* 0x000fe400078e0a07 */
[----:B------:R-:W-:Y:S01]  /*7490*/  @!P0 IMAD.MOV R96, RZ, RZ, -R96 ;  /* 0x000000ffff608224 */ /* 0x000fe200078e0a60 */
[----:B------:R-:W-:Y:S01]  /*74a0*/  ISETP.GE.AND P0, PT, R101, RZ, PT ;  /* 0x000000ff6500720c */ /* 0x000fe20003f06270 */
[C---:B------:R-:W-:Y:S01]  /*74b0*/  IMAD R99, R7.reuse, R99, R102 ;  /* 0x0000006307637224 */ /* 0x040fe200078e0266 */
[----:B------:R-:W-:Y:S01]  /*74c0*/  ISETP.GT.U32.AND P4, PT, R7, R98, PT ;  /* 0x000000620700720c */ /* 0x000fe20003f84070 */
[----:B------:R-:W-:-:S04]  /*74d0*/  IMAD.HI.U32 R101, R0, R104, RZ ;  /* 0x0000006800657227 */ /* 0x000fc800078e00ff */
[----:B------:R-:W-:Y:S01]  /*74e0*/  @!P6 IMAD.IADD R97, R97, 0x1, -R7 ;  /* 0x000000016161e824 */ /* 0x000fe200078e0a07 */
[----:B------:R-:W-:Y:S01]  /*74f0*/  ISETP.GT.U32.AND P6, PT, R7, R99, PT ;  /* 0x000000630700720c */ /* 0x000fe20003fc4070 */
[----:B------:R-:W-:-:S04]  /*7500*/  IMAD.HI.U32 R102, R0, R105, RZ ;  /* 0x0000006900667227 */ /* 0x000fc800078e00ff */
[----:B------:R-:W-:Y:S02]  /*7510*/  IMAD.MOV R101, RZ, RZ, -R101 ;  /* 0x000000ffff657224 */ /* 0x000fe400078e0a65 */
[----:B------:R-:W-:Y:S02]  /*7520*/  IMAD.MOV R102, RZ, RZ, -R102 ;  /* 0x000000ffff667224 */ /* 0x000fe400078e0a66 */
[C---:B------:R-:W-:Y:S02]  /*7530*/  IMAD R101, R7.reuse, R101, R104 ;  /* 0x0000006507657224 */ /* 0x040fe400078e0268 */
[C---:B------:R-:W-:Y:S01]  /*7540*/  IMAD R102, R7.reuse, R102, R105 ;  /* 0x0000006607667224 */ /* 0x040fe200078e0269 */
[----:B------:R-:W-:Y:S01]  /*7550*/  IABS R105, R111 ;  /* 0x0000006f00697213 */ /* 0x000fe20000000000 */
[----:B------:R-:W-:Y:S01]  /*7560*/  @!P4 IMAD.IADD R98, R98, 0x1, -R7 ;  /* 0x000000016262c824 */ /* 0x000fe200078e0a07 */
[----:B------:R-:W-:Y:S01]  /*7570*/  ISETP.GT.U32.AND P4, PT, R7, R101, PT ;  /* 0x000000650700720c */ /* 0x000fe20003f84070 */
[----:B------:R-:W-:-:S04]  /*7580*/  IMAD.HI.U32 R100, R0, R103, RZ ;  /* 0x0000006700647227 */ /* 0x000fc800078e00ff */
[----:B------:R-:W-:Y:S01]  /*7590*/  @!P6 IMAD.IADD R99, R99, 0x1, -R7 ;  /* 0x000000016363e824 */ /* 0x000fe200078e0a07 */
[C---:B------:R-:W-:Y:S01]  /*75a0*/  ISETP.GT.U32.AND P6, PT, R7.reuse, R102, PT ;  /* 0x000000660700720c */ /* 0x040fe20003fc4070 */
[----:B------:R-:W-:Y:S02]  /*75b0*/  IMAD.MOV R100, RZ, RZ, -R100 ;  /* 0x000000ffff647224 */ /* 0x000fe400078e0a64 */
[----:B------:R-:W-:Y:S02]  /*75c0*/  @!P1 IMAD.MOV R97, RZ, RZ, -R97 ;  /* 0x000000ffff619224 */ /* 0x000fe400078e0a61 */
[----:B------:R-:W-:Y:S02]  /*75d0*/  IMAD R100, R7, R100, R103 ;  /* 0x0000006407647224 */ /* 0x000fe400078e0267 */
[----:B------:R-:W-:Y:S02]  /*75e0*/  @!P4 IMAD.IADD R101, R101, 0x1, -R7 ;  /* 0x000000016565c824 */ /* 0x000fe400078e0a07 */
[----:B------:R-:W-:Y:S01]  /*75f0*/  IMAD.HI.U32 R104, R0, R105, RZ ;  /* 0x0000006900687227 */ /* 0x000fe200078e00ff */
[----:B------:R-:W-:-:S03]  /*7600*/  ISETP.GT.U32.AND P1, PT, R7, R100, PT ;  /* 0x000000640700720c */ /* 0x000fc60003f24070 */
[----:B------:R-:W-:Y:S01]  /*7610*/  @!P6 IMAD.IADD R102, R102, 0x1, -R7 ;  /* 0x000000016666e824 */ /* 0x000fe200078e0a07 */
[C---:B------:R-:W-:Y:S01]  /*7620*/  ISETP.GT.U32.AND P6, PT, R7.reuse, R101, PT ;  /* 0x000000650700720c */ /* 0x040fe20003fc4070 */
[----:B------:R-:W-:Y:S02]  /*7630*/  IMAD.MOV R104, RZ, RZ, -R104 ;  /* 0x000000ffff687224 */ /* 0x000fe400078e0a68 */
[----:B------:R-:W-:Y:S01]  /*7640*/  @!P2 IMAD.MOV R98, RZ, RZ, -R98 ;  /* 0x000000ffff62a224 */ /* 0x000fe200078e0a62 */
[C---:B------:R-:W-:Y:S01]  /*7650*/  ISETP.GT.U32.AND P2, PT, R7.reuse, R102, PT ;  /* 0x000000660700720c */ /* 0x040fe20003f44070 */
[----:B------:R-:W-:Y:S02]  /*7660*/  IMAD R104, R7, R104, R105 ;  /* 0x0000006807687224 */ /* 0x000fe400078e0269 */
[----:B------:R-:W-:-:S04]  /*7670*/  IMAD.HI.U32 R105, R0, R107, RZ ;  /* 0x0000006b00697227 */ /* 0x000fc800078e00ff */
[--C-:B------:R-:W-:Y:S01]  /*7680*/  @!P1 IMAD.IADD R100, R100, 0x1, -R7.reuse ;  /* 0x0000000164649824 */ /* 0x100fe200078e0a07 */
[----:B------:R-:W-:Y:S01]  /*7690*/  ISETP.GT.U32.AND P1, PT, R7, R99, PT ;  /* 0x000000630700720c */ /* 0x000fe20003f24070 */
[----:B------:R-:W-:Y:S01]  /*76a0*/  @!P6 IMAD.IADD R101, R101, 0x1, -R7 ;  /* 0x000000016565e824 */ /* 0x000fe200078e0a07 */
[C---:B------:R-:W-:Y:S01]  /*76b0*/  ISETP.GT.U32.AND P6, PT, R7.reuse, R104, PT ;  /* 0x000000680700720c */ /* 0x040fe20003fc4070 */
[----:B------:R-:W-:Y:S01]  /*76c0*/  IMAD.HI.U32 R103, R0, R106, RZ ;  /* 0x0000006a00677227 */ /* 0x000fe200078e00ff */
[----:B------:R-:W-:-:S03]  /*76d0*/  ISETP.GT.U32.AND P4, PT, R7, R100, PT ;  /* 0x000000640700720c */ /* 0x000fc60003f84070 */
[----:B------:R-:W-:Y:S01]  /*76e0*/  @!P2 IMAD.IADD R102, R102, 0x1, -R7 ;  /* 0x000000016666a824 */ /* 0x000fe200078e0a07 */
[----:B------:R-:W-:Y:S01]  /*76f0*/  ISETP.GE.AND P2, PT, R110, RZ, PT ;  /* 0x000000ff6e00720c */ /* 0x000fe20003f46270 */
[----:B------:R-:W-:Y:S01]  /*7700*/  IMAD.MOV R103, RZ, RZ, -R103 ;  /* 0x000000ffff677224 */ /* 0x000fe200078e0a67 */
[----:B------:R-:W-:Y:S01]  /*7710*/  IABS R110, R114 ;  /* 0x00000072006e7213 */ /* 0x000fe20000000000 */
[----:B------:R-:W-:Y:S01]  /*7720*/  @!P0 IMAD.MOV R101, RZ, RZ, -R101 ;  /* 0x000000ffff658224 */ /* 0x000fe200078e0a65 */
[----:B------:R-:W-:Y:S01]  /*7730*/  ISETP.GE.AND P0, PT, R112, RZ, PT ;  /* 0x000000ff7000720c */ /* 0x000fe20003f06270 */
[C---:B------:R-:W-:Y:S01]  /*7740*/  IMAD R103, R7.reuse, R103, R106 ;  /* 0x0000006707677224 */ /* 0x040fe200078e026a */
[----:B------:R-:W-:Y:S01]  /*7750*/  IABS R112, R117 ;  /* 0x0000007500707213 */ /* 0x000fe20000000000 */
[--C-:B------:R-:W-:Y:S02]  /*7760*/  @!P6 IMAD.IADD R104, R104, 0x1, -R7.reuse ;  /* 0x000000016868e824 */ /* 0x100fe400078e0a07 */
[----:B------:R-:W-:Y:S01]  /*7770*/  @!P4 IMAD.IADD R100, R100, 0x1, -R7 ;  /* 0x000000016464c824 */ /* 0x000fe200078e0a07 */
[----:B------:R-:W-:Y:S01]  /*7780*/  ISETP.GE.AND P4, PT, R108, RZ, PT ;  /* 0x000000ff6c00720c */ /* 0x000fe20003f86270 */
[----:B------:R-:W-:Y:S01]  /*7790*/  IMAD.MOV R108, RZ, RZ, -R105 ;  /* 0x000000ffff6c7224 */ /* 0x000fe200078e0a69 */
[----:B------:R-:W-:Y:S01]  /*77a0*/  ISETP.GT.U32.AND P6, PT, R7, R104, PT ;  /* 0x000000680700720c */ /* 0x000fe20003fc4070 */
[----:B------:R-:W-:Y:S01]  /*77b0*/  @!P1 IMAD.IADD R99, R99, 0x1, -R7 ;  /* 0x0000000163639824 */ /* 0x000fe200078e0a07 */
[C---:B------:R-:W-:Y:S01]  /*77c0*/  ISETP.GT.U32.AND P1, PT, R7.reuse, R103, PT ;  /* 0x000000670700720c */ /* 0x040fe20003f24070 */
[----:B------:R-:W-:-:S02]  /*77d0*/  IMAD R105, R7, R108, R107 ;  /* 0x0000006c07697224 */ /* 0x000fc400078e026b */
[----:B------:R-:W-:-:S04]  /*77e0*/  IMAD.HI.U32 R107, R0, R110, RZ ;  /* 0x0000006e006b7227 */ /* 0x000fc800078e00ff */
[----:B------:R-:W-:Y:S02]  /*77f0*/  IMAD.MOV R107, RZ, RZ, -R107 ;  /* 0x000000ffff6b7224 */ /* 0x000fe400078e0a6b */
[----:B------:R-:W-:-:S04]  /*7800*/  IMAD.HI.U32 R106, R0, R109, RZ ;  /* 0x0000006d006a7227 */ /* 0x000fc800078e00ff */
[C---:B------:R-:W-:Y:S01]  /*7810*/  IMAD R107, R7.reuse, R107, R110 ;  /* 0x0000006b076b7224 */ /* 0x040fe200078e026e */
[----:B------:R-:W-:Y:S01]  /*7820*/  IABS R110, R115 ;  /* 0x00000073006e7213 */ /* 0x000fe20000000000 */
[--C-:B------:R-:W-:Y:S02]  /*7830*/  @!P6 IMAD.IADD R104, R104, 0x1, -R7.reuse ;  /* 0x000000016868e824 */ /* 0x100fe400078e0a07 */
[----:B------:R-:W-:Y:S01]  /*7840*/  IMAD.MOV R106, RZ, RZ, -R106 ;  /* 0x000000ffff6a7224 */ /* 0x000fe200078e0a6a */
[----:B------:R-:W-:Y:S01]  /*7850*/  ISETP.GT.U32.AND P6, PT, R7, R107, PT ;  /* 0x0000006b0700720c */ /* 0x000fe20003fc4070 */
[----:B------:R-:W-:Y:S01]  /*7860*/  @!P1 IMAD.IADD R103, R103, 0x1, -R7 ;  /* 0x0000000167679824 */ /* 0x000fe200078e0a07 */
[----:B------:R-:W-:Y:S01]  /*7870*/  ISETP.GE.AND P1, PT, R111, RZ, PT ;  /* 0x000000ff6f00720c */ /* 0x000fe20003f26270 */
[----:B------:R-:W-:Y:S01]  /*7880*/  IMAD R106, R7, R106, R109 ;  /* 0x0000006a076a7224 */ /* 0x000fe200078e026d */
[----:B------:R-:W-:Y:S01]  /*7890*/  IABS R111, R116 ;  /* 0x00000074006f7213 */ /* 0x000fe20000000000 */
[----:B------:R-:W-:-:S02]  /*78a0*/  @!P4 IMAD.MOV R102, RZ, RZ, -R102 ;  /* 0x000000ffff66c224 */ /* 0x000fc400078e0a66 */
[----:B------:R-:W-:Y:S01]  /*78b0*/  @!P3 IMAD.MOV R99, RZ, RZ, -R99 ;  /* 0x000000ffff63b224 */ /* 0x000fe200078e0a63 */
[C---:B------:R-:W-:Y:S01]  /*78c0*/  ISETP.GT.U32.AND P4, PT, R7.reuse, R106, PT ;  /* 0x0000006a0700720c */ /* 0x040fe20003f84070 */
[----:B------:R-:W-:Y:S01]  /*78d0*/  @!P5 IMAD.MOV R100, RZ, RZ, -R100 ;  /* 0x000000ffff64d224 */ /* 0x000fe200078e0a64 */
[C---:B------:R-:W-:Y:S01]  /*78e0*/  ISETP.GT.U32.AND P3, PT, R7.reuse, R103, PT ;  /* 0x000000670700720c */ /* 0x040fe20003f64070 */
[----:B------:R-:W-:Y:S01]  /*78f0*/  IMAD.HI.U32 R108, R0, R110, RZ ;  /* 0x0000006e006c7227 */ /* 0x000fe200078e00ff */
[----:B------:R-:W-:-:S03]  /*7900*/  ISETP.GT.U32.AND P5, PT, R7, R105, PT ;  /* 0x000000690700720c */ /* 0x000fc60003fa4070 */
[----:B------:R-:W-:Y:S02]  /*7910*/  @!P6 IMAD.IADD R107, R107, 0x1, -R7 ;  /* 0x000000016b6be824 */ /* 0x000fe400078e0a07 */
[----:B------:R-:W-:Y:S02]  /*7920*/  IMAD.MOV R108, RZ, RZ, -R108 ;  /* 0x000000ffff6c7224 */ /* 0x000fe400078e0a6c */
[----:B------:R-:W-:Y:S01]  /*7930*/  IMAD.HI.U32 R109, R0, R111, RZ ;  /* 0x0000006f006d7227 */ /* 0x000fe200078e00ff */
[----:B------:R-:W-:-:S03]  /*7940*/  ISETP.GT.U32.AND P6, PT, R7, R107, PT ;  /* 0x0000006b0700720c */ /* 0x000fc60003fc4070 */
[----:B------:R-:W-:Y:S02]  /*7950*/  IMAD R108, R7, R108, R110 ;  /* 0x0000006c076c7224 */ /* 0x000fe400078e026e */
[----:B------:R-:W-:Y:S02]  /*7960*/  IMAD.MOV R110, RZ, RZ, -R109 ;  /* 0x000000ffff6e7224 */ /* 0x000fe400078e0a6d */
[--C-:B------:R-:W-:Y:S02]  /*7970*/  @!P4 IMAD.IADD R106, R106, 0x1, -R7.reuse ;  /* 0x000000016a6ac824 */ /* 0x100fe400078e0a07 */
[--C-:B------:R-:W-:Y:S01]  /*7980*/  @!P3 IMAD.IADD R103, R103, 0x1, -R7.reuse ;  /* 0x000000016767b824 */ /* 0x100fe200078e0a07 */
[----:B------:R-:W-:Y:S01]  /*7990*/  ISETP.GE.AND P3, PT, R113, RZ, PT ;  /* 0x000000ff7100720c */ /* 0x000fe20003f66270 */
[----:B------:R-:W-:Y:S01]  /*79a0*/  @!P5 IMAD.IADD R105, R105, 0x1, -R7 ;  /* 0x000000016969d824 */ /* 0x000fe200078e0a07 */
        /* <DEDUP_REMOVED lines=8> */
[----:B------:R-:W-:-:S03]  /*7a30*/  ISETP.GE.AND P5, PT, R114, RZ, PT ;  /* 0x000000ff7200720c */ /* 0x000fc60003fa6270 */
[----:B------:R-:W-:-:S04]  /*7a40*/  IMAD.HI.U32 R111, R0, R113, RZ ;  /* 0x00000071006f7227 */ /* 0x000fc800078e00ff */
[----:B------:R-:W-:Y:S02]  /*7a50*/  IMAD.MOV R110, RZ, RZ, -R110 ;  /* 0x000000ffff6e7224 */ /* 0x000fe400078e0a6e */
[--C-:B------:R-:W-:Y:S01]  /*7a60*/  @!P4 IMAD.IADD R106, R106, 0x1, -R7.reuse ;  /* 0x000000016a6ac824 */ /* 0x100fe200078e0a07 */
[----:B------:R-:W-:Y:S01]  /*7a70*/  ISETP.GE.AND P4, PT, R115, RZ, PT ;  /* 0x000000ff7300720c */ /* 0x000fe20003f86270 */
[--C-:B------:R-:W-:Y:S01]  /*7a80*/  @!P2 IMAD.IADD R105, R105, 0x1, -R7.reuse ;  /* 0x000000016969a824 */ /* 0x100fe200078e0a07 */
[----:B------:R-:W-:Y:S01]  /*7a90*/  IABS R115, R119 ;  /* 0x0000007700737213 */ /* 0x000fe20000000000 */
[----:B------:R-:W-:Y:S01]  /*7aa0*/  @!P6 IMAD.IADD R109, R109, 0x1, -R7 ;  /* 0x000000016d6de824 */ /* 0x000fe200078e0a07 */
[C---:B------:R-:W-:Y:S01]  /*7ab0*/  ISETP.GT.U32.AND P2, PT, R7.reuse, R108, PT ;  /* 0x0000006c0700720c */ /* 0x040fe20003f44070 */
[----:B------:R-:W-:Y:S02]  /*7ac0*/  IMAD.MOV R114, RZ, RZ, -R111 ;  /* 0x000000ffff727224 */ /* 0x000fe400078e0a6f */
[----:B------:R-:W-:-:S02]  /*7ad0*/  IMAD R110, R7, R110, R112 ;  /* 0x0000006e076e7224 */ /* 0x000fc400078e0270 */
[----:B------:R-:W-:Y:S01]  /*7ae0*/  @!P0 IMAD.MOV R105, RZ, RZ, -R105 ;  /* 0x000000ffff698224 */ /* 0x000fe200078e0a69 */
[C---:B------:R-:W-:Y:S01]  /*7af0*/  ISETP.GT.U32.AND P0, PT, R7.reuse, R109, PT ;  /* 0x0000006d0700720c */ /* 0x040fe20003f04070 */
[C---:B------:R-:W-:Y:S01]  /*7b00*/  IMAD R111, R7.reuse, R114, R113 ;  /* 0x00000072076f7224 */ /* 0x040fe200078e0271 */
[----:B------:R-:W-:Y:S01]  /*7b10*/  ISETP.GT.U32.AND P6, PT, R7, R110, PT ;  /* 0x0000006e0700720c */ /* 0x000fe20003fc4070 */
[----:B------:R-:W-:Y:S01]  /*7b20*/  IMAD.HI.U32 R112, R0, R115, RZ ;  /* 0x0000007300707227 */ /* 0x000fe200078e00ff */
[----:B------:R-:W-:-:S03]  /*7b30*/  IABS R114, R120 ;  /* 0x0000007800727213 */ /* 0x000fc60000000000 */
[----:B------:R-:W-:Y:S02]  /*7b40*/  IMAD.MOV R112, RZ, RZ, -R112 ;  /* 0x000000ffff707224 */ /* 0x000fe400078e0a70 */
[----:B------:R-:W-:Y:S01]  /*7b50*/  @!P5 IMAD.MOV R107, RZ, RZ, -R107 ;  /* 0x000000ffff6bd224 */ /* 0x000fe200078e0a6b */
[C---:B------:R-:W-:Y:S01]  /*7b60*/  ISETP.GT.U32.AND P5, PT, R7.reuse, R111, PT ;  /* 0x0000006f0700720c */ /* 0x040fe20003fa4070 */
[----:B------:R-:W-:Y:S02]  /*7b70*/  IMAD R112, R7, R112, R115 ;  /* 0x0000007007707224 */ /* 0x000fe400078e0273 */
[--C-:B------:R-:W-:Y:S02]  /*7b80*/  @!P0 IMAD.IADD R109, R109, 0x1, -R7.reuse ;  /* 0x000000016d6d8824 */ /* 0x100fe400078e0a07 */
[--C-:B------:R-:W-:Y:S01]  /*7b90*/  @!P6 IMAD.IADD R110, R110, 0x1, -R7.reuse ;  /* 0x000000016e6ee824 */ /* 0x100fe200078e0a07 */
[----:B------:R-:W-:Y:S01]  /*7ba0*/  ISETP.GT.U32.AND P0, PT, R7, R112, PT ;  /* 0x000000700700720c */ /* 0x000fe20003f04070 */
[----:B------:R-:W-:Y:S01]  /*7bb0*/  @!P2 IMAD.IADD R108, R108, 0x1, -R7 ;  /* 0x000000016c6ca824 */ /* 0x000fe200078e0a07 */
[----:B------:R-:W-:Y:S01]  /*7bc0*/  ISETP.GE.AND P2, PT, R116, RZ, PT ;  /* 0x000000ff7400720c */ /* 0x000fe20003f46270 */
[----:B------:R-:W-:Y:S01]  /*7bd0*/  IMAD.HI.U32 R113, R0, R114, RZ ;  /* 0x0000007200717227 */ /* 0x000fe200078e00ff */
[----:B------:R-:W-:-:S02]  /*7be0*/  ISETP.GE.AND P6, PT, R119, RZ, PT ;  /* 0x000000ff7700720c */ /* 0x000fc40003fc6270 */
[----:B------:R-:W-:Y:S01]  /*7bf0*/  IABS R116, R121 ;  /* 0x0000007900747213 */ /* 0x000fe20000000000 */
[----:B------:R-:W-:Y:S01]  /*7c00*/  @!P5 IMAD.IADD R111, R111, 0x1, -R7 ;  /* 0x000000016f6fd824 */ /* 0x000fe200078e0a07 */
[----:B------:R-:W-:Y:S01]  /*7c10*/  ISETP.GT.U32.AND P5, PT, R7, R110, PT ;  /* 0x0000006e0700720c */ /* 0x000fe20003fa4070 */
[----:B------:R-:W-:Y:S01]  /*7c20*/  @!P3 IMAD.MOV R106, RZ, RZ, -R106 ;  /* 0x000000ffff6ab224 */ /* 0x000fe200078e0a6a */
[----:B------:R-:W-:Y:S01]  /*7c30*/  ISETP.GE.AND P3, PT, R117, RZ, PT ;  /* 0x000000ff7500720c */ /* 0x000fe20003f66270 */
[----:B------:R-:W-:Y:S01]  /*7c40*/  @!P1 IMAD.MOV R104, RZ, RZ, -R104 ;  /* 0x000000ffff689224 */ /* 0x000fe200078e0a68 */
[----:B------:R-:W-:Y:S01]  /*7c50*/  ISETP.GT.U32.AND P1, PT, R7, R108, PT ;  /* 0x0000006c0700720c */ /* 0x000fe20003f24070 */
[----:B------:R-:W-:Y:S01]  /*7c60*/  IMAD.MOV R113, RZ, RZ, -R113 ;  /* 0x000000ffff717224 */ /* 0x000fe200078e0a71 */
[----:B------:R-:W-:Y:S01]  /*7c70*/  LOP3.LUT R117, R247, 0x114, RZ, 0xfc, !PT ;  /* 0x00000114f7757812 */ /* 0x000fe200078efcff */
[----:B------:R-:W-:Y:S01]  /*7c80*/  @!P0 IMAD.IADD R112, R112, 0x1, -R7 ;  /* 0x0000000170708824 */ /* 0x000fe200078e0a07 */
[----:B------:R-:W-:Y:S01]  /*7c90*/  IABS R119, R122 ;  /* 0x0000007a00777213 */ /* 0x000fe20000000000 */
[C---:B------:R-:W-:Y:S01]  /*7ca0*/  IMAD R113, R7.reuse, R113, R114 ;  /* 0x0000007107717224 */ /* 0x040fe200078e0272 */
[----:B------:R-:W-:Y:S01]  /*7cb0*/  IABS R115, R117 ;  /* 0x0000007500737213 */ /* 0x000fe20000000000 */
[----:B------:R-:W-:Y:S01]  /*7cc0*/  @!P2 IMAD.MOV R109, RZ, RZ, -R109 ;  /* 0x000000ffff6da224 */ /* 0x000fe200078e0a6d */
[C---:B------:R-:W-:Y:S01]  /*7cd0*/  ISETP.GT.U32.AND P0, PT, R7.reuse, R112, PT ;  /* 0x000000700700720c */ /* 0x040fe20003f04070 */
[----:B------:R-:W-:Y:S01]  /*7ce0*/  @!P5 IMAD.IADD R110, R110, 0x1, -R7 ;  /* 0x000000016e6ed824 */ /* 0x000fe200078e0a07 */
[----:B------:R-:W-:Y:S01]  /*7cf0*/  ISETP.GT.U32.AND P5, PT, R7, R113, PT ;  /* 0x000000710700720c */ /* 0x000fe20003fa4070 */
[----:B------:R-:W-:Y:S01]  /*7d00*/  IMAD.HI.U32 R114, R0, R115, RZ ;  /* 0x0000007300727227 */ /* 0x000fe200078e00ff */
[----:B------:R-:W-:-:S02]  /*7d10*/  ISETP.GE.AND P2, PT, R120, RZ, PT ;  /* 0x000000ff7800720c */ /* 0x000fc40003f46270 */
[----:B------:R-:W-:Y:S01]  /*7d20*/  LOP3.LUT R120, R247, 0x110, RZ, 0xfc, !PT ;  /* 0x00000110f7787812 */ /* 0x000fe200078efcff */
[----:B------:R-:W-:Y:S01]  /*7d30*/  @!P1 IMAD.IADD R108, R108, 0x1, -R7 ;  /* 0x000000016c6c9824 */ /* 0x000fe200078e0a07 */
[----:B------:R-:W-:Y:S01]  /*7d40*/  ISETP.GE.AND P1, PT, R118, RZ, PT ;  /* 0x000000ff7600720c */ /* 0x000fe20003f26270 */
[----:B------:R-:W-:Y:S01]  /*7d50*/  IMAD.MOV R114, RZ, RZ, -R114 ;  /* 0x000000ffff727224 */ /* 0x000fe200078e0a72 */
[----:B------:R-:W-:Y:S01]  /*7d60*/  IABS R118, R120 ;  /* 0x0000007800767213 */ /* 0x000fe20000000000 */
[----:B------:R-:W-:Y:S01]  /*7d70*/  @!P4 IMAD.MOV R108, RZ, RZ, -R108 ;  /* 0x000000ffff6cc224 */ /* 0x000fe200078e0a6c */
[C---:B------:R-:W-:Y:S01]  /*7d80*/  ISETP.GT.U32.AND P4, PT, R7.reuse, R111, PT ;  /* 0x0000006f0700720c */ /* 0x040fe20003f84070 */
[----:B------:R-:W-:Y:S02]  /*7d90*/  IMAD R114, R7, R114, R115 ;  /* 0x0000007207727224 */ /* 0x000fe400078e0273 */
[--C-:B------:R-:W-:Y:S02]  /*7da0*/  @!P0 IMAD.IADD R112, R112, 0x1, -R7.reuse ;  /* 0x0000000170708824 */ /* 0x100fe400078e0a07 */
[----:B------:R-:W-:Y:S01]  /*7db0*/  @!P5 IMAD.IADD R113, R113, 0x1, -R7 ;  /* 0x000000017171d824 */ /* 0x000fe200078e0a07 */
[----:B------:R-:W-:Y:S01]  /*7dc0*/  ISETP.GT.U32.AND P0, PT, R7, R114, PT ;  /* 0x000000720700720c */ /* 0x000fe20003f04070 */
[----:B------:R-:W-:Y:S01]  /*7dd0*/  @!P3 IMAD.MOV R110, RZ, RZ, -R110 ;  /* 0x000000ffff6eb224 */ /* 0x000fe200078e0a6e */
[----:B------:R-:W-:Y:S01]  /*7de0*/  ISETP.GE.AND P5, PT, R121, RZ, PT ;  /* 0x000000ff7900720c */ /* 0x000fe20003fa6270 */
[----:B------:R-:W-:Y:S01]  /*7df0*/  IMAD.HI.U32 R115, R0, R116, RZ ;  /* 0x0000007400737227 */ /* 0x000fe200078e00ff */
[----:B------:R-:W-:-:S02]  /*7e00*/  ISETP.GT.U32.AND P3, PT, R7, R113, PT ;  /* 0x000000710700720c */ /* 0x000fc40003f64070 */
[----:B------:R-:W-:Y:S01]  /*7e10*/  IABS R121, R124 ;  /* 0x0000007c00797213 */ /* 0x000fe20000000000 */
[----:B------:R-:W-:Y:S01]  /*7e20*/  @!P4 IMAD.IADD R111, R111, 0x1, -R7 ;  /* 0x000000016f6fc824 */ /* 0x000fe200078e0a07 */
[----:B------:R-:W-:Y:S01]  /*7e30*/  ISETP.GE.AND P4, PT, R117, RZ, PT ;  /* 0x000000ff7500720c */ /* 0x000fe20003f86270 */
[----:B------:R-:W-:-:S04]  /*7e40*/  IMAD.HI.U32 R117, R0, R119, RZ ;  /* 0x0000007700757227 */ /* 0x000fc800078e00ff */
[----:B------:R-:W-:Y:S02]  /*7e50*/  @!P0 IMAD.IADD R114, R114, 0x1, -R7 ;  /* 0x0000000172728824 */ /* 0x000fe400078e0a07 */
[----:B------:R-:W-:Y:S01]  /*7e60*/  @!P6 IMAD.MOV R112, RZ, RZ, -R112 ;  /* 0x000000ffff70e224 */ /* 0x000fe200078e0a70 */
[----:B------:R-:W-:Y:S01]  /*7e70*/  ISETP.GE.AND P6, PT, R120, RZ, PT ;  /* 0x000000ff7800720c */ /* 0x000fe20003fc6270 */
[----:B------:R-:W-:Y:S01]  /*7e80*/  IMAD.MOV R115, RZ, RZ, -R115 ;  /* 0x000000ffff737224 */ /* 0x000fe200078e0a73 */
[C---:B------:R-:W-:Y:S01]  /*7e90*/  ISETP.GT.U32.AND P0, PT, R7.reuse, R114, PT ;  /* 0x000000720700720c */ /* 0x040fe20003f04070 */
[----:B------:R-:W-:Y:S02]  /*7ea0*/  IMAD.MOV R120, RZ, RZ, -R117 ;  /* 0x000000ffff787224 */ /* 0x000fe400078e0a75 */
[----:B------:R-:W-:Y:S02]  /*7eb0*/  IMAD R115, R7, R115, R116 ;  /* 0x0000007307737224 */ /* 0x000fe400078e0274 */
[----:B------:R-:W-:-:S04]  /*7ec0*/  IMAD.HI.U32 R116, R0, R118, RZ ;  /* 0x0000007600747227 */ /* 0x000fc800078e00ff */
[----:B------:R-:W-:Y:S01]  /*7ed0*/  @!P3 IMAD.IADD R113, R113, 0x1, -R7 ;  /* 0x000000017171b824 */ /* 0x000fe200078e0a07 */
[----:B------:R-:W-:Y:S01]  /*7ee0*/  ISETP.GE.AND P3, PT, R122, RZ, PT ;  /* 0x000000ff7a00720c */ /* 0x000fe20003f66270 */
[----:B------:R-:W-:Y:S01]  /*7ef0*/  IMAD R117, R7, R120, R119 ;  /* 0x0000007807757224 */ /* 0x000fe200078e0277 */
[----:B------:R-:W-:Y:S01]  /*7f00*/  LOP3.LUT R119, R247, 0x10a, RZ, 0xfc, !PT ;  /* 0x0000010af7777812 */ /* 0x000fe200078efcff */
[----:B------:R-:W-:Y:S02]  /*7f10*/  IMAD.MOV R116, RZ, RZ, -R116 ;  /* 0x000000ffff747224 */ /* 0x000fe400078e0a74 */
[----:B------:R-:W-:Y:S01]  /*7f20*/  @!P2 IMAD.MOV R113, RZ, RZ, -R113 ;  /* 0x000000ffff71a224 */ /* 0x000fe200078e0a71 */
[C---:B------:R-:W-:Y:S01]  /*7f30*/  ISETP.GT.U32.AND P2, PT, R7.reuse, R117, PT ;  /* 0x000000750700720c */ /* 0x040fe20003f44070 */
[----:B------:R-:W-:Y:S01]  /*7f40*/  @!P1 IMAD.MOV R111, RZ, RZ, -R111 ;  /* 0x000000ffff6f9224 */ /* 0x000fe200078e0a6f */
[C---:B------:R-:W-:Y:S01]  /*7f50*/  ISETP.GT.U32.AND P1, PT, R7.reuse, R115, PT ;  /* 0x000000730700720c */ /* 0x040fe20003f24070 */
[----:B------:R-:W-:Y:S01]  /*7f60*/  IMAD R116, R7, R116, R118 ;  /* 0x0000007407747224 */ /* 0x000fe200078e0276 */
[----:B------:R-:W-:Y:S01]  /*7f70*/  IABS R122, R119 ;  /* 0x00000077007a7213 */ /* 0x000fe20000000000 */
[----:B------:R-:W-:-:S02]  /*7f80*/  @!P0 IMAD.IADD R114, R114, 0x1, -R7 ;  /* 0x0000000172728824 */ /* 0x000fc400078e0a07 */
[----:B------:R-:W-:Y:S01]  /*7f90*/  IMAD.HI.U32 R120, R0, R123, RZ ;  /* 0x0000007b00787227 */ /* 0x000fe200078e00ff */
[----:B------:R-:W-:-:S03]  /*7fa0*/  ISETP.GT.U32.AND P0, PT, R7, R116, PT ;  /* 0x000000740700720c */ /* 0x000fc60003f04070 */
[----:B------:R-:W-:-:S04]  /*7fb0*/  IMAD.HI.U32 R118, R0, R121, RZ ;  /* 0x0000007900767227 */ /* 0x000fc800078e00ff */
[--C-:B------:R-:W-:Y:S02]  /*7fc0*/  @!P2 IMAD.IADD R117, R117, 0x1, -R7.reuse ;  /* 0x000000017575a824 */ /* 0x100fe400078e0a07 */
[--C-:B------:R-:W-:Y:S02]  /*7fd0*/  @!P1 IMAD.IADD R115, R115, 0x1, -R7.reuse ;  /* 0x0000000173739824 */ /* 0x100fe400078e0a07 */
[----:B------:R-:W-:Y:S01]  /*7fe0*/  IMAD.MOV R120, RZ, RZ, -R120 ;  /* 0x000000ffff787224 */ /* 0x000fe200078e0a78 */
[C---:B------:R-:W-:Y:S01]  /*7ff0*/  ISETP.GT.U32.AND P2, PT, R7.reuse, R117, PT ;  /* 0x000000750700720c */ /* 0x040fe20003f44070 */
[----:B------:R-:W-:Y:S01]  /*8000*/  @!P0 IMAD.IADD R116, R116, 0x1, -R7 ;  /* 0x0000000174748824 */ /* 0x000fe200078e0a07 */
[C---:B------:R-:W-:Y:S01]  /*8010*/  ISETP.GT.U32.AND P1, PT, R7.reuse, R115, PT ;  /* 0x000000730700720c */ /* 0x040fe20003f24070 */
[----:B------:R-:W-:Y:S02]  /*8020*/  IMAD.MOV R118, RZ, RZ, -R118 ;  /* 0x000000ffff767224 */ /* 0x000fe400078e0a76 */
[C---:B------:R-:W-:Y:S01]  /*8030*/  IMAD R120, R7.reuse, R120, R123 ;  /* 0x0000007807787224 */ /* 0x040fe200078e027b */
[C---:B------:R-:W-:Y:S01]  /*8040*/  ISETP.GT.U32.AND P0, PT, R7.reuse, R116, PT ;  /* 0x000000740700720c */ /* 0x040fe20003f04070 */
[----:B------:R-:W-:Y:S01]  /*8050*/  IMAD R118, R7, R118, R121 ;  /* 0x0000007607767224 */ /* 0x000fe200078e0279 */
[----:B------:R-:W-:Y:S01]  /*8060*/  LOP3.LUT R121, R247, 0x106, RZ, 0xfc, !PT ;  /* 0x00000106f7797812 */ /* 0x000fe200078efcff */
[----:B------:R-:W-:Y:S01]  /*8070*/  @!P4 IMAD.MOV R114, RZ, RZ, -R114 ;  /* 0x000000ffff72c224 */ /* 0x000fe200078e0a72 */
[----:B------:R-:W-:Y:S01]  /*8080*/  ISETP.GE.AND P4, PT, R124, RZ, PT ;  /* 0x000000ff7c00720c */ /* 0x000fe20003f86270 */
[----:B------:R-:W-:Y:S01]  /*8090*/  IMAD.HI.U32 R123, R0, R126, RZ ;  /* 0x0000007e007b7227 */ /* 0x000fe200078e00ff */
[----:B------:R-:W-:-:S03]  /*80a0*/  IABS R124, R121 ;  /* 0x00000079007c7213 */ /* 0x000fc60000000000 */
[--C-:B------:R-:W-:Y:S01]  /*80b0*/  @!P2 IMAD.IADD R117, R117, 0x1, -R7.reuse ;  /* 0x000000017575a824 */ /* 0x100fe200078e0a07 */
[----:B------:R-:W-:Y:S01]  /*80c0*/  ISETP.GE.AND P2, PT, R121, RZ, PT ;  /* 0x000000ff7900720c */ /* 0x000fe20003f46270 */
[----:B------:R-:W-:Y:S01]  /*80d0*/  @!P1 IMAD.IADD R115, R115, 0x1, -R7 ;  /* 0x0000000173739824 */ /* 0x000fe200078e0a07 */
[----:B------:R-:W-:Y:S01]  /*80e0*/  ISETP.GE.AND P1, PT, R119, RZ, PT ;  /* 0x000000ff7700720c */ /* 0x000fe20003f26270 */
[----:B------:R-:W-:-:S04]  /*80f0*/  IMAD.HI.U32 R119, R0, R122, RZ ;  /* 0x0000007a00777227 */ /* 0x000fc800078e00ff */
[----:B------:R-:W-:Y:S01]  /*8100*/  @!P3 IMAD.MOV R117, RZ, RZ, -R117 ;  /* 0x000000ffff75b224 */ /* 0x000fe200078e0a75 */
[C---:B------:R-:W-:Y:S01]  /*8110*/  ISETP.GT.U32.AND P3, PT, R7.reuse, R120, PT ;  /* 0x000000780700720c */ /* 0x040fe20003f64070 */
[----:B------:R-:W-:Y:S02]  /*8120*/  IMAD.MOV R119, RZ, RZ, -R119 ;  /* 0x000000ffff777224 */ /* 0x000fe400078e0a77 */
[----:B------:R-:W-:Y:S01]  /*8130*/  @!P0 IMAD.IADD R116, R116, 0x1, -R7 ;  /* 0x0000000174748824 */ /* 0x000fe200078e0a07 */
[C---:B------:R-:W-:Y:S01]  /*8140*/  ISETP.GT.U32.AND P0, PT, R7.reuse, R118, PT ;  /* 0x000000760700720c */ /* 0x040fe20003f04070 */
[C---:B------:R-:W-:Y:S02]  /*8150*/  IMAD R119, R7.reuse, R119, R122 ;  /* 0x0000007707777224 */ /* 0x040fe400078e027a */
[----:B------:R-:W-:Y:S02]  /*8160*/  @!P6 IMAD.MOV R116, RZ, RZ, -R116 ;  /* 0x000000ffff74e224 */ /* 0x000fe400078e0a74 */
[----:B------:R-:W-:Y:S01]  /*8170*/  IMAD.HI.U32 R121, R0, R124, RZ ;  /* 0x0000007c00797227 */ /* 0x000fe200078e00ff */
[----:B------:R-:W-:-:S03]  /*8180*/  ISETP.GT.U32.AND P6, PT, R7, R119, PT ;  /* 0x000000770700720c */ /* 0x000fc60003fc4070 */
[----:B------:R-:W-:Y:S02]  /*8190*/  @!P3 IMAD.IADD R120, R120, 0x1, -R7 ;  /* 0x000000017878b824 */ /* 0x000fe400078e0a07 */
[----:B------:R-:W-:Y:S02]  /*81a0*/  IMAD.MOV R121, RZ, RZ, -R121 ;  /* 0x000000ffff797224 */ /* 0x000fe400078e0a79 */
[----:B------:R-:W-:Y:S01]  /*81b0*/  @!P0 IMAD.IADD R118, R118, 0x1, -R7 ;  /* 0x0000000176768824 */ /* 0x000fe200078e0a07 */
[----:B------:R-:W-:Y:S01]  /*81c0*/  ISETP.GT.U32.AND P3, PT, R7, R120, PT ;  /* 0x000000780700720c */ /* 0x000fe20003f64070 */
[----:B------:R-:W-:Y:S01]  /*81d0*/  @!P5 IMAD.MOV R115, RZ, RZ, -R115 ;  /* 0x000000ffff73d224 */ /* 0x000fe200078e0a73 */
[----:B------:R-:W-:Y:S01]  /*81e0*/  ISETP.GE.AND P5, PT, R125, RZ, PT ;  /* 0x000000ff7d00720c */ /* 0x000fe20003fa6270 */
[C---:B------:R-:W-:Y:S01]  /*81f0*/  IMAD R121, R7.reuse, R121, R124 ;  /* 0x0000007907797224 */ /* 0x040fe200078e027c */
[----:B------:R-:W-:Y:S01]  /*8200*/  IABS R125, R128 ;  /* 0x00000080007d7213 */ /* 0x000fe20000000000 */
[----:B------:R-:W-:Y:S01]  /*8210*/  IMAD.HI.U32 R124, R0, R127, RZ ;  /* 0x0000007f007c7227 */ /* 0x000fe200078e00ff */
[----:B------:R-:W-:-:S03]  /*8220*/  ISETP.GT.U32.AND P0, PT, R7, R118, PT ;  /* 0x000000760700720c */ /* 0x000fc60003f04070 */
[----:B------:R-:W-:Y:S02]  /*8230*/  @!P6 IMAD.IADD R119, R119, 0x1, -R7 ;  /* 0x000000017777e824 */ /* 0x000fe400078e0a07 */
[----:B------:R-:W-:-:S03]  /*8240*/  IMAD.HI.U32 R122, R0, R125, RZ ;  /* 0x0000007d007a7227 */ /* 0x000fc600078e00ff */
[C---:B------:R-:W-:Y:S01]  /*8250*/  ISETP.GT.U32.AND P6, PT, R7.reuse, R119, PT ;  /* 0x000000770700720c */ /* 0x040fe20003fc4070 */
[----:B------:R-:W-:Y:S02]  /*8260*/  IMAD.MOV R124, RZ, RZ, -R124 ;  /* 0x000000ffff7c7224 */ /* 0x000fe400078e0a7c */
[----:B------:R-:W-:Y:S02]  /*8270*/  IMAD.MOV R122, RZ, RZ, -R122 ;  /* 0x000000ffff7a7224 */ /* 0x000fe400078e0a7a */
[C---:B------:R-:W-:Y:S02]  /*8280*/  IMAD R124, R7.reuse, R124, R127 ;  /* 0x0000007c077c7224 */ /* 0x040fe400078e027f */
[--C-:B------:R-:W-:Y:S02]  /*8290*/  @!P3 IMAD.IADD R120, R120, 0x1, -R7.reuse ;  /* 0x000000017878b824 */ /* 0x100fe400078e0a07 */
[----:B------:R-:W-:Y:S01]  /*82a0*/  @!P0 IMAD.IADD R118, R118, 0x1, -R7 ;  /* 0x0000000176768824 */ /* 0x000fe200078e0a07 */
[----:B------:R-:W-:Y:S01]  /*82b0*/  ISETP.GE.AND P0, PT, R128, RZ, PT ;  /* 0x000000ff8000720c */ /* 0x000fe20003f06270 */
[C---:B------:R-:W-:Y:S01]  /*82c0*/  IMAD R122, R7.reuse, R122, R125 ;  /* 0x0000007a077a7224 */ /* 0x040fe200078e027d */
[----:B------:R-:W-:Y:S01]  /*82d0*/  IABS R128, R132 ;  /* 0x0000008400807213 */ /* 0x000fe20000000000 */
[----:B------:R-:W-:Y:S01]  /*82e0*/  @!P5 IMAD.MOV R120, RZ, RZ, -R120 ;  /* 0x000000ffff78d224 */ /* 0x000fe200078e0a78 */
[----:B------:R-:W-:Y:S01]  /*82f0*/  ISETP.GT.U32.AND P5, PT, R7, R124, PT ;  /* 0x0000007c0700720c */ /* 0x000fe20003fa4070 */
[----:B------:R-:W-:-:S02]  /*8300*/  IMAD.MOV R123, RZ, RZ, -R123 ;  /* 0x000000ffff7b7224 */ /* 0x000fc400078e0a7b */
[----:B------:R-:W-:Y:S01]  /*8310*/  @!P4 IMAD.MOV R118, RZ, RZ, -R118 ;  /* 0x000000ffff76c224 */ /* 0x000fe200078e0a76 */
[C---:B------:R-:W-:Y:S01]  /*8320*/  ISETP.GT.U32.AND P4, PT, R7.reuse, R122, PT ;  /* 0x0000007a0700720c */ /* 0x040fe20003f84070 */
[----:B------:R-:W-:Y:S01]  /*8330*/  IMAD R123, R7, R123, R126 ;  /* 0x0000007b077b7224 */ /* 0x000fe200078e027e */
[----:B------:R-:W-:Y:S01]  /*8340*/  IABS R126, R131 ;  /* 0x00000083007e7213 */ /* 0x000fe20000000000 */
[----:B------:R-:W-:Y:S01]  /*8350*/  @!P6 IMAD.IADD R119, R119, 0x1, -R7 ;  /* 0x000000017777e824 */ /* 0x000fe200078e0a07 */
[C---:B------:R-:W-:Y:S02]  /*8360*/  ISETP.GT.U32.AND P6, PT, R7.reuse, R121, PT ;  /* 0x000000790700720c */ /* 0x040fe40003fc4070 */
[----:B------:R-:W-:Y:S01]  /*8370*/  ISETP.GT.U32.AND P3, PT, R7, R123, PT ;  /* 0x0000007b0700720c */ /* 0x000fe20003f64070 */
[----:B------:R-:W-:-:S04]  /*8380*/  IMAD.HI.U32 R125, R0, R126, RZ ;  /* 0x0000007e007d7227 */ /* 0x000fc800078e00ff */
[----:B------:R-:W-:Y:S02]  /*8390*/  @!P5 IMAD.IADD R124, R124, 0x1, -R7 ;  /* 0x000000017c7cd824 */ /* 0x000fe400078e0a07 */
[----:B------:R-:W-:Y:S02]  /*83a0*/  IMAD.MOV R125, RZ, RZ, -R125 ;  /* 0x000000ffff7d7224 */ /* 0x000fe400078e0a7d */
[----:B------:R-:W-:Y:S01]  /*83b0*/  @!P4 IMAD.IADD R122, R122, 0x1, -R7 ;  /* 0x000000017a7ac824 */ /* 0x000fe200078e0a07 */
[C---:B------:R-:W-:Y:S01]  /*83c0*/  ISETP.GT.U32.AND P5, PT, R7.reuse, R124, PT ;  /* 0x0000007c0700720c */ /* 0x040fe20003fa4070 */
[C---:B------:R-:W-:Y:S02]  /*83d0*/  IMAD R125, R7.reuse, R125, R126 ;  /* 0x0000007d077d7224 */ /* 0x040fe400078e027e */
[----:B------:R-:W-:Y:S01]  /*83e0*/  IMAD.HI.U32 R126, R0, R128, RZ ;  /* 0x00000080007e7227 */ /* 0x000fe200078e00ff */
[----:B------:R-:W-:-:S03]  /*83f0*/  ISETP.GT.U32.AND P4, PT, R7, R122, PT ;  /* 0x0000007a0700720c */ /* 0x000fc60003f84070 */
[--C-:B------:R-:W-:Y:S02]  /*8400*/  @!P6 IMAD.IADD R121, R121, 0x1, -R7.reuse ;  /* 0x000000017979e824 */ /* 0x100fe400078e0a07 */
[----:B------:R-:W-:Y:S02]  /*8410*/  IMAD.MOV R126, RZ, RZ, -R126 ;  /* 0x000000ffff7e7224 */ /* 0x000fe400078e0a7e */
[----:B------:R-:W-:Y:S01]  /*8420*/  @!P3 IMAD.IADD R123, R123, 0x1, -R7 ;  /* 0x000000017b7bb824 */ /* 0x000fe200078e0a07 */
[C---:B------:R-:W-:Y:S01]  /*8430*/  ISETP.GT.U32.AND P6, PT, R7.reuse, R121, PT ;  /* 0x000000790700720c */ /* 0x040fe20003fc4070 */
[----:B------:R-:W-:Y:S01]  /*8440*/  IMAD R126, R7, R126, R128 ;  /* 0x0000007e077e7224 */ /* 0x000fe200078e0280 */
[----:B------:R-:W-:Y:S01]  /*8450*/  LOP3.LUT R128, R247, 0xf8, RZ, 0xfc, !PT ;  /* 0x000000f8f7807812 */ /* 0x000fe200078efcff */
[----:B------:R-:W-:Y:S01]  /*8460*/  @!P1 IMAD.MOV R119, RZ, RZ, -R119 ;  /* 0x000000ffff779224 */ /* 0x000fe200078e0a77 */
[----:B------:R-:W-:Y:S01]  /*8470*/  ISETP.GE.AND P1, PT, R129, RZ, PT ;  /* 0x000000ff8100720c */ /* 0x000fe20003f26270 */
[--C-:B------:R-:W-:Y:S01]  /*8480*/  @!P5 IMAD.IADD R124, R124, 0x1, -R7.reuse ;  /* 0x000000017c7cd824 */ /* 0x100fe200078e0a07 */
[----:B------:R-:W-:Y:S01]  /*8490*/  IABS R129, R133 ;  /* 0x0000008500817213 */ /* 0x000fe20000000000 */
[----:B------:R-:W-:Y:S01]  /*84a0*/  @!P4 IMAD.IADD R122, R122, 0x1, -R7 ;  /* 0x000000017a7ac824 */ /* 0x000fe200078e0a07 */
[----:B------:R-:W-:-:S02]  /*84b0*/  ISETP.GT.U32.AND P3, PT, R7, R123, PT ;  /* 0x0000007b0700720c */ /* 0x000fc40003f64070 */
[C---:B------:R-:W-:Y:S01]  /*84c0*/  ISETP.GT.U32.AND P5, PT, R7.reuse, R126, PT ;  /* 0x0000007e0700720c */ /* 0x040fe20003fa4070 */
[----:B------:R-:W-:Y:S01]  /*84d0*/  IMAD.HI.U32 R127, R0, R129, RZ ;  /* 0x00000081007f7227 */ /* 0x000fe200078e00ff */
[----:B------:R-:W-:-:S03]  /*84e0*/  ISETP.GT.U32.AND P4, PT, R7, R125, PT ;  /* 0x0000007d0700720c */ /* 0x000fc60003f84070 */
[----:B------:R-:W-:Y:S01]  /*84f0*/  @!P6 IMAD.IADD R121, R121, 0x1, -R7 ;  /* 0x000000017979e824 */ /* 0x000fe200078e0a07 */
[----:B------:R-:W-:Y:S01]  /*8500*/  ISETP.GE.AND P6, PT, R130, RZ, PT ;  /* 0x000000ff8200720c */ /* 0x000fe20003fc6270 */
[----:B------:R-:W-:Y:S02]  /*8510*/  IMAD.MOV R130, RZ, RZ, -R127 ;  /* 0x000000ffff827224 */ /* 0x000fe400078e0a7f */
[----:B------:R-:W-:Y:S01]  /*8520*/  @!P2 IMAD.MOV R121, RZ, RZ, -R121 ;  /* 0x000000ffff79a224 */ /* 0x000fe200078e0a79 */
[----:B------:R-:W-:Y:S01]  /*8530*/  ISETP.GE.AND P2, PT, R131, RZ, PT ;  /* 0x000000ff8300720c */ /* 0x000fe20003f46270 */
[----:B------:R-:W-:Y:S01]  /*8540*/  @!P3 IMAD.IADD R123, R123, 0x1, -R7 ;  /* 0x000000017b7bb824 */ /* 0x000fe200078e0a07 */
[----:B------:R-:W-:Y:S01]  /*8550*/  ISETP.GE.AND P3, PT, R133, RZ, PT ;  /* 0x000000ff8500720c */ /* 0x000fe20003f66270 */
[----:B------:R-:W-:Y:S01]  /*8560*/  IMAD R127, R7, R130, R129 ;  /* 0x00000082077f7224 */ /* 0x000fe200078e0281 */
[----:B------:R-:W-:Y:S01]  /*8570*/  IABS R130, R128 ;  /* 0x0000008000827213 */ /* 0x000fe20000000000 */
[--C-:B------:R-:W-:Y:S01]  /*8580*/  @!P5 IMAD.IADD R126, R126, 0x1, -R7.reuse ;  /* 0x000000017e7ed824 */ /* 0x100fe200078e0a07 */
[----:B------:R-:W-:Y:S01]  /*8590*/  LOP3.LUT R129, R247, 0xf6, RZ, 0xfc, !PT ;  /* 0x000000f6f7817812 */ /* 0x000fe200078efcff */
[----:B------:R-:W-:Y:S01]  /*85a0*/  @!P4 IMAD.IADD R125, R125, 0x1, -R7 ;  /* 0x000000017d7dc824 */ /* 0x000fe200078e0a07 */
[----:B------:R-:W-:Y:S01]  /*85b0*/  IABS R133, R135 ;  /* 0x0000008700857213 */ /* 0x000fe20000000000 */
[----:B------:R-:W-:Y:S01]  /*85c0*/  @!P1 IMAD.MOV R123, RZ, RZ, -R123 ;  /* 0x000000ffff7b9224 */ /* 0x000fe200078e0a7b */
[----:B------:R-:W-:Y:S01]  /*85d0*/  ISETP.GE.AND P1, PT, R128, RZ, PT ;  /* 0x000000ff8000720c */ /* 0x000fe20003f26270 */
[----:B------:R-:W-:Y:S01]  /*85e0*/  IMAD.HI.U32 R128, R0, R130, RZ ;  /* 0x0000008200807227 */ /* 0x000fe200078e00ff */
[----:B------:R-:W-:-:S02]  /*85f0*/  ISETP.GT.U32.AND P5, PT, R7, R126, PT ;  /* 0x0000007e0700720c */ /* 0x000fc40003fa4070 */
[----:B------:R-:W-:Y:S01]  /*8600*/  ISETP.GT.U32.AND P4, PT, R7, R125, PT ;  /* 0x0000007d0700720c */ /* 0x000fe20003f84070 */
[----:B------:R-:W-:Y:S01]  /*8610*/  IMAD.MOV R128, RZ, RZ, -R128 ;  /* 0x000000ffff807224 */ /* 0x000fe200078e0a80 */
[----:B------:R-:W-:Y:S01]  /*8620*/  IABS R131, R129 ;  /* 0x0000008100837213 */ /* 0x000fe20000000000 */
[----:B------:R-:W-:Y:S01]  /*8630*/  @!P6 IMAD.MOV R124, RZ, RZ, -R124 ;  /* 0x000000ffff7ce224 */ /* 0x000fe200078e0a7c */
[----:B------:R-:W-:Y:S01]  /*8640*/  ISETP.GE.AND P6, PT, R129, RZ, PT ;  /* 0x000000ff8100720c */ /* 0x000fe20003fc6270 */
[----:B------:R-:W-:Y:S02]  /*8650*/  IMAD R128, R7, R128, R130 ;  /* 0x0000008007807224 */ /* 0x000fe400078e0282 */
[----:B------:R-:W-:-:S04]  /*8660*/  IMAD.HI.U32 R129, R0, R131, RZ ;  /* 0x0000008300817227 */ /* 0x000fc800078e00ff */
[----:B------:R-:W-:Y:S01]  /*8670*/  @!P0 IMAD.MOV R122, RZ, RZ, -R122 ;  /* 0x000000ffff7a8224 */ /* 0x000fe200078e0a7a */
[----:B------:R-:W-:Y:S01]  /*8680*/  ISETP.GE.AND P0, PT, R132, RZ, PT ;  /* 0x000000ff8400720c */ /* 0x000fe20003f06270 */
[----:B------:R-:W-:Y:S02]  /*8690*/  IMAD.MOV R132, RZ, RZ, -R129 ;  /* 0x000000ffff847224 */ /* 0x000fe400078e0a81 */
[--C-:B------:R-:W-:Y:S01]  /*86a0*/  @!P5 IMAD.IADD R126, R126, 0x1, -R7.reuse ;  /* 0x000000017e7ed824 */ /* 0x100fe200078e0a07 */
[----:B------:R-:W-:Y:S01]  /*86b0*/  ISETP.GT.U32.AND P5, PT, R7, R128, PT ;  /* 0x000000800700720c */ /* 0x000fe20003fa4070 */
[----:B------:R-:W-:Y:S01]  /*86c0*/  @!P4 IMAD.IADD R125, R125, 0x1, -R7 ;  /* 0x000000017d7dc824 */ /* 0x000fe200078e0a07 */
[C---:B------:R-:W-:Y:S01]  /*86d0*/  ISETP.GT.U32.AND P4, PT, R7.reuse, R127, PT ;  /* 0x0000007f0700720c */ /* 0x040fe20003f84070 */
[----:B------:R-:W-:Y:S02]  /*86e0*/  IMAD R129, R7, R132, R131 ;  /* 0x0000008407817224 */ /* 0x000fe400078e0283 */
[----:B------:R-:W-:-:S02]  /*86f0*/  @!P2 IMAD.MOV R125, RZ, RZ, -R125 ;  /* 0x000000ffff7da224 */ /* 0x000fc400078e0a7d */
[----:B------:R-:W-:Y:S01]  /*8700*/  IMAD.HI.U32 R130, R0, R133, RZ ;  /* 0x0000008500827227 */ /* 0x000fe200078e00ff */
[----:B------:R-:W-:-:S03]  /*8710*/  ISETP.GT.U32.AND P2, PT, R7, R129, PT ;  /* 0x000000810700720c */ /* 0x000fc60003f44070 */
[----:B------:R-:W-:Y:S02]  /*8720*/  IMAD.MOV R130, RZ, RZ, -R130 ;  /* 0x000000ffff827224 */ /* 0x000fe400078e0a82 */
[--C-:B------:R-:W-:Y:S02]  /*8730*/  @!P5 IMAD.IADD R128, R128, 0x1, -R7.reuse ;  /* 0x000000018080d824 */ /* 0x100fe400078e0a07 */
[----:B------:R-:W-:Y:S01]  /*8740*/  @!P0 IMAD.MOV R126, RZ, RZ, -R126 ;  /* 0x000000ffff7e8224 */ /* 0x000fe200078e0a7e */
[----:B------:R-:W-:Y:S01]  /*8750*/  ISETP.GE.AND P0, PT, R135, RZ, PT ;  /* 0x000000ff8700720c */ /* 0x000fe20003f06270 */
[----:B------:R-:W-:Y:S01]  /*8760*/  IMAD.HI.U32 R131, R0, R134, RZ ;  /* 0x0000008600837227 */ /* 0x000fe200078e00ff */
[----:B------:R-:W-:Y:S02]  /*8770*/  ISETP.GT.U32.AND P5, PT, R7, R128, PT ;  /* 0x000000800700720c */ /* 0x000fe40003fa4070 */
[----:B------:R-:W-:Y:S01]  /*8780*/  IABS R135, R142 ;  /* 0x0000008e00877213 */ /* 0x000fe20000000000 */
[----:B------:R-:W-:-:S02]  /*8790*/  @!P2 IMAD.IADD R129, R129, 0x1, -R7 ;  /* 0x000000018181a824 */ /* 0x000fc400078e0a07 */
[C---:B------:R-:W-:Y:S02]  /*87a0*/  IMAD R130, R7.reuse, R130, R133 ;  /* 0x0000008207827224 */ /* 0x040fe400078e0285 */
[----:B------:R-:W-:Y:S01]  /*87b0*/  IMAD.MOV R131, RZ, RZ, -R131 ;  /* 0x000000ffff837224 */ /* 0x000fe200078e0a83 */
[----:B------:R-:W-:Y:S01]  /*87c0*/  ISETP.GT.U32.AND P2, PT, R7, R129, PT ;  /* 0x000000810700720c */ /* 0x000fe20003f44070 */
[----:B------:R-:W-:-:S04]  /*87d0*/  IMAD.HI.U32 R132, R0, R135, RZ ;  /* 0x0000008700847227 */ /* 0x000fc800078e00ff */
[----:B------:R-:W-:Y:S01]  /*87e0*/  @!P5 IMAD.IADD R128, R128, 0x1, -R7 ;  /* 0x000000018080d824 */ /* 0x000fe200078e0a07 */
[C---:B------:R-:W-:Y:S01]  /*87f0*/  ISETP.GT.U32.AND P5, PT, R7.reuse, R130, PT ;  /* 0x000000820700720c */ /* 0x040fe20003fa4070 */
[----:B------:R-:W-:Y:S02]  /*8800*/  IMAD R131, R7, R131, R134 ;  /* 0x0000008307837224 */ /* 0x000fe400078e0286 */
[----:B------:R-:W-:Y:S02]  /*8810*/  IMAD.MOV R132, RZ, RZ, -R132 ;  /* 0x000000ffff847224 */ /* 0x000fe400078e0a84 */
[----:B------:R-:W-:-:S04]  /*8820*/  IMAD.HI.U32 R133, R0, R137, RZ ;  /* 0x0000008900857227 */ /* 0x000fc800078e00ff */
[----:B------:R-:W-:Y:S01]  /*8830*/  @!P2 IMAD.IADD R129, R129, 0x1, -R7 ;  /* 0x000000018181a824 */ /* 0x000fe200078e0a07 */
[C---:B------:R-:W-:Y:S01]  /*8840*/  ISETP.GT.U32.AND P2, PT, R7.reuse, R131, PT ;  /* 0x000000830700720c */ /* 0x040fe20003f44070 */
[----:B------:R-:W-:Y:S02]  /*8850*/  IMAD R132, R7, R132, R135 ;  /* 0x0000008407847224 */ /* 0x000fe400078e0287 */
[----:B------:R-:W-:Y:S02]  /*8860*/  @!P4 IMAD.IADD R127, R127, 0x1, -R7 ;  /* 0x000000017f7fc824 */ /* 0x000fe400078e0a07 */
[----:B------:R-:W-:Y:S02]  /*8870*/  IMAD.MOV R138, RZ, RZ, -R133 ;  /* 0x000000ffff8a7224 */ /* 0x000fe400078e0a85 */
[----:B------:R-:W-:Y:S01]  /*8880*/  @!P5 IMAD.IADD R130, R130, 0x1, -R7 ;  /* 0x000000018282d824 */ /* 0x000fe200078e0a07 */
[C---:B------:R-:W-:Y:S01]  /*8890*/  ISETP.GT.U32.AND P5, PT, R7.reuse, R132, PT ;  /* 0x000000840700720c */ /* 0x040fe20003fa4070 */
[C---:B------:R-:W-:Y:S01]  /*88a0*/  IMAD R133, R7.reuse, R138, R137 ;  /* 0x0000008a07857224 */ /* 0x040fe200078e0289 */
[----:B------:R-:W-:Y:S01]  /*88b0*/  ISETP.GT.U32.AND P4, PT, R7, R127, PT ;  /* 0x0000007f0700720c */ /* 0x000fe20003f84070 */
[----:B------:R-:W-:-:S04]  /*88c0*/  IMAD.HI.U32 R134, R0, R139, RZ ;  /* 0x0000008b00867227 */ /* 0x000fc800078e00ff */
[--C-:B------:R-:W-:Y:S01]  /*88d0*/  @!P2 IMAD.IADD R131, R131, 0x1, -R7.reuse ;  /* 0x000000018383a824 */ /* 0x100fe200078e0a07 */
[C---:B------:R-:W-:Y:S01]  /*88e0*/  ISETP.GT.U32.AND P2, PT, R7.reuse, R133, PT ;  /* 0x000000850700720c */ /* 0x040fe20003f44070 */
[----:B------:R-:W-:Y:S02]  /*88f0*/  IMAD.MOV R134, RZ, RZ, -R134 ;  /* 0x000000ffff867224 */ /* 0x000fe400078e0a86 */
[----:B------:R-:W-:Y:S02]  /*8900*/  @!P1 IMAD.MOV R128, RZ, RZ, -R128 ;  /* 0x000000ffff809224 */ /* 0x000fe400078e0a80 */
[--C-:B------:R-:W-:Y:S01]  /*8910*/  @!P5 IMAD.IADD R132, R132, 0x1, -R7.reuse ;  /* 0x000000018484d824 */ /* 0x100fe200078e0a07 */
[----:B------:R-:W-:Y:S01]  /*8920*/  ISETP.GT.U32.AND P5, PT, R7, R130, PT ;  /* 0x000000820700720c */ /* 0x000fe20003fa4070 */
[----:B------:R-:W-:Y:S01]  /*8930*/  @!P4 IMAD.IADD R127, R127, 0x1, -R7 ;  /* 0x000000017f7fc824 */ /* 0x000fe200078e0a07 */
[----:B------:R-:W-:Y:S01]  /*8940*/  ISETP.GE.AND P4, PT, R136, RZ, PT ;  /* 0x000000ff8800720c */ /* 0x000fe20003f86270 */
[C---:B------:R-:W-:Y:S01]  /*8950*/  IMAD R134, R7.reuse, R134, R139 ;  /* 0x0000008607867224 */ /* 0x040fe200078e028b */
[----:B------:R-:W-:Y:S01]  /*8960*/  ISETP.GT.U32.AND P1, PT, R7, R132, PT ;  /* 0x000000840700720c */ /* 0x000fe20003f24070 */
[----:B------:R-:W-:Y:S01]  /*8970*/  IMAD.HI.U32 R136, R0, R141, RZ ;  /* 0x0000008d00887227 */ /* 0x000fe200078e00ff */
[----:B------:R-:W-:-:S03]  /*8980*/  IABS R139, R147 ;  /* 0x00000093008b7213 */ /* 0x000fc60000000000 */
[----:B------:R-:W-:Y:S01]  /*8990*/  @!P3 IMAD.MOV R127, RZ, RZ, -R127 ;  /* 0x000000ffff7fb224 */ /* 0x000fe200078e0a7f */
[----:B------:R-:W-:Y:S01]  /*89a0*/  ISETP.GT.U32.AND P3, PT, R7, R131, PT ;  /* 0x000000830700720c */ /* 0x000fe20003f64070 */
[----:B------:R-:W-:Y:S02]  /*89b0*/  @!P2 IMAD.IADD R133, R133, 0x1, -R7 ;  /* 0x000000018585a824 */ /* 0x000fe400078e0a07 */
[----:B------:R-:W-:Y:S01]  /*89c0*/  @!P6 IMAD.MOV R129, RZ, RZ, -R129 ;  /* 0x000000ffff81e224 */ /* 0x000fe200078e0a81 */
[C---:B------:R-:W-:Y:S01]  /*89d0*/  ISETP.GT.U32.AND P6, PT, R7.reuse, R134, PT ;  /* 0x000000860700720c */ /* 0x040fe20003fc4070 */
[----:B------:R-:W-:Y:S01]  /*89e0*/  IMAD.HI.U32 R135, R0, R140, RZ ;  /* 0x0000008c00877227 */ /* 0x000fe200078e00ff */
[----:B------:R-:W-:-:S03]  /*89f0*/  ISETP.GT.U32.AND P2, PT, R7, R133, PT ;  /* 0x000000850700720c */ /* 0x000fc60003f44070 */
[----:B------:R-:W-:Y:S02]  /*8a00*/  IMAD.MOV R136, RZ, RZ, -R136 ;  /* 0x000000ffff887224 */ /* 0x000fe400078e0a88 */
[----:B------:R-:W-:Y:S02]  /*8a10*/  IMAD.MOV R135, RZ, RZ, -R135 ;  /* 0x000000ffff877224 */ /* 0x000fe400078e0a87 */
[C---:B------:R-:W-:Y:S01]  /*8a20*/  IMAD R136, R7.reuse, R136, R141 ;  /* 0x0000008807887224 */ /* 0x040fe200078e028d */
[----:B------:R-:W-:Y:S01]  /*8a30*/  IABS R141, R148 ;  /* 0x00000094008d7213 */ /* 0x000fe20000000000 */
[C---:B------:R-:W-:Y:S02]  /*8a40*/  IMAD R135, R7.reuse, R135, R140 ;  /* 0x0000008707877224 */ /* 0x040fe400078e028c */
[--C-:B------:R-:W-:Y:S01]  /*8a50*/  @!P1 IMAD.IADD R132, R132, 0x1, -R7.reuse ;  /* 0x0000000184849824 */ /* 0x100fe200078e0a07 */
[C---:B------:R-:W-:Y:S01]  /*8a60*/  ISETP.GT.U32.AND P1, PT, R7.reuse, R136, PT ;  /* 0x000000880700720c */ /* 0x040fe20003f24070 */
[--C-:B------:R-:W-:Y:S01]  /*8a70*/  @!P5 IMAD.IADD R130, R130, 0x1, -R7.reuse ;  /* 0x000000018282d824 */ /* 0x100fe200078e0a07 */
[----:B------:R-:W-:Y:S01]  /*8a80*/  ISETP.GT.U32.AND P5, PT, R7, R135, PT ;  /* 0x000000870700720c */ /* 0x000fe20003fa4070 */
[--C-:B------:R-:W-:Y:S01]  /*8a90*/  @!P3 IMAD.IADD R131, R131, 0x1, -R7.reuse ;  /* 0x000000018383b824 */ /* 0x100fe200078e0a07 */
[----:B------:R-:W-:Y:S01]  /*8aa0*/  ISETP.GE.AND P3, PT, R142, RZ, PT ;  /* 0x000000ff8e00720c */ /* 0x000fe20003f66270 */
[----:B------:R-:W-:Y:S01]  /*8ab0*/  @!P6 IMAD.IADD R134, R134, 0x1, -R7 ;  /* 0x000000018686e824 */ /* 0x000fe200078e0a07 */
[----:B------:R-:W-:Y:S01]  /*8ac0*/  ISETP.GE.AND P6, PT, R144, RZ, PT ;  /* 0x000000ff9000720c */ /* 0x000fe20003fc6270 */
[----:B------:R-:W-:Y:S01]  /*8ad0*/  IMAD.HI.U32 R137, R0, R139, RZ ;  /* 0x0000008b00897227 */ /* 0x000fe200078e00ff */
[----:B------:R-:W-:-:S03]  /*8ae0*/  LOP3.LUT R144, R247, 0xe0, RZ, 0xfc, !PT ;  /* 0x000000e0f7907812 */ /* 0x000fc600078efcff */
[----:B------:R-:W-:Y:S01]  /*8af0*/  @!P2 IMAD.IADD R133, R133, 0x1, -R7 ;  /* 0x000000018585a824 */ /* 0x000fe200078e0a07 */
[----:B------:R-:W-:Y:S01]  /*8b00*/  ISETP.GE.AND P2, PT, R143, RZ, PT ;  /* 0x000000ff8f00720c */ /* 0x000fe20003f46270 */
[----:B------:R-:W-:Y:S01]  /*8b10*/  @!P0 IMAD.MOV R130, RZ, RZ, -R130 ;  /* 0x000000ffff828224 */ /* 0x000fe200078e0a82 */
[----:B------:R-:W-:Y:S01]  /*8b20*/  ISETP.GT.U32.AND P0, PT, R7, R134, PT ;  /* 0x000000860700720c */ /* 0x000fe20003f04070 */
[----:B------:R-:W-:Y:S01]  /*8b30*/  IMAD.HI.U32 R138, R0, R141, RZ ;  /* 0x0000008d008a7227 */ /* 0x000fe200078e00ff */
[----:B------:R-:W-:-:S03]  /*8b40*/  IABS R143, R144 ;  /* 0x00000090008f7213 */ /* 0x000fc60000000000 */
[----:B------:R-:W-:Y:S02]  /*8b50*/  IMAD.MOV R140, RZ, RZ, -R137 ;  /* 0x000000ffff8c7224 */ /* 0x000fe400078e0a89 */
[----:B------:R-:W-:Y:S02]  /*8b60*/  IMAD.MOV R138, RZ, RZ, -R138 ;  /* 0x000000ffff8a7224 */ /* 0x000fe400078e0a8a */
[----:B------:R-:W-:Y:S01]  /*8b70*/  IMAD R137, R7, R140, R139 ;  /* 0x0000008c07897224 */ /* 0x000fe200078e028b */
[----:B------:R-:W-:Y:S01]  /*8b80*/  LOP3.LUT R140, R247, 0xe2, RZ, 0xfc, !PT ;  /* 0x000000e2f78c7812 */ /* 0x000fe200078efcff */
[--C-:B------:R-:W-:Y:S02]  /*8b90*/  @!P1 IMAD.IADD R136, R136, 0x1, -R7.reuse ;  /* 0x0000000188889824 */ /* 0x100fe400078e0a07 */
[----:B------:R-:W-:Y:S01]  /*8ba0*/  @!P5 IMAD.IADD R135, R135, 0x1, -R7 ;  /* 0x000000018787d824 */ /* 0x000fe200078e0a07 */
[----:B------:R-:W-:Y:S01]  /*8bb0*/  ISETP.GE.AND P5, PT, R145, RZ, PT ;  /* 0x000000ff9100720c */ /* 0x000fe20003fa6270 */
[C---:B------:R-:W-:Y:S01]  /*8bc0*/  IMAD R138, R7.reuse, R138, R141 ;  /* 0x0000008a078a7224 */ /* 0x040fe200078e028d */
[C---:B------:R-:W-:Y:S01]  /*8bd0*/  ISETP.GT.U32.AND P1, PT, R7.reuse, R136, PT ;  /* 0x000000880700720c */ /* 0x040fe20003f24070 */
[----:B------:R-:W-:Y:S01]  /*8be0*/  @!P3 IMAD.MOV R132, RZ, RZ, -R132 ;  /* 0x000000ffff84b224 */ /* 0x000fe200078e0a84 */
[C---:B------:R-:W-:Y:S01]  /*8bf0*/  ISETP.GT.U32.AND P3, PT, R7.reuse, R137, PT ;  /* 0x000000890700720c */ /* 0x040fe20003f64070 */
[----:B------:R-:W-:Y:S01]  /*8c00*/  @!P4 IMAD.MOV R131, RZ, RZ, -R131 ;  /* 0x000000ffff83c224 */ /* 0x000fe200078e0a83 */
[----:B------:R-:W-:Y:S01]  /*8c10*/  IABS R141, R140 ;  /* 0x0000008c008d7213 */ /* 0x000fe20000000000 */
[----:B------:R-:W-:Y:S01]  /*8c20*/  @!P2 IMAD.MOV R133, RZ, RZ, -R133 ;  /* 0x000000ffff85a224 */ /* 0x000fe200078e0a85 */
[C---:B------:R-:W-:Y:S01]  /*8c30*/  ISETP.GT.U32.AND P4, PT, R7.reuse, R135, PT ;  /* 0x000000870700720c */ /* 0x040fe20003f84070 */
[----:B------:R-:W-:Y:S01]  /*8c40*/  @!P0 IMAD.IADD R134, R134, 0x1, -R7 ;  /* 0x0000000186868824 */ /* 0x000fe200078e0a07 */
[----:B------:R-:W-:Y:S01]  /*8c50*/  ISETP.GE.AND P2, PT, R146, RZ, PT ;  /* 0x000000ff9200720c */ /* 0x000fe20003f46270 */
[----:B------:R-:W-:Y:S01]  /*8c60*/  IMAD.HI.U32 R139, R0, R141, RZ ;  /* 0x0000008d008b7227 */ /* 0x000fe200078e00ff */
[----:B------:R-:W-:-:S03]  /*8c70*/  ISETP.GT.U32.AND P0, PT, R7, R138, PT ;  /* 0x0000008a0700720c */ /* 0x000fc60003f04070 */
[----:B------:R-:W-:Y:S02]  /*8c80*/  IMAD.MOV R142, RZ, RZ, -R139 ;  /* 0x000000ffff8e7224 */ /* 0x000fe400078e0a8b */
[--C-:B------:R-:W-:Y:S01]  /*8c90*/  @!P1 IMAD.IADD R136, R136, 0x1, -R7.reuse ;  /* 0x0000000188889824 */ /* 0x100fe200078e0a07 */
[----:B------:R-:W-:Y:S01]  /*8ca0*/  ISETP.GE.AND P1, PT, R148, RZ, PT ;  /* 0x000000ff9400720c */ /* 0x000fe20003f26270 */
[----:B------:R-:W-:Y:S01]  /*8cb0*/  @!P3 IMAD.IADD R137, R137, 0x1, -R7 ;  /* 0x000000018989b824 */ /* 0x000fe200078e0a07 */
[----:B------:R-:W-:Y:S01]  /*8cc0*/  ISETP.GE.AND P3, PT, R140, RZ, PT ;  /* 0x000000ff8c00720c */ /* 0x000fe20003f66270 */
[----:B------:R-:W-:Y:S01]  /*8cd0*/  IMAD R139, R7, R142, R141 ;  /* 0x0000008e078b7224 */ /* 0x000fe200078e028d */
[----:B------:R-:W-:Y:S01]  /*8ce0*/  LOP3.LUT R141, R247, 0xde, RZ, 0xfc, !PT ;  /* 0x000000def78d7812 */ /* 0x000fe200078efcff */
[--C-:B------:R-:W-:Y:S01]  /*8cf0*/  @!P4 IMAD.IADD R135, R135, 0x1, -R7.reuse ;  /* 0x000000018787c824 */ /* 0x100fe200078e0a07 */
[----:B------:R-:W-:Y:S01]  /*8d00*/  ISETP.GE.AND P4, PT, R147, RZ, PT ;  /* 0x000000ff9300720c */ /* 0x000fe20003f86270 */
[----:B------:R-:W-:Y:S01]  /*8d10*/  @!P0 IMAD.IADD R138, R138, 0x1, -R7 ;  /* 0x000000018a8a8824 */ /* 0x000fe200078e0a07 */
[C---:B------:R-:W-:Y:S01]  /*8d20*/  ISETP.GT.U32.AND P0, PT, R7.reuse, R137, PT ;  /* 0x000000890700720c */ /* 0x040fe20003f04070 */
[----:B------:R-:W-:Y:S01]  /*8d30*/  @!P2 IMAD.MOV R136, RZ, RZ, -R136 ;  /* 0x000000ffff88a224 */ /* 0x000fe200078e0a88 */
[C---:B------:R-:W-:Y:S01]  /*8d40*/  ISETP.GT.U32.AND P2, PT, R7.reuse, R139, PT ;  /* 0x0000008b0700720c */ /* 0x040fe20003f44070 */
[----:B------:R-:W-:Y:S01]  /*8d50*/  @!P5 IMAD.MOV R135, RZ, RZ, -R135 ;  /* 0x000000ffff87d224 */ /* 0x000fe200078e0a87 */
[----:B------:R-:W-:Y:S01]  /*8d60*/  ISETP.GT.U32.AND P5, PT, R7, R138, PT ;  /* 0x0000008a0700720c */ /* 0x000fe20003fa4070 */
[----:B------:R-:W-:Y:S01]  /*8d70*/  IMAD.HI.U32 R140, R0, R143, RZ ;  /* 0x0000008f008c7227 */ /* 0x000fe200078e00ff */
[----:B------:R-:W-:-:S02]  /*8d80*/  LOP3.LUT R142, R247, 0xdc, RZ, 0xfc, !PT ;  /* 0x000000dcf78e7812 */ /* 0x000fc400078efcff */
[----:B------:R-:W-:Y:S01]  /*8d90*/  LOP3.LUT R147, R247, 0xda, RZ, 0xfc, !PT ;  /* 0x000000daf7937812 */ /* 0x000fe200078efcff */
[----:B------:R-:W-:Y:S01]  /*8da0*/  IMAD.MOV R140, RZ, RZ, -R140 ;  /* 0x000000ffff8c7224 */ /* 0x000fe200078e0a8c */
[----:B------:R-:W-:Y:S01]  /*8db0*/  IABS R145, R142 ;  /* 0x0000008e00917213 */ /* 0x000fe20000000000 */
[----:B------:R-:W-:Y:S01]  /*8dc0*/  @!P6 IMAD.MOV R134, RZ, RZ, -R134 ;  /* 0x000000ffff86e224 */ /* 0x000fe200078e0a86 */
[----:B------:R-:W-:Y:S01]  /*8dd0*/  ISETP.GE.AND P6, PT, R144, RZ, PT ;  /* 0x000000ff9000720c */ /* 0x000fe20003fc6270 */
[----:B------:R-:W-:Y:S01]  /*8de0*/  IMAD R140, R7, R140, R143 ;  /* 0x0000008c078c7224 */ /* 0x000fe200078e028f */
[----:B------:R-:W-:Y:S01]  /*8df0*/  IABS R144, R141 ;  /* 0x0000008d00907213 */ /* 0x000fe20000000000 */
[--C-:B------:R-:W-:Y:S01]  /*8e00*/  @!P0 IMAD.IADD R137, R137, 0x1, -R7.reuse ;  /* 0x0000000189898824 */ /* 0x100fe200078e0a07 */
[----:B------:R-:W-:Y:S01]  /*8e10*/  ISETP.GE.AND P0, PT, R141, RZ, PT ;  /* 0x000000ff8d00720c */ /* 0x000fe20003f06270 */
[--C-:B------:R-:W-:Y:S01]  /*8e20*/  @!P2 IMAD.IADD R139, R139, 0x1, -R7.reuse ;  /* 0x000000018b8ba824 */ /* 0x100fe200078e0a07 */
[----:B------:R-:W-:Y:S01]  /*8e30*/  IABS R146, R147 ;  /* 0x0000009300927213 */ /* 0x000fe20000000000 */
[----:B------:R-:W-:Y:S01]  /*8e40*/  @!P5 IMAD.IADD R138, R138, 0x1, -R7 ;  /* 0x000000018a8ad824 */ /* 0x000fe200078e0a07 */
[C---:B------:R-:W-:Y:S01]  /*8e50*/  ISETP.GT.U32.AND P5, PT, R7.reuse, R140, PT ;  /* 0x0000008c0700720c */ /* 0x040fe20003fa4070 */
[----:B------:R-:W-:Y:S01]  /*8e60*/  @!P4 IMAD.MOV R137, RZ, RZ, -R137 ;  /* 0x000000ffff89c224 */ /* 0x000fe200078e0a89 */
[----:B------:R-:W-:Y:S01]  /*8e70*/  ISETP.GT.U32.AND P4, PT, R7, R139, PT ;  /* 0x0000008b0700720c */ /* 0x000fe20003f84070 */
[----:B------:R-:W-:Y:S01]  /*8e80*/  IMAD.HI.U32 R141, R0, R144, RZ ;  /* 0x00000090008d7227 */ /* 0x000fe200078e00ff */
[----:B------:R-:W-:-:S02]  /*8e90*/  ISETP.GE.AND P2, PT, R142, RZ, PT ;  /* 0x000000ff8e00720c */ /* 0x000fc40003f46270 */
[----:B------:R-:W-:Y:S01]  /*8ea0*/  IABS R148, R151 ;  /* 0x0000009700947213 */ /* 0x000fe20000000000 */
[----:B------:R-:W-:Y:S02]  /*8eb0*/  IMAD.MOV R141, RZ, RZ, -R141 ;  /* 0x000000ffff8d7224 */ /* 0x000fe400078e0a8d */
[----:B------:R-:W-:-:S04]  /*8ec0*/  IMAD.HI.U32 R142, R0, R145, RZ ;  /* 0x00000091008e7227 */ /* 0x000fc800078e00ff */
[----:B------:R-:W-:Y:S02]  /*8ed0*/  IMAD R141, R7, R141, R144 ;  /* 0x0000008d078d7224 */ /* 0x000fe400078e0290 */
[--C-:B------:R-:W-:Y:S02]  /*8ee0*/  @!P5 IMAD.IADD R140, R140, 0x1, -R7.reuse ;  /* 0x000000018c8cd824 */ /* 0x100fe400078e0a07 */
[----:B------:R-:W-:Y:S01]  /*8ef0*/  @!P4 IMAD.IADD R139, R139, 0x1, -R7 ;  /* 0x000000018b8bc824 */ /* 0x000fe200078e0a07 */
[C---:B------:R-:W-:Y:S01]  /*8f00*/  ISETP.GT.U32.AND P4, PT, R7.reuse, R141, PT ;  /* 0x0000008d0700720c */ /* 0x040fe20003f84070 */
[----:B------:R-:W-:Y:S01]  /*8f10*/  IMAD.HI.U32 R143, R0, R146, RZ ;  /* 0x00000092008f7227 */ /* 0x000fe200078e00ff */
[----:B------:R-:W-:-:S03]  /*8f20*/  ISETP.GT.U32.AND P5, PT, R7, R140, PT ;  /* 0x0000008c0700720c */ /* 0x000fc60003fa4070 */
[----:B------:R-:W-:Y:S01]  /*8f30*/  @!P1 IMAD.MOV R138, RZ, RZ, -R138 ;  /* 0x000000ffff8a9224 */ /* 0x000fe200078e0a8a */
[----:B------:R-:W-:Y:S01]  /*8f40*/  ISETP.GE.AND P1, PT, R147, RZ, PT ;  /* 0x000000ff9300720c */ /* 0x000fe20003f26270 */
[----:B------:R-:W-:Y:S01]  /*8f50*/  IMAD.MOV R142, RZ, RZ, -R142 ;  /* 0x000000ffff8e7224 */ /* 0x000fe200078e0a8e */
[----:B------:R-:W-:Y:S01]  /*8f60*/  LOP3.LUT R147, R247, 0xd8, RZ, 0xfc, !PT ;  /* 0x000000d8f7937812 */ /* 0x000fe200078efcff */
[----:B------:R-:W-:Y:S02]  /*8f70*/  IMAD.MOV R143, RZ, RZ, -R143 ;  /* 0x000000ffff8f7224 */ /* 0x000fe400078e0a8f */
[C---:B------:R-:W-:Y:S01]  /*8f80*/  IMAD R142, R7.reuse, R142, R145 ;  /* 0x0000008e078e7224 */ /* 0x040fe200078e0291 */
[----:B------:R-:W-:Y:S01]  /*8f90*/  IABS R145, R147 ;  /* 0x0000009300917213 */ /* 0x000fe20000000000 */
[----:B------:R-:W-:Y:S02]  /*8fa0*/  IMAD R143, R7, R143, R146 ;  /* 0x0000008f078f7224 */ /* 0x000fe400078e0292 */
[----:B------:R-:W-:-:S02]  /*8fb0*/  @!P4 IMAD.IADD R141, R141, 0x1, -R7 ;  /* 0x000000018d8dc824 */ /* 0x000fc400078e0a07 */
[----:B------:R-:W-:Y:S01]  /*8fc0*/  @!P5 IMAD.IADD R140, R140, 0x1, -R7 ;  /* 0x000000018c8cd824 */ /* 0x000fe200078e0a07 */
[C---:B------:R-:W-:Y:S01]  /*8fd0*/  ISETP.GT.U32.AND P5, PT, R7.reuse, R142, PT ;  /* 0x0000008e0700720c */ /* 0x040fe20003fa4070 */
[----:B------:R-:W-:Y:S01]  /*8fe0*/  @!P3 IMAD.MOV R139, RZ, RZ, -R139 ;  /* 0x000000ffff8bb224 */ /* 0x000fe200078e0a8b */
[C---:B------:R-:W-:Y:S01]  /*8ff0*/  ISETP.GT.U32.AND P3, PT, R7.reuse, R141, PT ;  /* 0x0000008d0700720c */ /* 0x040fe20003f64070 */
[----:B------:R-:W-:Y:S01]  /*9000*/  IMAD.HI.U32 R144, R0, R145, RZ ;  /* 0x0000009100907227 */ /* 0x000fe200078e00ff */
[----:B------:R-:W-:-:S03]  /*9010*/  ISETP.GT.U32.AND P4, PT, R7, R143, PT ;  /* 0x0000008f0700720c */ /* 0x000fc60003f84070 */
[----:B------:R-:W-:Y:S02]  /*9020*/  IMAD.MOV R144, RZ, RZ, -R144 ;  /* 0x000000ffff907224 */ /* 0x000fe400078e0a90 */
[----:B------:R-:W-:-:S04]  /*9030*/  IMAD.HI.U32 R146, R0, R149, RZ ;  /* 0x0000009500927227 */ /* 0x000fc800078e00ff */
[----:B------:R-:W-:Y:S02]  /*9040*/  IMAD R144, R7, R144, R145 ;  /* 0x0000009007907224 */ /* 0x000fe400078e0291 */
[--C-:B------:R-:W-:Y:S02]  /*9050*/  @!P5 IMAD.IADD R142, R142, 0x1, -R7.reuse ;  /* 0x000000018e8ed824 */ /* 0x100fe400078e0a07 */
[--C-:B------:R-:W-:Y:S01]  /*9060*/  @!P3 IMAD.IADD R141, R141, 0x1, -R7.reuse ;  /* 0x000000018d8db824 */ /* 0x100fe200078e0a07 */
[----:B------:R-:W-:Y:S01]  /*9070*/  ISETP.GT.U32.AND P3, PT, R7, R144, PT ;  /* 0x000000900700720c */ /* 0x000fe20003f64070 */
[----:B------:R-:W-:Y:S01]  /*9080*/  @!P4 IMAD.IADD R143, R143, 0x1, -R7 ;  /* 0x000000018f8fc824 */ /* 0x000fe200078e0a07 */
[C---:B------:R-:W-:Y:S01]  /*9090*/  ISETP.GT.U32.AND P5, PT, R7.reuse, R142, PT ;  /* 0x0000008e0700720c */ /* 0x040fe20003fa4070 */
[----:B------:R-:W-:Y:S02]  /*90a0*/  IMAD.MOV R146, RZ, RZ, -R146 ;  /* 0x000000ffff927224 */ /* 0x000fe400078e0a92 */
[----:B------:R-:W-:Y:S01]  /*90b0*/  IMAD.HI.U32 R145, R0, R148, RZ ;  /* 0x0000009400917227 */ /* 0x000fe200078e00ff */
[----:B------:R-:W-:-:S03]  /*90c0*/  ISETP.GT.U32.AND P4, PT, R7, R143, PT ;  /* 0x0000008f0700720c */ /* 0x000fc60003f84070 */
[----:B------:R-:W-:Y:S02]  /*90d0*/  IMAD R146, R7, R146, R149 ;  /* 0x0000009207927224 */ /* 0x000fe400078e0295 */
[----:B------:R-:W-:Y:S02]  /*90e0*/  @!P0 IMAD.MOV R141, RZ, RZ, -R141 ;  /* 0x000000ffff8d8224 */ /* 0x000fe400078e0a8d */
[--C-:B------:R-:W-:Y:S02]  /*90f0*/  @!P3 IMAD.IADD R144, R144, 0x1, -R7.reuse ;  /* 0x000000019090b824 */ /* 0x100fe400078e0a07 */
[----:B------:R-:W-:Y:S01]  /*9100*/  @!P5 IMAD.IADD R142, R142, 0x1, -R7 ;  /* 0x000000018e8ed824 */ /* 0x000fe200078e0a07 */
[----:B------:R-:W-:Y:S01]  /*9110*/  ISETP.GE.AND P5, PT, R151, RZ, PT ;  /* 0x000000ff9700720c */ /* 0x000fe20003fa6270 */
[----:B------:R-:W-:Y:S01]  /*9120*/  IMAD.MOV R145, RZ, RZ, -R145 ;  /* 0x000000ffff917224 */ /* 0x000fe200078e0a91 */
[----:B------:R-:W-:Y:S01]  /*9130*/  ISETP.GT.U32.AND P0, PT, R7, R144, PT ;  /* 0x000000900700720c */ /* 0x000fe20003f04070 */
[----:B------:R-:W-:Y:S01]  /*9140*/  @!P4 IMAD.IADD R143, R143, 0x1, -R7 ;  /* 0x000000018f8fc824 */ /* 0x000fe200078e0a07 */
[----:B------:R-:W-:Y:S01]  /*9150*/  ISETP.GT.U32.AND P4, PT, R7, R146, PT ;  /* 0x000000920700720c */ /* 0x000fe20003f84070 */
[----:B------:R-:W-:Y:S01]  /*9160*/  @!P6 IMAD.MOV R140, RZ, RZ, -R140 ;  /* 0x000000ffff8ce224 */ /* 0x000fe200078e0a8c */
[----:B------:R-:W-:Y:S01]  /*9170*/  LOP3.LUT R151, R247, 0xd0, RZ, 0xfc, !PT ;  /* 0x000000d0f7977812 */ /* 0x000fe200078efcff */
[----:B------:R-:W-:Y:S01]  /*9180*/  IMAD R145, R7, R145, R148 ;  /* 0x0000009107917224 */ /* 0x000fe200078e0294 */
[----:B------:R-:W-:Y:S01]  /*9190*/  ISETP.GE.AND P6, PT, R147, RZ, PT ;  /* 0x000000ff9300720c */ /* 0x000fe20003fc6270 */
[----:B------:R-:W-:Y:S01]  /*91a0*/  IMAD.HI.U32 R147, R0, R150, RZ ;  /* 0x0000009600937227 */ /* 0x000fe200078e00ff */
[----:B------:R-:W-:-:S02]  /*91b0*/  IABS R149, R151 ;  /* 0x0000009700957213 */ /* 0x000fc40000000000 */
[----:B------:R-:W-:Y:S01]  /*91c0*/  ISETP.GT.U32.AND P3, PT, R7, R145, PT ;  /* 0x000000910700720c */ /* 0x000fe20003f64070 */
[----:B------:R-:W-:Y:S01]  /*91d0*/  @!P2 IMAD.MOV R142, RZ, RZ, -R142 ;  /* 0x000000ffff8ea224 */ /* 0x000fe200078e0a8e */
[----:B------:R-:W-:Y:S01]  /*91e0*/  ISETP.GE.AND P2, PT, R152, RZ, PT ;  /* 0x000000ff9800720c */ /* 0x000fe20003f46270 */
[----:B------:R-:W-:Y:S01]  /*91f0*/  IMAD.MOV R147, RZ, RZ, -R147 ;  /* 0x000000ffff937224 */ /* 0x000fe200078e0a93 */
[----:B------:R-:W-:Y:S01]  /*9200*/  LOP3.LUT R152, R247, 0xce, RZ, 0xfc, !PT ;  /* 0x000000cef7987812 */ /* 0x000fe200078efcff */
[----:B------:R-:W-:-:S04]  /*9210*/  IMAD.HI.U32 R148, R0, R149, RZ ;  /* 0x0000009500947227 */ /* 0x000fc800078e00ff */
[----:B------:R-:W-:Y:S01]  /*9220*/  IMAD R147, R7, R147, R150 ;  /* 0x0000009307937224 */ /* 0x000fe200078e0296 */
[----:B------:R-:W-:Y:S01]  /*9230*/  IABS R150, R152 ;  /* 0x0000009800967213 */ /* 0x000fe20000000000 */
[--C-:B------:R-:W-:Y:S01]  /*9240*/  @!P0 IMAD.IADD R144, R144, 0x1, -R7.reuse ;  /* 0x0000000190908824 */ /* 0x100fe200078e0a07 */
[----:B------:R-:W-:Y:S01]  /*9250*/  ISETP.GE.AND P0, PT, R153, RZ, PT ;  /* 0x000000ff9900720c */ /* 0x000fe20003f06270 */
[----:B------:R-:W-:Y:S01]  /*9260*/  @!P4 IMAD.IADD R146, R146, 0x1, -R7 ;  /* 0x000000019292c824 */ /* 0x000fe200078e0a07 */
[----:B------:R-:W-:Y:S01]  /*9270*/  IABS R153, R156 ;  /* 0x0000009c00997213 */ /* 0x000fe20000000000 */
[----:B------:R-:W-:Y:S02]  /*9280*/  IMAD.MOV R148, RZ, RZ, -R148 ;  /* 0x000000ffff947224 */ /* 0x000fe400078e0a94 */
[----:B------:R-:W-:Y:S01]  /*9290*/  @!P1 IMAD.MOV R143, RZ, RZ, -R143 ;  /* 0x000000ffff8f9224 */ /* 0x000fe200078e0a8f */
[C---:B------:R-:W-:Y:S01]  /*92a0*/  ISETP.GT.U32.AND P1, PT, R7.reuse, R147, PT ;  /* 0x000000930700720c */ /* 0x040fe20003f24070 */
[----:B------:R-:W-:Y:S01]  /*92b0*/  @!P6 IMAD.MOV R144, RZ, RZ, -R144 ;  /* 0x000000ffff90e224 */ /* 0x000fe200078e0a90 */
[C---:B------:R-:W-:Y:S01]  /*92c0*/  ISETP.GT.U32.AND P6, PT, R7.reuse, R146, PT ;  /* 0x000000920700720c */ /* 0x040fe20003fc4070 */
[----:B------:R-:W-:-:S02]  /*92d0*/  IMAD R148, R7, R148, R149 ;  /* 0x0000009407947224 */ /* 0x000fc400078e0295 */
[----:B------:R-:W-:-:S04]  /*92e0*/  IMAD.HI.U32 R149, R0, R150, RZ ;  /* 0x0000009600957227 */ /* 0x000fc800078e00ff */
[----:B------:R-:W-:Y:S01]  /*92f0*/  @!P3 IMAD.IADD R145, R145, 0x1, -R7 ;  /* 0x000000019191b824 */ /* 0x000fe200078e0a07 */
[----:B------:R-:W-:Y:S01]  /*9300*/  ISETP.GE.AND P3, PT, R151, RZ, PT ;  /* 0x000000ff9700720c */ /* 0x000fe20003f66270 */
[----:B------:R-:W-:Y:S02]  /*9310*/  IMAD.MOV R149, RZ, RZ, -R149 ;  /* 0x000000ffff957224 */ /* 0x000fe400078e0a95 */
[--C-:B------:R-:W-:Y:S01]  /*9320*/  @!P1 IMAD.IADD R147, R147, 0x1, -R7.reuse ;  /* 0x0000000193939824 */ /* 0x100fe200078e0a07 */
[C---:B------:R-:W-:Y:S01]  /*9330*/  ISETP.GT.U32.AND P4, PT, R7.reuse, R145, PT ;  /* 0x000000910700720c */ /* 0x040fe20003f84070 */
[C---:B------:R-:W-:Y:S02]  /*9340*/  IMAD R149, R7.reuse, R149, R150 ;  /* 0x0000009507957224 */ /* 0x040fe400078e0296 */
[----:B------:R-:W-:Y:S01]  /*9350*/  @!P6 IMAD.IADD R146, R146, 0x1, -R7 ;  /* 0x000000019292e824 */ /* 0x000fe200078e0a07 */
[C---:B------:R-:W-:Y:S01]  /*9360*/  ISETP.GT.U32.AND P1, PT, R7.reuse, R147, PT ;  /* 0x000000930700720c */ /* 0x040fe20003f24070 */
[----:B------:R-:W-:Y:S01]  /*9370*/  IMAD.HI.U32 R151, R0, R154, RZ ;  /* 0x0000009a00977227 */ /* 0x000fe200078e00ff */
[----:B------:R-:W-:-:S03]  /*9380*/  ISETP.GT.U32.AND P6, PT, R7, R149, PT ;  /* 0x000000950700720c */ /* 0x000fc60003fc4070 */
[----:B------:R-:W-:-:S04]  /*9390*/  IMAD.HI.U32 R150, R0, R153, RZ ;  /* 0x0000009900967227 */ /* 0x000fc800078e00ff */
[----:B------:R-:W-:Y:S01]  /*93a0*/  @!P4 IMAD.IADD R145, R145, 0x1, -R7 ;  /* 0x000000019191c824 */ /* 0x000fe200078e0a07 */
[----:B------:R-:W-:Y:S01]  /*93b0*/  ISETP.GT.U32.AND P4, PT, R7, R148, PT ;  /* 0x000000940700720c */ /* 0x000fe20003f84070 */
[----:B------:R-:W-:Y:S02]  /*93c0*/  IMAD.MOV R151, RZ, RZ, -R151 ;  /* 0x000000ffff977224 */ /* 0x000fe400078e0a97 */
[--C-:B------:R-:W-:Y:S01]  /*93d0*/  @!P1 IMAD.IADD R147, R147, 0x1, -R7.reuse ;  /* 0x0000000193939824 */ /* 0x100fe200078e0a07 */
[----:B------:R-:W-:Y:S01]  /*93e0*/  ISETP.GE.AND P1, PT, R152, RZ, PT ;  /* 0x000000ff9800720c */ /* 0x000fe20003f26270 */
[----:B------:R-:W-:Y:S02]  /*93f0*/  @!P6 IMAD.IADD R149, R149, 0x1, -R7 ;  /* 0x000000019595e824 */ /* 0x000fe400078e0a07 */
[----:B------:R-:W-:-:S03]  /*9400*/  IMAD.HI.U32 R152, R0, R155, RZ ;  /* 0x0000009b00987227 */ /* 0x000fc600078e00ff */
[C---:B------:R-:W-:Y:S01]  /*9410*/  ISETP.GT.U32.AND P6, PT, R7.reuse, R149, PT ;  /* 0x000000950700720c */ /* 0x040fe20003fc4070 */
[----:B------:R-:W-:Y:S02]  /*9420*/  IMAD.MOV R150, RZ, RZ, -R150 ;  /* 0x000000ffff967224 */ /* 0x000fe400078e0a96 */
[----:B------:R-:W-:Y:S01]  /*9430*/  @!P4 IMAD.IADD R148, R148, 0x1, -R7 ;  /* 0x000000019494c824 */ /* 0x000fe200078e0a07 */
[----:B------:R-:W-:Y:S01]  /*9440*/  ISETP.GE.AND P4, PT, R156, RZ, PT ;  /* 0x000000ff9c00720c */ /* 0x000fe20003f86270 */
[----:B------:R-:W-:Y:S02]  /*9450*/  IMAD.MOV R152, RZ, RZ, -R152 ;  /* 0x000000ffff987224 */ /* 0x000fe400078e0a98 */
[C---:B------:R-:W-:Y:S02]  /*9460*/  IMAD R151, R7.reuse, R151, R154 ;  /* 0x0000009707977224 */ /* 0x040fe400078e029a */
[----:B------:R-:W-:Y:S01]  /*9470*/  @!P5 IMAD.MOV R145, RZ, RZ, -R145 ;  /* 0x000000ffff91d224 */ /* 0x000fe200078e0a91 */
[C---:B------:R-:W-:Y:S01]  /*9480*/  ISETP.GT.U32.AND P5, PT, R7.reuse, R148, PT ;  /* 0x000000940700720c */ /* 0x040fe20003fa4070 */
[----:B------:R-:W-:-:S02]  /*9490*/  IMAD R150, R7, R150, R153 ;  /* 0x0000009607967224 */ /* 0x000fc400078e0299 */
[C---:B------:R-:W-:Y:S01]  /*94a0*/  IMAD R152, R7.reuse, R152, R155 ;  /* 0x0000009807987224 */ /* 0x040fe200078e029b */
[----:B------:R-:W-:Y:S01]  /*94b0*/  IABS R155, R160 ;  /* 0x000000a0009b7213 */ /* 0x000fe20000000000 */
[----:B------:R-:W-:Y:S01]  /*94c0*/  @!P0 IMAD.MOV R147, RZ, RZ, -R147 ;  /* 0x000000ffff938224 */ /* 0x000fe200078e0a93 */
[C---:B------:R-:W-:Y:S01]  /*94d0*/  ISETP.GT.U32.AND P0, PT, R7.reuse, R151, PT ;  /* 0x000000970700720c */ /* 0x040fe20003f04070 */
[----:B------:R-:W-:Y:S01]  /*94e0*/  @!P2 IMAD.MOV R146, RZ, RZ, -R146 ;  /* 0x000000ffff92a224 */ /* 0x000fe200078e0a92 */
[----:B------:R-:W-:Y:S01]  /*94f0*/  ISETP.GT.U32.AND P2, PT, R7, R150, PT ;  /* 0x000000960700720c */ /* 0x000fe20003f44070 */
[----:B------:R-:W-:Y:S01]  /*9500*/  @!P6 IMAD.IADD R149, R149, 0x1, -R7 ;  /* 0x000000019595e824 */ /* 0x000fe200078e0a07 */
[----:B------:R-:W-:Y:S01]  /*9510*/  ISETP.GT.U32.AND P6, PT, R7, R152, PT ;  /* 0x000000980700720c */ /* 0x000fe20003fc4070 */
[----:B------:R-:W-:-:S04]  /*9520*/  IMAD.HI.U32 R153, R0, R155, RZ ;  /* 0x0000009b00997227 */ /* 0x000fc800078e00ff */
[----:B------:R-:W-:Y:S01]  /*9530*/  @!P5 IMAD.IADD R148, R148, 0x1, -R7 ;  /* 0x000000019494d824 */ /* 0x000fe200078e0a07 */
[----:B------:R-:W-:Y:S01]  /*9540*/  ISETP.GE.AND P5, PT, R157, RZ, PT ;  /* 0x000000ff9d00720c */ /* 0x000fe20003fa6270 */
[----:B------:R-:W-:Y:S01]  /*9550*/  IMAD.MOV R156, RZ, RZ, -R153 ;  /* 0x000000ffff9c7224 */ /* 0x000fe200078e0a99 */
[----:B------:R-:W-:Y:S01]  /*9560*/  IABS R157, R161 ;  /* 0x000000a1009d7213 */ /* 0x000fe20000000000 */
[--C-:B------:R-:W-:Y:S02]  /*9570*/  @!P0 IMAD.IADD R151, R151, 0x1, -R7.reuse ;  /* 0x0000000197978824 */ /* 0x100fe400078e0a07 */
[--C-:B------:R-:W-:Y:S01]  /*9580*/  @!P2 IMAD.IADD R150, R150, 0x1, -R7.reuse ;  /* 0x000000019696a824 */ /* 0x100fe200078e0a07 */
[----:B------:R-:W-:Y:S01]  /*9590*/  ISETP.GE.AND P2, PT, R158, RZ, PT ;  /* 0x000000ff9e00720c */ /* 0x000fe20003f46270 */
[----:B------:R-:W-:Y:S01]  /*95a0*/  @!P6 IMAD.IADD R152, R152, 0x1, -R7 ;  /* 0x000000019898e824 */ /* 0x000fe200078e0a07 */
[C---:B------:R-:W-:Y:S01]  /*95b0*/  ISETP.GT.U32.AND P6, PT, R7.reuse, R151, PT ;  /* 0x000000970700720c */ /* 0x040fe20003fc4070 */
[----:B------:R-:W-:Y:S01]  /*95c0*/  IMAD.HI.U32 R154, R0, R157, RZ ;  /* 0x0000009d009a7227 */ /* 0x000fe200078e00ff */
[----:B------:R-:W-:-:S02]  /*95d0*/  ISETP.GT.U32.AND P0, PT, R7, R150, PT ;  /* 0x000000960700720c */ /* 0x000fc40003f04070 */
[----:B------:R-:W-:Y:S01]  /*95e0*/  IABS R158, R162 ;  /* 0x000000a2009e7213 */ /* 0x000fe20000000000 */
[----:B------:R-:W-:Y:S02]  /*95f0*/  IMAD.MOV R154, RZ, RZ, -R154 ;  /* 0x000000ffff9a7224 */ /* 0x000fe400078e0a9a */
[C---:B------:R-:W-:Y:S02]  /*9600*/  IMAD R153, R7.reuse, R156, R155 ;  /* 0x0000009c07997224 */ /* 0x040fe400078e029b */
[----:B------:R-:W-:Y:S01]  /*9610*/  IMAD R154, R7, R154, R157 ;  /* 0x0000009a079a7224 */ /* 0x000fe200078e029d */
[----:B------:R-:W-:Y:S01]  /*9620*/  IABS R157, R164 ;  /* 0x000000a4009d7213 */ /* 0x000fe20000000000 */
[----:B------:R-:W-:-:S04]  /*9630*/  IMAD.HI.U32 R155, R0, R158, RZ ;  /* 0x0000009e009b7227 */ /* 0x000fc800078e00ff */
[----:B------:R-:W-:Y:S01]  /*9640*/  @!P6 IMAD.IADD R151, R151, 0x1, -R7 ;  /* 0x000000019797e824 */ /* 0x000fe200078e0a07 */
[C---:B------:R-:W-:Y:S01]  /*9650*/  ISETP.GT.U32.AND P6, PT, R7.reuse, R154, PT ;  /* 0x0000009a0700720c */ /* 0x040fe20003fc4070 */
[----:B------:R-:W-:Y:S02]  /*9660*/  IMAD.MOV R155, RZ, RZ, -R155 ;  /* 0x000000ffff9b7224 */ /* 0x000fe400078e0a9b */
[----:B------:R-:W-:Y:S01]  /*9670*/  @!P0 IMAD.IADD R150, R150, 0x1, -R7 ;  /* 0x0000000196968824 */ /* 0x000fe200078e0a07 */
[C---:B------:R-:W-:Y:S01]  /*9680*/  ISETP.GT.U32.AND P0, PT, R7.reuse, R153, PT ;  /* 0x000000990700720c */ /* 0x040fe20003f04070 */
[C---:B------:R-:W-:Y:S02]  /*9690*/  IMAD R155, R7.reuse, R155, R158 ;  /* 0x0000009b079b7224 */ /* 0x040fe400078e029e */
[----:B------:R-:W-:Y:S01]  /*96a0*/  @!P3 IMAD.MOV R148, RZ, RZ, -R148 ;  /* 0x000000ffff94b224 */ /* 0x000fe200078e0a94 */
[C---:B------:R-:W-:Y:S01]  /*96b0*/  ISETP.GT.U32.AND P3, PT, R7.reuse, R152, PT ;  /* 0x000000980700720c */ /* 0x040fe20003f64070 */
[----:B------:R-:W-:Y:S01]  /*96c0*/  @!P4 IMAD.MOV R150, RZ, RZ, -R150 ;  /* 0x000000ffff96c224 */ /* 0x000fe200078e0a96 */
[----:B------:R-:W-:Y:S01]  /*96d0*/  ISETP.GT.U32.AND P4, PT, R7, R155, PT ;  /* 0x0000009b0700720c */ /* 0x000fe20003f84070 */
[----:B------:R-:W-:-:S04]  /*96e0*/  IMAD.HI.U32 R156, R0, R159, RZ ;  /* 0x0000009f009c7227 */ /* 0x000fc800078e00ff */
[----:B------:R-:W-:Y:S02]  /*96f0*/  @!P6 IMAD.IADD R154, R154, 0x1, -R7 ;  /* 0x000000019a9ae824 */ /* 0x000fe400078e0a07 */
[----:B------:R-:W-:Y:S02]  /*9700*/  @!P1 IMAD.MOV R149, RZ, RZ, -R149 ;  /* 0x000000ffff959224 */ /* 0x000fe400078e0a95 */
[----:B------:R-:W-:Y:S01]  /*9710*/  IMAD.MOV.U32 R158, RZ, RZ, R157 ;  /* 0x000000ffff9e7224 */ /* 0x000fe200078e009d */
[----:B------:R-:W-:Y:S01]  /*9720*/  ISETP.GT.U32.AND P1, PT, R7, R154, PT ;  /* 0x0000009a0700720c */ /* 0x000fe20003f24070 */
[--C-:B------:R-:W-:Y:S01]  /*9730*/  @!P3 IMAD.IADD R152, R152, 0x1, -R7.reuse ;  /* 0x000000019898b824 */ /* 0x100fe200078e0a07 */
[----:B------:R-:W-:Y:S01]  /*9740*/  ISETP.GE.AND P3, PT, R160, RZ, PT ;  /* 0x000000ffa000720c */ /* 0x000fe20003f66270 */
[--C-:B------:R-:W-:Y:S01]  /*9750*/  @!P0 IMAD.IADD R153, R153, 0x1, -R7.reuse ;  /* 0x0000000199998824 */ /* 0x100fe200078e0a07 */
[----:B------:R-:W-:Y:S01]  /*9760*/  ISETP.GE.AND P0, PT, R161, RZ, PT ;  /* 0x000000ffa100720c */ /* 0x000fe20003f06270 */
[----:B------:R-:W-:Y:S01]  /*9770*/  IMAD.MOV R156, RZ, RZ, -R156 ;  /* 0x000000ffff9c7224 */ /* 0x000fe200078e0a9c */
[----:B------:R-:W-:Y:S01]  /*9780*/  LOP3.LUT R160, R247, 0xbc, RZ, 0xfc, !PT ;  /* 0x000000bcf7a07812 */ /* 0x000fe200078efcff */
[----:B------:R-:W-:Y:S01]  /*9790*/  @!P4 IMAD.IADD R155, R155, 0x1, -R7 ;  /* 0x000000019b9bc824 */ /* 0x000fe200078e0a07 */
[----:B------:R-:W-:Y:S01]  /*97a0*/  ISETP.GT.U32.AND P6, PT, R7, R153, PT ;  /* 0x000000990700720c */ /* 0x000fe20003fc4070 */
[----:B------:R-:W-:-:S03]  /*97b0*/  IMAD.HI.U32 R157, R0, R158, RZ ;  /* 0x0000009e009d7227 */ /* 0x000fc600078e00ff */
[C---:B------:R-:W-:Y:S01]  /*97c0*/  ISETP.GT.U32.AND P4, PT, R7.reuse, R155, PT ;  /* 0x0000009b0700720c */ /* 0x040fe20003f84070 */
[C---:B------:R-:W-:Y:S01]  /*97d0*/  IMAD R156, R7.reuse, R156, R159 ;  /* 0x0000009c079c7224 */ /* 0x040fe200078e029f */
[----:B------:R-:W-:Y:S01]  /*97e0*/  IABS R159, R160 ;  /* 0x000000a0009f7213 */ /* 0x000fe20000000000 */
[----:B------:R-:W-:Y:S02]  /*97f0*/  IMAD.MOV R157, RZ, RZ, -R157 ;  /* 0x000000ffff9d7224 */ /* 0x000fe400078e0a9d */
[----:B------:R-:W-:Y:S01]  /*9800*/  @!P5 IMAD.MOV R151, RZ, RZ, -R151 ;  /* 0x000000ffff97d224 */ /* 0x000fe200078e0a97 */
[----:B------:R-:W-:Y:S01]  /*9810*/  ISETP.GE.AND P5, PT, R162, RZ, PT ;  /* 0x000000ffa200720c */ /* 0x000fe20003fa6270 */
[C---:B------:R-:W-:Y:S02]  /*9820*/  IMAD R157, R7.reuse, R157, R158 ;  /* 0x0000009d079d7224 */ /* 0x040fe400078e029e */
[----:B------:R-:W-:Y:S01]  /*9830*/  @!P1 IMAD.IADD R154, R154, 0x1, -R7 ;  /* 0x000000019a9a9824 */ /* 0x000fe200078e0a07 */
[----:B------:R-:W-:Y:S01]  /*9840*/  ISETP.GT.U32.AND P1, PT, R7, R156, PT ;  /* 0x0000009c0700720c */ /* 0x000fe20003f24070 */
[----:B------:R-:W-:-:S04]  /*9850*/  IMAD.HI.U32 R158, R0, R159, RZ ;  /* 0x0000009f009e7227 */ /* 0x000fc800078e00ff */
[----:B------:R-:W-:Y:S01]  /*9860*/  @!P0 IMAD.MOV R154, RZ, RZ, -R154 ;  /* 0x000000ffff9a8224 */ /* 0x000fe200078e0a9a */
[----:B------:R-:W-:Y:S01]  /*9870*/  ISETP.GT.U32.AND P0, PT, R7, R157, PT ;  /* 0x0000009d0700720c */ /* 0x000fe20003f04070 */
[----:B------:R-:W-:Y:S02]  /*9880*/  IMAD.MOV R158, RZ, RZ, -R158 ;  /* 0x000000ffff9e7224 */ /* 0x000fe400078e0a9e */
[--C-:B------:R-:W-:Y:S01]  /*9890*/  @!P6 IMAD.IADD R153, R153, 0x1, -R7.reuse ;  /* 0x000000019999e824 */ /* 0x100fe200078e0a07 */
[----:B------:R-:W-:Y:S01]  /*98a0*/  ISETP.GE.AND P6, PT, R164, RZ, PT ;  /* 0x000000ffa400720c */ /* 0x000fe20003fc6270 */
[----:B------:R-:W-:Y:S01]  /*98b0*/  @!P4 IMAD.IADD R155, R155, 0x1, -R7 ;  /* 0x000000019b9bc824 */ /* 0x000fe200078e0a07 */
[----:B------:R-:W-:Y:S01]  /*98c0*/  IABS R164, R166 ;  /* 0x000000a600a47213 */ /* 0x000fe20000000000 */
[C---:B------:R-:W-:Y:S02]  /*98d0*/  IMAD R158, R7.reuse, R158, R159 ;  /* 0x0000009e079e7224 */ /* 0x040fe400078e029f */
[----:B------:R-:W-:Y:S01]  /*98e0*/  @!P3 IMAD.MOV R153, RZ, RZ, -R153 ;  /* 0x000000ffff99b224 */ /* 0x000fe200078e0a99 */
[----:B------:R-:W-:Y:S01]  /*98f0*/  ISETP.GE.AND P3, PT, R160, RZ, PT ;  /* 0x000000ffa000720c */ /* 0x000fe20003f66270 */
[----:B------:R-:W-:Y:S01]  /*9900*/  @!P5 IMAD.MOV R155, RZ, RZ, -R155 ;  /* 0x000000ffff9bd224 */ /* 0x000fe200078e0a9b */
[----:B------:R-:W-:Y:S01]  /*9910*/  ISETP.GT.U32.AND P5, PT, R7, R158, PT ;  /* 0x0000009e0700720c */ /* 0x000fe20003fa4070 */
[--C-:B------:R-:W-:Y:S01]  /*9920*/  @!P0 IMAD.IADD R157, R157, 0x1, -R7.reuse ;  /* 0x000000019d9d8824 */ /* 0x100fe200078e0a07 */
[----:B------:R-:W-:Y:S01]  /*9930*/  LOP3.LUT R160, R247, 0xba, RZ, 0xfc, !PT ;  /* 0x000000baf7a07812 */ /* 0x000fe200078efcff */
[----:B------:R-:W-:-:S02]  /*9940*/  @!P1 IMAD.IADD R156, R156, 0x1, -R7 ;  /* 0x000000019c9c9824 */ /* 0x000fc400078e0a07 */
[----:B------:R-:W-:Y:S01]  /*9950*/  @!P2 IMAD.MOV R152, RZ, RZ, -R152 ;  /* 0x000000ffff98a224 */ /* 0x000fe200078e0a98 */
[----:B------:R-:W-:Y:S02]  /*9960*/  IABS R161, R160 ;  /* 0x000000a000a17213 */ /* 0x000fe40000000000 */
[----:B------:R-:W-:Y:S02]  /*9970*/  ISETP.GT.U32.AND P0, PT, R7, R157, PT ;  /* 0x0000009d0700720c */ /* 0x000fe40003f04070 */
[----:B------:R-:W-:Y:S01]  /*9980*/  ISETP.GE.AND P2, PT, R163, RZ, PT ;  /* 0x000000ffa300720c */ /* 0x000fe20003f46270 */
[----:B------:R-:W-:Y:S01]  /*9990*/  IMAD.HI.U32 R159, R0, R161, RZ ;  /* 0x000000a1009f7227 */ /* 0x000fe200078e00ff */
[----:B------:R-:W-:Y:S02]  /*99a0*/  ISETP.GT.U32.AND P1, PT, R7, R156, PT ;  /* 0x0000009c0700720c */ /* 0x000fe40003f24070 */
[----:B------:R-:W-:Y:S01]  /*99b0*/  IABS R163, R165 ;  /* 0x000000a500a37213 */ /* 0x000fe20000000000 */
[----:B------:R-:W-:Y:S01]  /*99c0*/  @!P5 IMAD.IADD R158, R158, 0x1, -R7 ;  /* 0x000000019e9ed824 */ /* 0x000fe200078e0a07 */
[----:B------:R-:W-:Y:S01]  /*99d0*/  ISETP.GE.AND P4, PT, R160, RZ, PT ;  /* 0x000000ffa000720c */ /* 0x000fe20003f86270 */
[----:B------:R-:W-:-:S02]  /*99e0*/  IMAD.MOV R162, RZ, RZ, -R159 ;  /* 0x000000ffffa27224 */ /* 0x000fc400078e0a9f */
[----:B------:R-:W-:Y:S01]  /*99f0*/  IMAD.HI.U32 R160, R0, R163, RZ ;  /* 0x000000a300a07227 */ /* 0x000fe200078e00ff */
[----:B------:R-:W-:-:S03]  /*9a00*/  ISETP.GT.U32.AND P5, PT, R7, R158, PT ;  /* 0x0000009e0700720c */ /* 0x000fc60003fa4070 */
[----:B------:R-:W-:Y:S02]  /*9a10*/  IMAD R159, R7, R162, R161 ;  /* 0x000000a2079f7224 */ /* 0x000fe400078e02a1 */
[----:B------:R-:W-:-:S04]  /*9a20*/  IMAD.HI.U32 R161, R0, R164, RZ ;  /* 0x000000a400a17227 */ /* 0x000fc800078e00ff */
[----:B------:R-:W-:Y:S01]  /*9a30*/  @!P0 IMAD.IADD R157, R157, 0x1, -R7 ;  /* 0x000000019d9d8824 */ /* 0x000fe200078e0a07 */
[C---:B------:R-:W-:Y:S01]  /*9a40*/  ISETP.GT.U32.AND P0, PT, R7.reuse, R159, PT ;  /* 0x0000009f0700720c */ /* 0x040fe20003f04070 */
[----:B------:R-:W-:Y:S02]  /*9a50*/  IMAD.MOV R161, RZ, RZ, -R161 ;  /* 0x000000ffffa17224 */ /* 0x000fe400078e0aa1 */
[--C-:B------:R-:W-:Y:S02]  /*9a60*/  @!P5 IMAD.IADD R158, R158, 0x1, -R7.reuse ;  /* 0x000000019e9ed824 */ /* 0x100fe400078e0a07 */
[C---:B------:R-:W-:Y:S02]  /*9a70*/  IMAD R161, R7.reuse, R161, R164 ;  /* 0x000000a107a17224 */ /* 0x040fe400078e02a4 */
[----:B------:R-:W-:Y:S02]  /*9a80*/  IMAD.MOV R160, RZ, RZ, -R160 ;  /* 0x000000ffffa07224 */ /* 0x000fe400078e0aa0 */
[----:B------:R-:W-:Y:S01]  /*9a90*/  @!P1 IMAD.IADD R156, R156, 0x1, -R7 ;  /* 0x000000019c9c9824 */ /* 0x000fe200078e0a07 */
[C---:B------:R-:W-:Y:S01]  /*9aa0*/  ISETP.GT.U32.AND P5, PT, R7.reuse, R161, PT ;  /* 0x000000a10700720c */ /* 0x040fe20003fa4070 */
[----:B------:R-:W-:Y:S01]  /*9ab0*/  IMAD R160, R7, R160, R163 ;  /* 0x000000a007a07224 */ /* 0x000fe200078e02a3 */
[----:B------:R-:W-:Y:S01]  /*9ac0*/  ISETP.GE.AND P1, PT, R165, RZ, PT ;  /* 0x000000ffa500720c */ /* 0x000fe20003f26270 */
[----:B------:R-:W-:Y:S01]  /*9ad0*/  @!P0 IMAD.IADD R159, R159, 0x1, -R7 ;  /* 0x000000019f9f8824 */ /* 0x000fe200078e0a07 */
[----:B------:R-:W-:Y:S01]  /*9ae0*/  IABS R165, R168 ;  /* 0x000000a800a57213 */ /* 0x000fe20000000000 */
[----:B------:R-:W-:Y:S01]  /*9af0*/  @!P2 IMAD.MOV R156, RZ, RZ, -R156 ;  /* 0x000000ffff9ca224 */ /* 0x000fe200078e0a9c */
[----:B------:R-:W-:Y:S01]  /*9b00*/  ISETP.GE.AND P2, PT, R166, RZ, PT ;  /* 0x000000ffa600720c */ /* 0x000fe20003f46270 */
[----:B------:R-:W-:Y:S01]  /*9b10*/  @!P6 IMAD.MOV R157, RZ, RZ, -R157 ;  /* 0x000000ffff9de224 */ /* 0x000fe200078e0a9d */
[----:B------:R-:W-:Y:S01]  /*9b20*/  ISETP.GT.U32.AND P6, PT, R7, R160, PT ;  /* 0x000000a00700720c */ /* 0x000fe20003fc4070 */
[----:B------:R-:W-:Y:S01]  /*9b30*/  IMAD.HI.U32 R164, R0, R167, RZ ;  /* 0x000000a700a47227 */ /* 0x000fe200078e00ff */
[----:B------:R-:W-:-:S02]  /*9b40*/  IABS R166, R169 ;  /* 0x000000a900a67213 */ /* 0x000fc40000000000 */
[----:B------:R-:W-:Y:S01]  /*9b50*/  ISETP.GT.U32.AND P0, PT, R7, R159, PT ;  /* 0x0000009f0700720c */ /* 0x000fe20003f04070 */
[----:B------:R-:W-:Y:S02]  /*9b60*/  @!P5 IMAD.IADD R161, R161, 0x1, -R7 ;  /* 0x00000001a1a1d824 */ /* 0x000fe400078e0a07 */
[----:B------:R-:W-:-:S03]  /*9b70*/  IMAD.HI.U32 R163, R0, R166, RZ ;  /* 0x000000a600a37227 */ /* 0x000fc600078e00ff */
[----:B------:R-:W-:Y:S01]  /*9b80*/  ISETP.GT.U32.AND P5, PT, R7, R161, PT ;  /* 0x000000a10700720c */ /* 0x000fe20003fa4070 */
[----:B------:R-:W-:Y:S02]  /*9b90*/  IMAD.MOV R163, RZ, RZ, -R163 ;  /* 0x000000ffffa37224 */ /* 0x000fe400078e0aa3 */
[--C-:B------:R-:W-:Y:S02]  /*9ba0*/  @!P6 IMAD.IADD R160, R160, 0x1, -R7.reuse ;  /* 0x00000001a0a0e824 */ /* 0x100fe400078e0a07 */
[----:B------:R-:W-:Y:S02]  /*9bb0*/  IMAD.MOV R164, RZ, RZ, -R164 ;  /* 0x000000ffffa47224 */ /* 0x000fe400078e0aa4 */
[----:B------:R-:W-:Y:S01]  /*9bc0*/  @!P0 IMAD.IADD R159, R159, 0x1, -R7 ;  /* 0x000000019f9f8824 */ /* 0x000fe200078e0a07 */
[C---:B------:R-:W-:Y:S01]  /*9bd0*/  ISETP.GT.U32.AND P6, PT, R7.reuse, R160, PT ;  /* 0x000000a00700720c */ /* 0x040fe20003fc4070 */
[----:B------:R-:W-:Y:S01]  /*9be0*/  IMAD R163, R7, R163, R166 ;  /* 0x000000a307a37224 */ /* 0x000fe200078e02a6 */
[----:B------:R-:W-:Y:S01]  /*9bf0*/  ISETP.GE.AND P0, PT, R169, RZ, PT ;  /* 0x000000ffa900720c */ /* 0x000fe20003f06270 */
[C---:B------:R-:W-:Y:S01]  /*9c00*/  IMAD R164, R7.reuse, R164, R167 ;  /* 0x000000a407a47224 */ /* 0x040fe200078e02a7 */
[----:B------:R-:W-:Y:S01]  /*9c10*/  IABS R169, R172 ;  /* 0x000000ac00a97213 */ /* 0x000fe20000000000 */
[----:B------:R-:W-:Y:S01]  /*9c20*/  @!P4 IMAD.MOV R159, RZ, RZ, -R159 ;  /* 0x000000ffff9fc224 */ /* 0x000fe200078e0a9f */
[----:B------:R-:W-:Y:S01]  /*9c30*/  ISETP.GT.U32.AND P4, PT, R7, R163, PT ;  /* 0x000000a30700720c */ /* 0x000fe20003f84070 */
[----:B------:R-:W-:-:S04]  /*9c40*/  IMAD.HI.U32 R162, R0, R165, RZ ;  /* 0x000000a500a27227 */ /* 0x000fc800078e00ff */
[--C-:B------:R-:W-:Y:S01]  /*9c50*/  @!P5 IMAD.IADD R161, R161, 0x1, -R7.reuse ;  /* 0x00000001a1a1d824 */ /* 0x100fe200078e0a07 */
[C---:B------:R-:W-:Y:S01]  /*9c60*/  ISETP.GT.U32.AND P5, PT, R7.reuse, R164, PT ;  /* 0x000000a40700720c */ /* 0x040fe20003fa4070 */
[----:B------:R-:W-:Y:S02]  /*9c70*/  IMAD.MOV R162, RZ, RZ, -R162 ;  /* 0x000000ffffa27224 */ /* 0x000fe400078e0aa2 */
[----:B------:R-:W-:Y:S02]  /*9c80*/  @!P6 IMAD.IADD R160, R160, 0x1, -R7 ;  /* 0x00000001a0a0e824 */ /* 0x000fe400078e0a07 */
[----:B------:R-:W-:Y:S01]  /*9c90*/  IMAD R162, R7, R162, R165 ;  /* 0x000000a207a27224 */ /* 0x000fe200078e02a5 */
[----:B------:R-:W-:Y:S01]  /*9ca0*/  LOP3.LUT R165, R247, 0xae, RZ, 0xfc, !PT ;  /* 0x000000aef7a57812 */ /* 0x000fe200078efcff */
[----:B------:R-:W-:Y:S02]  /*9cb0*/  @!P4 IMAD.IADD R163, R163, 0x1, -R7 ;  /* 0x00000001a3a3c824 */ /* 0x000fe400078e0a07 */
[----:B------:R-:W-:Y:S01]  /*9cc0*/  IMAD.HI.U32 R166, R0, R169, RZ ;  /* 0x000000a900a67227 */ /* 0x000fe200078e00ff */
[----:B------:R-:W-:-:S02]  /*9cd0*/  ISETP.GT.U32.AND P6, PT, R7, R162, PT ;  /* 0x000000a20700720c */ /* 0x000fc40003fc4070 */
[----:B------:R-:W-:Y:S01]  /*9ce0*/  IABS R167, R165 ;  /* 0x000000a500a77213 */ /* 0x000fe20000000000 */
[----:B------:R-:W-:Y:S01]  /*9cf0*/  @!P5 IMAD.IADD R164, R164, 0x1, -R7 ;  /* 0x00000001a4a4d824 */ /* 0x000fe200078e0a07 */
[C---:B------:R-:W-:Y:S01]  /*9d00*/  ISETP.GT.U32.AND P5, PT, R7.reuse, R163, PT ;  /* 0x000000a30700720c */ /* 0x040fe20003fa4070 */
[----:B------:R-:W-:Y:S02]  /*9d10*/  IMAD.MOV R166, RZ, RZ, -R166 ;  /* 0x000000ffffa67224 */ /* 0x000fe400078e0aa6 */
[----:B------:R-:W-:Y:S01]  /*9d20*/  @!P3 IMAD.MOV R158, RZ, RZ, -R158 ;  /* 0x000000ffff9eb224 */ /* 0x000fe200078e0a9e */
[----:B------:R-:W-:Y:S01]  /*9d30*/  ISETP.GE.AND P3, PT, R168, RZ, PT ;  /* 0x000000ffa800720c */ /* 0x000fe20003f66270 */
[----:B------:R-:W-:Y:S02]  /*9d40*/  IMAD R166, R7, R166, R169 ;  /* 0x000000a607a67224 */ /* 0x000fe400078e02a9 */
[----:B------:R-:W-:Y:S01]  /*9d50*/  @!P1 IMAD.MOV R160, RZ, RZ, -R160 ;  /* 0x000000ffffa09224 */ /* 0x000fe200078e0aa0 */
[----:B------:R-:W-:Y:S01]  /*9d60*/  ISETP.GE.AND P1, PT, R170, RZ, PT ;  /* 0x000000ffaa00720c */ /* 0x000fe20003f26270 */
[----:B------:R-:W-:Y:S01]  /*9d70*/  @!P6 IMAD.IADD R162, R162, 0x1, -R7 ;  /* 0x00000001a2a2e824 */ /* 0x000fe200078e0a07 */
[----:B------:R-:W-:Y:S01]  /*9d80*/  ISETP.GE.AND P6, PT, R165, RZ, PT ;  /* 0x000000ffa500720c */ /* 0x000fe20003fc6270 */
[----:B------:R-:W-:Y:S01]  /*9d90*/  IMAD.HI.U32 R165, R0, R167, RZ ;  /* 0x000000a700a57227 */ /* 0x000fe200078e00ff */
[----:B------:R-:W-:-:S02]  /*9da0*/  IABS R170, R173 ;  /* 0x000000ad00aa7213 */ /* 0x000fc40000000000 */
[----:B------:R-:W-:Y:S01]  /*9db0*/  ISETP.GT.U32.AND P4, PT, R7, R162, PT ;  /* 0x000000a20700720c */ /* 0x000fe20003f84070 */
        /* <DEDUP_REMOVED lines=9> */
[----:B------:R-:W-:Y:S02]  /*9e50*/  @!P5 IMAD.IADD R166, R166, 0x1, -R7 ;  /* 0x00000001a6a6d824 */ /* 0x000fe400078e0a07 */
[----:B------:R-:W-:-:S03]  /*9e60*/  IMAD.HI.U32 R168, R0, R171, RZ ;  /* 0x000000ab00a87227 */ /* 0x000fc600078e00ff */
[C---:B------:R-:W-:Y:S01]  /*9e70*/  ISETP.GT.U32.AND P5, PT, R7.reuse, R166, PT ;  /* 0x000000a60700720c */ /* 0x040fe20003fa4070 */
[----:B------:R-:W-:Y:S02]  /*9e80*/  IMAD.MOV R167, RZ, RZ, -R167 ;  /* 0x000000ffffa77224 */ /* 0x000fe400078e0aa7 */
[----:B------:R-:W-:Y:S02]  /*9e90*/  IMAD.MOV R168, RZ, RZ, -R168 ;  /* 0x000000ffffa87224 */ /* 0x000fe400078e0aa8 */
[----:B------:R-:W-:Y:S02]  /*9ea0*/  IMAD R167, R7, R167, R170 ;  /* 0x000000a707a77224 */ /* 0x000fe400078e02aa */
[----:B------:R-:W-:Y:S02]  /*9eb0*/  @!P4 IMAD.IADD R165, R165, 0x1, -R7 ;  /* 0x00000001a5a5c824 */ /* 0x000fe400078e0a07 */
[C---:B------:R-:W-:Y:S02]  /*9ec0*/  IMAD R168, R7.reuse, R168, R171 ;  /* 0x000000a807a87224 */ /* 0x040fe400078e02ab */
[----:B------:R-:W-:Y:S01]  /*9ed0*/  @!P2 IMAD.IADD R164, R164, 0x1, -R7 ;  /* 0x00000001a4a4a824 */ /* 0x000fe200078e0a07 */
[----:B------:R-:W-:Y:S01]  /*9ee0*/  ISETP.GE.AND P2, PT, R172, RZ, PT ;  /* 0x000000ffac00720c */ /* 0x000fe20003f46270 */
[----:B------:R-:W-:Y:S01]  /*9ef0*/  @!P0 IMAD.MOV R163, RZ, RZ, -R163 ;  /* 0x000000ffffa38224 */ /* 0x000fe200078e0aa3 */
[----:B------:R-:W-:Y:S01]  /*9f00*/  IABS R172, R175 ;  /* 0x000000af00ac7213 */ /* 0x000fe20000000000 */
[----:B------:R-:W-:Y:S01]  /*9f10*/  @!P5 IMAD.IADD R166, R166, 0x1, -R7 ;  /* 0x00000001a6a6d824 */ /* 0x000fe200078e0a07 */
[C---:B------:R-:W-:Y:S01]  /*9f20*/  ISETP.GT.U32.AND P4, PT, R7.reuse, R165, PT ;  /* 0x000000a50700720c */ /* 0x040fe20003f84070 */
[----:B------:R-:W-:Y:S01]  /*9f30*/  @!P1 IMAD.MOV R164, RZ, RZ, -R164 ;  /* 0x000000ffffa49224 */ /* 0x000fe200078e0aa4 */
[C---:B------:R-:W-:Y:S01]  /*9f40*/  ISETP.GT.U32.AND P0, PT, R7.reuse, R167, PT ;  /* 0x000000a70700720c */ /* 0x040fe20003f04070 */
[----:B------:R-:W-:Y:S01]  /*9f50*/  IMAD.HI.U32 R169, R0, R172, RZ ;  /* 0x000000ac00a97227 */ /* 0x000fe200078e00ff */
[----:B------:R-:W-:-:S02]  /*9f60*/  ISETP.GT.U32.AND P5, PT, R7, R168, PT ;  /* 0x000000a80700720c */ /* 0x000fc40003fa4070 */
[----:B------:R-:W-:Y:S01]  /*9f70*/  ISETP.GE.AND P1, PT, R174, RZ, PT ;  /* 0x000000ffae00720c */ /* 0x000fe20003f26270 */
[----:B------:R-:W-:Y:S01]  /*9f80*/  IMAD.MOV R169, RZ, RZ, -R169 ;  /* 0x000000ffffa97224 */ /* 0x000fe200078e0aa9 */
[----:B------:R-:W-:Y:S01]  /*9f90*/  LOP3.LUT R174, R247, 0xa4, RZ, 0xfc, !PT ;  /* 0x000000a4f7ae7812 */ /* 0x000fe200078efcff */
[----:B------:R-:W-:Y:S01]  /*9fa0*/  @!P3 IMAD.MOV R162, RZ, RZ, -R162 ;  /* 0x000000ffffa2b224 */ /* 0x000fe200078e0aa2 */
[----:B------:R-:W-:Y:S01]  /*9fb0*/  ISETP.GE.AND P3, PT, R173, RZ, PT ;  /* 0x000000ffad00720c */ /* 0x000fe20003f66270 */
[----:B------:R-:W-:Y:S01]  /*9fc0*/  IMAD R169, R7, R169, R172 ;  /* 0x000000a907a97224 */ /* 0x000fe200078e02ac */
[----:B------:R-:W-:Y:S01]  /*9fd0*/  IABS R172, R174 ;  /* 0x000000ae00ac7213 */ /* 0x000fe20000000000 */
[--C-:B------:R-:W-:Y:S01]  /*9fe0*/  @!P4 IMAD.IADD R165, R165, 0x1, -R7.reuse ;  /* 0x00000001a5a5c824 */ /* 0x100fe200078e0a07 */
[----:B------:R-:W-:Y:S01]  /*9ff0*/  IABS R173, R176 ;  /* 0x000000b000ad7213 */ /* 0x000fe20000000000 */
[--C-:B------:R-:W-:Y:S01]  /*a000*/  @!P0 IMAD.IADD R167, R167, 0x1, -R7.reuse ;  /* 0x00000001a7a78824 */ /* 0x100fe200078e0a07 */
[C---:B------:R-:W-:Y:S01]  /*a010*/  ISETP.GT.U32.AND P0, PT, R7.reuse, R169, PT ;  /* 0x000000a90700720c */ /* 0x040fe20003f04070 */
[----:B------:R-:W-:Y:S01]  /*a020*/  @!P5 IMAD.IADD R168, R168, 0x1, -R7 ;  /* 0x00000001a8a8d824 */ /* 0x000fe200078e0a07 */
[----:B------:R-:W-:Y:S01]  /*a030*/  ISETP.GE.AND P5, PT, R174, RZ, PT ;  /* 0x000000ffae00720c */ /* 0x000fe20003fa6270 */
[----:B------:R-:W-:Y:S01]  /*a040*/  @!P6 IMAD.MOV R165, RZ, RZ, -R165 ;  /* 0x000000ffffa5e224 */ /* 0x000fe200078e0aa5 */
[C---:B------:R-:W-:Y:S01]  /*a050*/  ISETP.GT.U32.AND P6, PT, R7.reuse, R167, PT ;  /* 0x000000a70700720c */ /* 0x040fe20003fc4070 */
[----:B------:R-:W-:Y:S01]  /*a060*/  @!P2 IMAD.MOV R166, RZ, RZ, -R166 ;  /* 0x000000ffffa6a224 */ /* 0x000fe200078e0aa6 */
[----:B------:R-:W-:Y:S01]  /*a070*/  ISETP.GT.U32.AND P2, PT, R7, R168, PT ;  /* 0x000000a80700720c */ /* 0x000fe20003f44070 */
[----:B------:R-:W-:Y:S01]  /*a080*/  IMAD.HI.U32 R170, R0, R172, RZ ;  /* 0x000000ac00aa7227 */ /* 0x000fe200078e00ff */
[----:B------:R-:W-:-:S02]  /*a090*/  ISETP.GE.AND P4, PT, R175, RZ, PT ;  /* 0x000000ffaf00720c */ /* 0x000fc40003f86270 */
[----:B------:R-:W-:Y:S01]  /*a0a0*/  IABS R175, R177 ;  /* 0x000000b100af7213 */ /* 0x000fe20000000000 */
[----:B------:R-:W-:-:S04]  /*a0b0*/  IMAD.HI.U32 R171, R0, R173, RZ ;  /* 0x000000ad00ab7227 */ /* 0x000fc800078e00ff */
[----:B------:R-:W-:Y:S02]  /*a0c0*/  IMAD.MOV R170, RZ, RZ, -R170 ;  /* 0x000000ffffaa7224 */ /* 0x000fe400078e0aaa */
[----:B------:R-:W-:Y:S02]  /*a0d0*/  IMAD.MOV R174, RZ, RZ, -R171 ;  /* 0x000000ffffae7224 */ /* 0x000fe400078e0aab */
[----:B------:R-:W-:Y:S02]  /*a0e0*/  IMAD R170, R7, R170, R172 ;  /* 0x000000aa07aa7224 */ /* 0x000fe400078e02ac */
[----:B------:R-:W-:Y:S01]  /*a0f0*/  @!P6 IMAD.IADD R167, R167, 0x1, -R7 ;  /* 0x00000001a7a7e824 */ /* 0x000fe200078e0a07 */
[----:B------:R-:W-:Y:S01]  /*a100*/  ISETP.GE.AND P6, PT, R176, RZ, PT ;  /* 0x000000ffb000720c */ /* 0x000fe20003fc6270 */
[----:B------:R-:W-:Y:S01]  /*a110*/  IMAD R171, R7, R174, R173 ;  /* 0x000000ae07ab7224 */ /* 0x000fe200078e02ad */
[----:B------:R-:W-:Y:S01]  /*a120*/  LOP3.LUT R173, R247, 0x9e, RZ, 0xfc, !PT ;  /* 0x0000009ef7ad7812 */ /* 0x000fe200078efcff */
[--C-:B------:R-:W-:Y:S01]  /*a130*/  @!P2 IMAD.IADD R168, R168, 0x1, -R7.reuse ;  /* 0x00000001a8a8a824 */ /* 0x100fe200078e0a07 */
[----:B------:R-:W-:Y:S01]  /*a140*/  ISETP.GT.U32.AND P2, PT, R7, R170, PT ;  /* 0x000000aa0700720c */ /* 0x000fe20003f44070 */
[----:B------:R-:W-:Y:S01]  /*a150*/  @!P0 IMAD.IADD R169, R169, 0x1, -R7 ;  /* 0x00000001a9a98824 */ /* 0x000fe200078e0a07 */
[----:B------:R-:W-:Y:S01]  /*a160*/  IABS R174, R173 ;  /* 0x000000ad00ae7213 */ /* 0x000fe20000000000 */
[----:B------:R-:W-:Y:S01]  /*a170*/  @!P3 IMAD.MOV R167, RZ, RZ, -R167 ;  /* 0x000000ffffa7b224 */ /* 0x000fe200078e0aa7 */
[C---:B------:R-:W-:Y:S01]  /*a180*/  ISETP.GT.U32.AND P3, PT, R7.reuse, R171, PT ;  /* 0x000000ab0700720c */ /* 0x040fe20003f64070 */
[----:B------:R-:W-:Y:S01]  /*a190*/  IMAD.HI.U32 R172, R0, R175, RZ ;  /* 0x000000af00ac7227 */ /* 0x000fe200078e00ff */
[----:B------:R-:W-:-:S02]  /*a1a0*/  ISETP.GT.U32.AND P0, PT, R7, R169, PT ;  /* 0x000000a90700720c */ /* 0x000fc40003f04070 */
[----:B------:R-:W-:Y:S01]  /*a1b0*/  IABS R176, R182 ;  /* 0x000000b600b07213 */ /* 0x000fe20000000000 */
[----:B------:R-:W-:Y:S02]  /*a1c0*/  IMAD.MOV R172, RZ, RZ, -R172 ;  /* 0x000000ffffac7224 */ /* 0x000fe400078e0aac */
[----:B------:R-:W-:Y:S01]  /*a1d0*/  @!P1 IMAD.MOV R168, RZ, RZ, -R168 ;  /* 0x000000ffffa89224 */ /* 0x000fe200078e0aa8 */
[----:B------:R-:W-:Y:S01]  /*a1e0*/  ISETP.GE.AND P1, PT, R177, RZ, PT ;  /* 0x000000ffb100720c */ /* 0x000fe20003f26270 */
[----:B------:R-:W-:Y:S01]  /*a1f0*/  @!P2 IMAD.IADD R170, R170, 0x1, -R7 ;  /* 0x00000001aaaaa824 */ /* 0x000fe200078e0a07 */
[----:B------:R-:W-:Y:S01]  /*a200*/  IABS R177, R183 ;  /* 0x000000b700b17213 */ /* 0x000fe20000000000 */
[----:B------:R-:W-:Y:S02]  /*a210*/  IMAD R172, R7, R172, R175 ;  /* 0x000000ac07ac7224 */ /* 0x000fe400078e02af */
[--C-:B------:R-:W-:Y:S01]  /*a220*/  @!P3 IMAD.IADD R171, R171, 0x1, -R7.reuse ;  /* 0x00000001ababb824 */ /* 0x100fe200078e0a07 */
[----:B------:R-:W-:Y:S01]  /*a230*/  ISETP.GT.U32.AND P2, PT, R7, R170, PT ;  /* 0x000000aa0700720c */ /* 0x000fe20003f44070 */
[----:B------:R-:W-:Y:S01]  /*a240*/  @!P0 IMAD.IADD R169, R169, 0x1, -R7 ;  /* 0x00000001a9a98824 */ /* 0x000fe200078e0a07 */
[----:B------:R-:W-:Y:S01]  /*a250*/  ISETP.GE.AND P0, PT, R173, RZ, PT ;  /* 0x000000ffad00720c */ /* 0x000fe20003f06270 */
[----:B------:R-:W-:Y:S01]  /*a260*/  IMAD.HI.U32 R173, R0, R174, RZ ;  /* 0x000000ae00ad7227 */ /* 0x000fe200078e00ff */
[----:B------:R-:W-:-:S03]  /*a270*/  ISETP.GT.U32.AND P3, PT, R7, R171, PT ;  /* 0x000000ab0700720c */ /* 0x000fc60003f64070 */
[----:B------:R-:W-:Y:S02]  /*a280*/  IMAD.MOV R173, RZ, RZ, -R173 ;  /* 0x000000ffffad7224 */ /* 0x000fe400078e0aad */
[----:B------:R-:W-:-:S04]  /*a290*/  IMAD.HI.U32 R175, R0, R177, RZ ;  /* 0x000000b100af7227 */ /* 0x000fc800078e00ff */
[C---:B------:R-:W-:Y:S02]  /*a2a0*/  IMAD R173, R7.reuse, R173, R174 ;  /* 0x000000ad07ad7224 */ /* 0x040fe400078e02ae */
[----:B------:R-:W-:Y:S01]  /*a2b0*/  @!P2 IMAD.IADD R170, R170, 0x1, -R7 ;  /* 0x00000001aaaaa824 */ /* 0x000fe200078e0a07 */
[----:B------:R-:W-:Y:S01]  /*a2c0*/  ISETP.GT.U32.AND P2, PT, R7, R172, PT ;  /* 0x000000ac0700720c */ /* 0x000fe20003f44070 */
[----:B------:R-:W-:-:S04]  /*a2d0*/  IMAD.HI.U32 R174, R0, R176, RZ ;  /* 0x000000b000ae7227 */ /* 0x000fc800078e00ff */
[----:B------:R-:W-:Y:S01]  /*a2e0*/  @!P3 IMAD.IADD R171, R171, 0x1, -R7 ;  /* 0x00000001ababb824 */ /* 0x000fe200078e0a07 */
[C---:B------:R-:W-:Y:S01]  /*a2f0*/  ISETP.GT.U32.AND P3, PT, R7.reuse, R173, PT ;  /* 0x000000ad0700720c */ /* 0x040fe20003f64070 */
[----:B------:R-:W-:Y:S02]  /*a300*/  IMAD.MOV R174, RZ, RZ, -R174 ;  /* 0x000000ffffae7224 */ /* 0x000fe400078e0aae */
[----:B------:R-:W-:Y:S02]  /*a310*/  IMAD.MOV R178, RZ, RZ, -R175 ;  /* 0x000000ffffb27224 */ /* 0x000fe400078e0aaf */
[C---:B------:R-:W-:Y:S02]  /*a320*/  IMAD R174, R7.reuse, R174, R176 ;  /* 0x000000ae07ae7224 */ /* 0x040fe400078e02b0 */
[C---:B------:R-:W-:Y:S02]  /*a330*/  IMAD R175, R7.reuse, R178, R177 ;  /* 0x000000b207af7224 */ /* 0x040fe400078e02b1 */
[----:B------:R-:W-:Y:S01]  /*a340*/  @!P2 IMAD.IADD R172, R172, 0x1, -R7 ;  /* 0x00000001acaca824 */ /* 0x000fe200078e0a07 */
[----:B------:R-:W-:Y:S01]  /*a350*/  ISETP.GT.U32.AND P2, PT, R7, R174, PT ;  /* 0x000000ae0700720c */ /* 0x000fe20003f44070 */
[----:B------:R-:W-:-:S04]  /*a360*/  IMAD.HI.U32 R178, R0, R181, RZ ;  /* 0x000000b500b27227 */ /* 0x000fc800078e00ff */
[----:B------:R-:W-:Y:S01]  /*a370*/  @!P3 IMAD.IADD R173, R173, 0x1, -R7 ;  /* 0x00000001adadb824 */ /* 0x000fe200078e0a07 */
[----:B------:R-:W-:Y:S01]  /*a380*/  ISETP.GT.U32.AND P3, PT, R7, R175, PT ;  /* 0x000000af0700720c */ /* 0x000fe20003f64070 */
[----:B------:R-:W-:Y:S02]  /*a390*/  IMAD.MOV R178, RZ, RZ, -R178 ;  /* 0x000000ffffb27224 */ /* 0x000fe400078e0ab2 */
[----:B------:R-:W-:-:S04]  /*a3a0*/  IMAD.HI.U32 R177, R0, R180, RZ ;  /* 0x000000b400b17227 */ /* 0x000fc800078e00ff */
[----:B------:R-:W-:Y:S01]  /*a3b0*/  @!P2 IMAD.IADD R174, R174, 0x1, -R7 ;  /* 0x00000001aeaea824 */ /* 0x000fe200078e0a07 */
[C---:B------:R-:W-:Y:S01]  /*a3c0*/  ISETP.GT.U32.AND P2, PT, R7.reuse, R172, PT ;  /* 0x000000ac0700720c */ /* 0x040fe20003f44070 */
[----:B------:R-:W-:Y:S01]  /*a3d0*/  IMAD R178, R7, R178, R181 ;  /* 0x000000b207b27224 */ /* 0x000fe200078e02b5 */
[----:B------:R-:W-:Y:S01]  /*a3e0*/  IABS R181, R188 ;  /* 0x000000bc00b57213 */ /* 0x000fe20000000000 */
[----:B------:R-:W-:-:S04]  /*a3f0*/  IMAD.HI.U32 R176, R0, R179, RZ ;  /* 0x000000b300b07227 */ /* 0x000fc800078e00ff */
[----:B------:R-:W-:Y:S01]  /*a400*/  @!P3 IMAD.IADD R175, R175, 0x1, -R7 ;  /* 0x00000001afafb824 */ /* 0x000fe200078e0a07 */
[C---:B------:R-:W-:Y:S01]  /*a410*/  ISETP.GT.U32.AND P3, PT, R7.reuse, R174, PT ;  /* 0x000000ae0700720c */ /* 0x040fe20003f64070 */
[----:B------:R-:W-:Y:S01]  /*a420*/  @!P4 IMAD.MOV R169, RZ, RZ, -R169 ;  /* 0x000000ffffa9c224 */ /* 0x000fe200078e0aa9 */
[C---:B------:R-:W-:Y:S01]  /*a430*/  ISETP.GT.U32.AND P4, PT, R7.reuse, R173, PT ;  /* 0x000000ad0700720c */ /* 0x040fe20003f84070 */
[----:B------:R-:W-:Y:S01]  /*a440*/  @!P5 IMAD.MOV R170, RZ, RZ, -R170 ;  /* 0x000000ffffaad224 */ /* 0x000fe200078e0aaa */
[C---:B------:R-:W-:Y:S01]  /*a450*/  ISETP.GT.U32.AND P5, PT, R7.reuse, R175, PT ;  /* 0x000000af0700720c */ /* 0x040fe20003fa4070 */
[----:B------:R-:W-:Y:S02]  /*a460*/  IMAD.MOV R177, RZ, RZ, -R177 ;  /* 0x000000ffffb17224 */ /* 0x000fe400078e0ab1 */
[----:B------:R-:W-:Y:S02]  /*a470*/  IMAD.MOV R176, RZ, RZ, -R176 ;  /* 0x000000ffffb07224 */ /* 0x000fe400078e0ab0 */
[C---:B------:R-:W-:Y:S01]  /*a480*/  IMAD R177, R7.reuse, R177, R180 ;  /* 0x000000b107b17224 */ /* 0x040fe200078e02b4 */
[----:B------:R-:W-:Y:S01]  /*a490*/  IABS R180, R187 ;  /* 0x000000bb00b47213 */ /* 0x000fe20000000000 */
[----:B------:R-:W-:-:S02]  /*a4a0*/  IMAD R176, R7, R176, R179 ;  /* 0x000000b007b07224 */ /* 0x000fc400078e02b3 */
[----:B------:R-:W-:Y:S01]  /*a4b0*/  @!P3 IMAD.IADD R174, R174, 0x1, -R7 ;  /* 0x00000001aeaeb824 */ /* 0x000fe200078e0a07 */
[C---:B------:R-:W-:Y:S01]  /*a4c0*/  ISETP.GT.U32.AND P3, PT, R7.reuse, R178, PT ;  /* 0x000000b20700720c */ /* 0x040fe20003f64070 */
[----:B------:R-:W-:Y:S01]  /*a4d0*/  @!P6 IMAD.MOV R171, RZ, RZ, -R171 ;  /* 0x000000ffffabe224 */ /* 0x000fe200078e0aab */
[----:B------:R-:W-:Y:S01]  /*a4e0*/  ISETP.GT.U32.AND P6, PT, R7, R176, PT ;  /* 0x000000b00700720c */ /* 0x000fe20003fc4070 */
[----:B------:R-:W-:-:S04]  /*a4f0*/  IMAD.HI.U32 R179, R0, R180, RZ ;  /* 0x000000b400b37227 */ /* 0x000fc800078e00ff */
[--C-:B------:R-:W-:Y:S01]  /*a500*/  @!P4 IMAD.IADD R173, R173, 0x1, -R7.reuse ;  /* 0x00000001adadc824 */ /* 0x100fe200078e0a07 */
[----:B------:R-:W-:Y:S01]  /*a510*/  ISETP.GE.AND P4, PT, R182, RZ, PT ;  /* 0x000000ffb600720c */ /* 0x000fe20003f86270 */
[----:B------:R-:W-:Y:S01]  /*a520*/  @!P5 IMAD.IADD R175, R175, 0x1, -R7 ;  /* 0x00000001afafd824 */ /* 0x000fe200078e0a07 */
[----:B------:R-:W-:Y:S01]  /*a530*/  ISETP.GE.AND P5, PT, R183, RZ, PT ;  /* 0x000000ffb700720c */ /* 0x000fe20003fa6270 */
[----:B------:R-:W-:Y:S01]  /*a540*/  IMAD.MOV R179, RZ, RZ, -R179 ;  /* 0x000000ffffb37224 */ /* 0x000fe200078e0ab3 */
[----:B------:R-:W-:Y:S01]  /*a550*/  LOP3.LUT R183, R247, 0x8e, RZ, 0xfc, !PT ;  /* 0x0000008ef7b77812 */ /* 0x000fe200078efcff */
[----:B------:R-:W-:Y:S02]  /*a560*/  @!P3 IMAD.IADD R178, R178, 0x1, -R7 ;  /* 0x00000001b2b2b824 */ /* 0x000fe400078e0a07 */
[----:B------:R-:W-:Y:S01]  /*a570*/  @!P0 IMAD.MOV R173, RZ, RZ, -R173 ;  /* 0x000000ffffad8224 */ /* 0x000fe200078e0aad */
[----:B------:R-:W-:Y:S01]  /*a580*/  IABS R182, R183 ;  /* 0x000000b700b67213 */ /* 0x000fe20000000000 */
[C---:B------:R-:W-:Y:S01]  /*a590*/  IMAD R179, R7.reuse, R179, R180 ;  /* 0x000000b307b37224 */ /* 0x040fe200078e02b4 */
[----:B------:R-:W-:Y:S01]  /*a5a0*/  ISETP.GT.U32.AND P0, PT, R7, R178, PT ;  /* 0x000000b20700720c */ /* 0x000fe20003f04070 */
[----:B------:R-:W-:-:S04]  /*a5b0*/  IMAD.HI.U32 R180, R0, R181, RZ ;  /* 0x000000b500b47227 */ /* 0x000fc800078e00ff */
[--C-:B------:R-:W-:Y:S01]  /*a5c0*/  @!P2 IMAD.IADD R172, R172, 0x1, -R7.reuse ;  /* 0x00000001acaca824 */ /* 0x100fe200078e0a07 */
[C---:B------:R-:W-:Y:S01]  /*a5d0*/  ISETP.GT.U32.AND P2, PT, R7.reuse, R177, PT ;  /* 0x000000b10700720c */ /* 0x040fe20003f44070 */
[----:B------:R-:W-:Y:S01]  /*a5e0*/  @!P6 IMAD.IADD R176, R176, 0x1, -R7 ;  /* 0x00000001b0b0e824 */ /* 0x000fe200078e0a07 */
[----:B------:R-:W-:Y:S01]  /*a5f0*/  ISETP.GE.AND P6, PT, R184, RZ, PT ;  /* 0x000000ffb800720c */ /* 0x000fe20003fc6270 */
[----:B------:R-:W-:Y:S02]  /*a600*/  IMAD.MOV R180, RZ, RZ, -R180 ;  /* 0x000000ffffb47224 */ /* 0x000fe400078e0ab4 */
[----:B------:R-:W-:Y:S01]  /*a610*/  @!P1 IMAD.MOV R172, RZ, RZ, -R172 ;  /* 0x000000ffffac9224 */ /* 0x000fe200078e0aac */
[C---:B------:R-:W-:Y:S01]  /*a620*/  ISETP.GT.U32.AND P1, PT, R7.reuse, R176, PT ;  /* 0x000000b00700720c */ /* 0x040fe20003f24070 */
[----:B------:R-:W-:Y:S01]  /*a630*/  @!P5 IMAD.MOV R175, RZ, RZ, -R175 ;  /* 0x000000ffffafd224 */ /* 0x000fe200078e0aaf */
[C---:B------:R-:W-:Y:S01]  /*a640*/  ISETP.GT.U32.AND P5, PT, R7.reuse, R179, PT ;  /* 0x000000b30700720c */ /* 0x040fe20003fa4070 */
[----:B------:R-:W-:-:S02]  /*a650*/  IMAD R180, R7, R180, R181 ;  /* 0x000000b407b47224 */ /* 0x000fc400078e02b5 */
[----:B------:R-:W-:Y:S02]  /*a660*/  @!P0 IMAD.IADD R178, R178, 0x1, -R7 ;  /* 0x00000001b2b28824 */ /* 0x000fe400078e0a07 */
[----:B------:R-:W-:Y:S01]  /*a670*/  IMAD.HI.U32 R181, R0, R182, RZ ;  /* 0x000000b600b57227 */ /* 0x000fe200078e00ff */
[----:B------:R-:W-:-:S03]  /*a680*/  ISETP.GT.U32.AND P0, PT, R7, R180, PT ;  /* 0x000000b40700720c */ /* 0x000fc60003f04070 */
[----:B------:R-:W-:Y:S02]  /*a690*/  IMAD.MOV R181, RZ, RZ, -R181 ;  /* 0x000000ffffb57224 */ /* 0x000fe400078e0ab5 */
[--C-:B------:R-:W-:Y:S01]  /*a6a0*/  @!P1 IMAD.IADD R176, R176, 0x1, -R7.reuse ;  /* 0x00000001b0b09824 */ /* 0x100fe200078e0a07 */
[----:B------:R-:W-:Y:S01]  /*a6b0*/  ISETP.GE.AND P1, PT, R187, RZ, PT ;  /* 0x000000ffbb00720c */ /* 0x000fe20003f26270 */
[--C-:B------:R-:W-:Y:S01]  /*a6c0*/  @!P5 IMAD.IADD R179, R179, 0x1, -R7.reuse ;  /* 0x00000001b3b3d824 */ /* 0x100fe200078e0a07 */
[----:B------:R-:W-:Y:S01]  /*a6d0*/  ISETP.GE.AND P5, PT, R183, RZ, PT ;  /* 0x000000ffb700720c */ /* 0x000fe20003fa6270 */
[----:B------:R-:W-:Y:S01]  /*a6e0*/  @!P6 IMAD.MOV R176, RZ, RZ, -R176 ;  /* 0x000000ffffb0e224 */ /* 0x000fe200078e0ab0 */
[----:B------:R-:W-:Y:S01]  /*a6f0*/  IABS R183, R189 ;  /* 0x000000bd00b77213 */ /* 0x000fe20000000000 */
[C---:B------:R-:W-:Y:S01]  /*a700*/  IMAD R181, R7.reuse, R181, R182 ;  /* 0x000000b507b57224 */ /* 0x040fe200078e02b6 */
[----:B------:R-:W-:Y:S01]  /*a710*/  ISETP.GT.U32.AND P6, PT, R7, R179, PT ;  /* 0x000000b30700720c */ /* 0x000fe20003fc4070 */
[----:B------:R-:W-:Y:S01]  /*a720*/  @!P0 IMAD.IADD R180, R180, 0x1, -R7 ;  /* 0x00000001b4b48824 */ /* 0x000fe200078e0a07 */
[----:B------:R-:W-:Y:S01]  /*a730*/  IABS R187, R191 ;  /* 0x000000bf00bb7213 */ /* 0x000fe20000000000 */
[----:B------:R-:W-:-:S03]  /*a740*/  IMAD.HI.U32 R182, R0, R183, RZ ;  /* 0x000000b700b67227 */ /* 0x000fc600078e00ff */
[----:B------:R-:W-:Y:S01]  /*a750*/  ISETP.GT.U32.AND P0, PT, R7, R180, PT ;  /* 0x000000b40700720c */ /* 0x000fe20003f04070 */
[--C-:B------:R-:W-:Y:S01]  /*a760*/  @!P2 IMAD.IADD R177, R177, 0x1, -R7.reuse ;  /* 0x00000001b1b1a824 */ /* 0x100fe200078e0a07 */
[----:B------:R-:W-:Y:S01]  /*a770*/  ISETP.GE.AND P2, PT, R185, RZ, PT ;  /* 0x000000ffb900720c */ /* 0x000fe20003f46270 */
[----:B------:R-:W-:Y:S02]  /*a780*/  IMAD.MOV R182, RZ, RZ, -R182 ;  /* 0x000000ffffb67224 */ /* 0x000fe400078e0ab6 */
[----:B------:R-:W-:Y:S01]  /*a790*/  @!P4 IMAD.MOV R174, RZ, RZ, -R174 ;  /* 0x000000ffffaec224 */ /* 0x000fe200078e0aae */
[----:B------:R-:W-:Y:S01]  /*a7a0*/  ISETP.GT.U32.AND P3, PT, R7, R177, PT ;  /* 0x000000b10700720c */ /* 0x000fe20003f64070 */
[----:B------:R-:W-:Y:S01]  /*a7b0*/  @!P6 IMAD.IADD R179, R179, 0x1, -R7 ;  /* 0x00000001b3b3e824 */ /* 0x000fe200078e0a07 */
[C---:B------:R-:W-:Y:S01]  /*a7c0*/  ISETP.GT.U32.AND P6, PT, R7.reuse, R181, PT ;  /* 0x000000b50700720c */ /* 0x040fe20003fc4070 */
[----:B------:R-:W-:Y:S01]  /*a7d0*/  IMAD R182, R7, R182, R183 ;  /* 0x000000b607b67224 */ /* 0x000fe200078e02b7 */
[----:B------:R-:W-:Y:S01]  /*a7e0*/  ISETP.GE.AND P4, PT, R186, RZ, PT ;  /* 0x000000ffba00720c */ /* 0x000fe20003f86270 */
[----:B------:R-:W-:Y:S01]  /*a7f0*/  IMAD.HI.U32 R184, R0, R187, RZ ;  /* 0x000000bb00b87227 */ /* 0x000fe200078e00ff */
[----:B------:R-:W-:-:S03]  /*a800*/  IABS R186, R190 ;  /* 0x000000be00ba7213 */ /* 0x000fc60000000000 */
[----:B------:R-:W-:Y:S01]  /*a810*/  @!P0 IMAD.IADD R180, R180, 0x1, -R7 ;  /* 0x00000001b4b48824 */ /* 0x000fe200078e0a07 */
[----:B------:R-:W-:Y:S01]  /*a820*/  ISETP.GT.U32.AND P0, PT, R7, R182, PT ;  /* 0x000000b60700720c */ /* 0x000fe20003f04070 */
[----:B------:R-:W-:-:S04]  /*a830*/  IMAD.HI.U32 R183, R0, R186, RZ ;  /* 0x000000ba00b77227 */ /* 0x000fc800078e00ff */
[--C-:B------:R-:W-:Y:S01]  /*a840*/  @!P3 IMAD.IADD R177, R177, 0x1, -R7.reuse ;  /* 0x00000001b1b1b824 */ /* 0x100fe200078e0a07 */
[----:B------:R-:W-:Y:S01]  /*a850*/  ISETP.GE.AND P3, PT, R188, RZ, PT ;  /* 0x000000ffbc00720c */ /* 0x000fe20003f66270 */
[----:B------:R-:W-:Y:S01]  /*a860*/  @!P6 IMAD.IADD R181, R181, 0x1, -R7 ;  /* 0x00000001b5b5e824 */ /* 0x000fe200078e0a07 */
[----:B------:R-:W-:Y:S01]  /*a870*/  IABS R188, R192 ;  /* 0x000000c000bc7213 */ /* 0x000fe20000000000 */
[----:B------:R-:W-:Y:S01]  /*a880*/  IMAD.MOV R183, RZ, RZ, -R183 ;  /* 0x000000ffffb77224 */ /* 0x000fe200078e0ab7 */
[----:B------:R-:W-:Y:S01]  /*a890*/  ISETP.GE.AND P6, PT, R189, RZ, PT ;  /* 0x000000ffbd00720c */ /* 0x000fe20003fc6270 */
[----:B------:R-:W-:Y:S02]  /*a8a0*/  IMAD.MOV R184, RZ, RZ, -R184 ;  /* 0x000000ffffb87224 */ /* 0x000fe400078e0ab8 */
[----:B------:R-:W-:Y:S01]  /*a8b0*/  @!P0 IMAD.IADD R182, R182, 0x1, -R7 ;  /* 0x00000001b6b68824 */ /* 0x000fe200078e0a07 */
[----:B------:R-:W-:Y:S01]  /*a8c0*/  ISETP.GT.U32.AND P0, PT, R7, R181, PT ;  /* 0x000000b50700720c */ /* 0x000fe20003f04070 */
[----:B------:R-:W-:-:S04]  /*a8d0*/  IMAD.HI.U32 R185, R0, R188, RZ ;  /* 0x000000bc00b97227 */ /* 0x000fc800078e00ff */
[----:B------:R-:W-:Y:S02]  /*a8e0*/  IMAD.MOV R185, RZ, RZ, -R185 ;  /* 0x000000ffffb97224 */ /* 0x000fe400078e0ab9 */
[C---:B------:R-:W-:Y:S01]  /*a8f0*/  IMAD R183, R7.reuse, R183, R186 ;  /* 0x000000b707b77224 */ /* 0x040fe200078e02ba */
[----:B------:R-:W-:Y:S01]  /*a900*/  IABS R186, R193 ;  /* 0x000000c100ba7213 */ /* 0x000fe20000000000 */
[C---:B------:R-:W-:Y:S02]  /*a910*/  IMAD R185, R7.reuse, R185, R188 ;  /* 0x000000b907b97224 */ /* 0x040fe400078e02bc */
[----:B------:R-:W-:Y:S02]  /*a920*/  IMAD R184, R7, R184, R187 ;  /* 0x000000b807b87224 */ /* 0x000fe400078e02bb */
[----:B------:R-:W-:Y:S01]  /*a930*/  @!P0 IMAD.IADD R181, R181, 0x1, -R7 ;  /* 0x00000001b5b58824 */ /* 0x000fe200078e0a07 */
[----:B------:R-:W-:Y:S01]  /*a940*/  ISETP.GT.U32.AND P0, PT, R7, R185, PT ;  /* 0x000000b90700720c */ /* 0x000fe20003f04070 */
[----:B------:R-:W-:-:S02]  /*a950*/  IMAD.MOV.U32 R187, RZ, RZ, R186 ;  /* 0x000000ffffbb7224 */ /* 0x000fc400078e00ba */
[----:B------:R-:W-:Y:S01]  /*a960*/  @!P2 IMAD.MOV R177, RZ, RZ, -R177 ;  /* 0x000000ffffb1a224 */ /* 0x000fe200078e0ab1 */
[C---:B------:R-:W-:Y:S01]  /*a970*/  ISETP.GT.U32.AND P2, PT, R7.reuse, R182, PT ;  /* 0x000000b60700720c */ /* 0x040fe20003f44070 */
[----:B------:R-:W-:Y:S01]  /*a980*/  @!P3 IMAD.MOV R180, RZ, RZ, -R180 ;  /* 0x000000ffffb4b224 */ /* 0x000fe200078e0ab4 */
[----:B------:R-:W-:Y:S01]  /*a990*/  ISETP.GE.AND P3, PT, R190, RZ, PT ;  /* 0x000000ffbe00720c */ /* 0x000fe20003f66270 */
[----:B------:R-:W-:Y:S01]  /*a9a0*/  @!P1 IMAD.MOV R179, RZ, RZ, -R179 ;  /* 0x000000ffffb39224 */ /* 0x000fe200078e0ab3 */
[----:B------:R-:W-:Y:S01]  /*a9b0*/  ISETP.GT.U32.AND P1, PT, R7, R184, PT ;  /* 0x000000b80700720c */ /* 0x000fe20003f24070 */
[----:B------:R-:W-:Y:S01]  /*a9c0*/  IMAD.HI.U32 R186, R0, R187, RZ ;  /* 0x000000bb00ba7227 */ /* 0x000fe200078e00ff */
[----:B------:R-:W-:-:S03]  /*a9d0*/  LOP3.LUT R190, R247, 0x82, RZ, 0xfc, !PT ;  /* 0x00000082f7be7812 */ /* 0x000fc600078efcff */
[----:B------:R-:W-:Y:S01]  /*a9e0*/  @!P0 IMAD.IADD R185, R185, 0x1, -R7 ;  /* 0x00000001b9b98824 */ /* 0x000fe200078e0a07 */
[----:B------:R-:W-:Y:S01]  /*a9f0*/  IABS R188, R190 ;  /* 0x000000be00bc7213 */ /* 0x000fe20000000000 */
[----:B------:R-:W-:Y:S02]  /*aa00*/  IMAD.MOV R186, RZ, RZ, -R186 ;  /* 0x000000ffffba7224 */ /* 0x000fe400078e0aba */
[----:B------:R-:W-:Y:S01]  /*aa10*/  @!P4 IMAD.MOV R178, RZ, RZ, -R178 ;  /* 0x000000ffffb2c224 */ /* 0x000fe200078e0ab2 */
[C---:B------:R-:W-:Y:S01]  /*aa20*/  ISETP.GT.U32.AND P4, PT, R7.reuse, R183, PT ;  /* 0x000000b70700720c */ /* 0x040fe20003f84070 */
[C---:B------:R-:W-:Y:S01]  /*aa30*/  IMAD R186, R7.reuse, R186, R187 ;  /* 0x000000ba07ba7224 */ /* 0x040fe200078e02bb */
[----:B------:R-:W-:Y:S01]  /*aa40*/  ISETP.GT.U32.AND P0, PT, R7, R185, PT ;  /* 0x000000b90700720c */ /* 0x000fe20003f04070 */
[----:B------:R-:W-:-:S04]  /*aa50*/  IMAD.HI.U32 R187, R0, R188, RZ ;  /* 0x000000bc00bb7227 */ /* 0x000fc800078e00ff */
[--C-:B------:R-:W-:Y:S01]  /*aa60*/  @!P2 IMAD.IADD R182, R182, 0x1, -R7.reuse ;  /* 0x00000001b6b6a824 */ /* 0x100fe200078e0a07 */
[----:B------:R-:W-:Y:S01]  /*aa70*/  ISETP.GE.AND P2, PT, R191, RZ, PT ;  /* 0x000000ffbf00720c */ /* 0x000fe20003f46270 */
[----:B------:R-:W-:Y:S01]  /*aa80*/  @!P1 IMAD.IADD R184, R184, 0x1, -R7 ;  /* 0x00000001b8b89824 */ /* 0x000fe200078e0a07 */
[----:B------:R-:W-:Y:S01]  /*aa90*/  LOP3.LUT R191, R247, 0x80, RZ, 0xfc, !PT ;  /* 0x00000080f7bf7812 */ /* 0x000fe200078efcff */
[----:B------:R-:W-:Y:S02]  /*aaa0*/  IMAD.MOV R187, RZ, RZ, -R187 ;  /* 0x000000ffffbb7224 */ /* 0x000fe400078e0abb */
[----:B------:R-:W-:Y:S01]  /*aab0*/  @!P5 IMAD.MOV R181, RZ, RZ, -R181 ;  /* 0x000000ffffb5d224 */ /* 0x000fe200078e0ab5 */
[C---:B------:R-:W-:Y:S01]  /*aac0*/  ISETP.GT.U32.AND P5, PT, R7.reuse, R184, PT ;  /* 0x000000b80700720c */ /* 0x040fe20003fa4070 */
[----:B------:R-:W-:Y:S01]  /*aad0*/  @!P6 IMAD.MOV R182, RZ, RZ, -R182 ;  /* 0x000000ffffb6e224 */ /* 0x000fe200078e0ab6 */
[----:B------:R-:W-:Y:S01]  /*aae0*/  IABS R189, R191 ;  /* 0x000000bf00bd7213 */ /* 0x000fe20000000000 */
[C---:B------:R-:W-:Y:S01]  /*aaf0*/  IMAD R187, R7.reuse, R187, R188 ;  /* 0x000000bb07bb7224 */ /* 0x040fe200078e02bc */
[----:B------:R-:W-:Y:S01]  /*ab00*/  ISETP.GT.U32.AND P6, PT, R7, R186, PT ;  /* 0x000000ba0700720c */ /* 0x000fe20003fc4070 */
        /* <DEDUP_REMOVED lines=11> */
[----:B------:R-:W-:Y:S01]  /*abc0*/  IABS R190, R194 ;  /* 0x000000c200be7213 */ /* 0x000fe20000000000 */
[----:B------:R-:W-:Y:S01]  /*abd0*/  IMAD R188, R7, R188, R189 ;  /* 0x000000bc07bc7224 */ /* 0x000fe200078e02bd */
[----:B------:R-:W-:Y:S01]  /*abe0*/  ISETP.GE.AND P6, PT, R191, RZ, PT ;  /* 0x000000ffbf00720c */ /* 0x000fe20003fc6270 */
[--C-:B------:R-:W-:Y:S01]  /*abf0*/  @!P0 IMAD.IADD R187, R187, 0x1, -R7.reuse ;  /* 0x00000001bbbb8824 */ /* 0x100fe200078e0a07 */
[C---:B------:R-:W-:Y:S01]  /*ac00*/  ISETP.GT.U32.AND P0, PT, R7.reuse, R186, PT ;  /* 0x000000ba0700720c */ /* 0x040fe20003f04070 */
[----:B------:R-:W-:Y:S01]  /*ac10*/  @!P2 IMAD.MOV R184, RZ, RZ, -R184 ;  /* 0x000000ffffb8a224 */ /* 0x000fe200078e0ab8 */
[----:B------:R-:W-:Y:S01]  /*ac20*/  ISETP.GT.U32.AND P2, PT, R7, R188, PT ;  /* 0x000000bc0700720c */ /* 0x000fe20003f44070 */
[----:B------:R-:W-:Y:S01]  /*ac30*/  @!P1 IMAD.IADD R183, R183, 0x1, -R7 ;  /* 0x00000001b7b79824 */ /* 0x000fe200078e0a07 */
[----:B------:R-:W-:Y:S01]  /*ac40*/  ISETP.GE.AND P1, PT, R193, RZ, PT ;  /* 0x000000ffc100720c */ /* 0x000fe20003f26270 */
[----:B------:R-:W-:Y:S01]  /*ac50*/  IMAD.HI.U32 R189, R0, R190, RZ ;  /* 0x000000be00bd7227 */ /* 0x000fe200078e00ff */
[----:B------:R-:W-:-:S03]  /*ac60*/  IABS R193, R196 ;  /* 0x000000c400c17213 */ /* 0x000fc60000000000 */
[----:B------:R-:W-:Y:S02]  /*ac70*/  IMAD.MOV R189, RZ, RZ, -R189 ;  /* 0x000000ffffbd7224 */ /* 0x000fe400078e0abd */
[----:B------:R-:W-:-:S04]  /*ac80*/  IMAD.HI.U32 R191, R0, R193, RZ ;  /* 0x000000c100bf7227 */ /* 0x000fc800078e00ff */
[--C-:B------:R-:W-:Y:S02]  /*ac90*/  @!P0 IMAD.IADD R186, R186, 0x1, -R7.reuse ;  /* 0x00000001baba8824 */ /* 0x100fe400078e0a07 */
[----:B------:R-:W-:Y:S01]  /*aca0*/  @!P2 IMAD.IADD R188, R188, 0x1, -R7 ;  /* 0x00000001bcbca824 */ /* 0x000fe200078e0a07 */
[----:B------:R-:W-:Y:S01]  /*acb0*/  ISETP.GE.AND P2, PT, R196, RZ, PT ;  /* 0x000000ffc400720c */ /* 0x000fe20003f46270 */
[C---:B------:R-:W-:Y:S01]  /*acc0*/  IMAD R189, R7.reuse, R189, R190 ;  /* 0x000000bd07bd7224 */ /* 0x040fe200078e02be */
[----:B------:R-:W-:Y:S01]  /*acd0*/  IABS R196, R199 ;  /* 0x000000c700c47213 */ /* 0x000fe20000000000 */
[----:B------:R-:W-:Y:S01]  /*ace0*/  @!P1 IMAD.MOV R186, RZ, RZ, -R186 ;  /* 0x000000ffffba9224 */ /* 0x000fe200078e0aba */
[C---:B------:R-:W-:Y:S01]  /*acf0*/  ISETP.GT.U32.AND P1, PT, R7.reuse, R188, PT ;  /* 0x000000bc0700720c */ /* 0x040fe20003f24070 */
[----:B------:R-:W-:Y:S01]  /*ad00*/  @!P4 IMAD.MOV R185, RZ, RZ, -R185 ;  /* 0x000000ffffb9c224 */ /* 0x000fe200078e0ab9 */
[----:B------:R-:W-:Y:S01]  /*ad10*/  ISETP.GE.AND P4, PT, R194, RZ, PT ;  /* 0x000000ffc200720c */ /* 0x000fe20003f86270 */
[----:B------:R-:W-:Y:S01]  /*ad20*/  IMAD.MOV R194, RZ, RZ, -R191 ;  /* 0x000000ffffc27224 */ /* 0x000fe200078e0abf */
[C---:B------:R-:W-:Y:S01]  /*ad30*/  ISETP.GT.U32.AND P0, PT, R7.reuse, R189, PT ;  /* 0x000000bd0700720c */ /* 0x040fe20003f04070 */
[----:B------:R-:W-:Y:S01]  /*ad40*/  @!P3 IMAD.MOV R183, RZ, RZ, -R183 ;  /* 0x000000ffffb7b224 */ /* 0x000fe200078e0ab7 */
[C---:B------:R-:W-:Y:S01]  /*ad50*/  ISETP.GT.U32.AND P3, PT, R7.reuse, R187, PT ;  /* 0x000000bb0700720c */ /* 0x040fe20003f64070 */
[----:B------:R-:W-:-:S02]  /*ad60*/  IMAD R191, R7, R194, R193 ;  /* 0x000000c207bf7224 */ /* 0x000fc400078e02c1 */
[----:B------:R-:W-:-:S04]  /*ad70*/  IMAD.HI.U32 R190, R0, R192, RZ ;  /* 0x000000c000be7227 */ /* 0x000fc800078e00ff */
[--C-:B------:R-:W-:Y:S01]  /*ad80*/  @!P1 IMAD.IADD R188, R188, 0x1, -R7.reuse ;  /* 0x00000001bcbc9824 */ /* 0x100fe200078e0a07 */
[----:B------:R-:W-:Y:S01]  /*ad90*/  ISETP.GT.U32.AND P1, PT, R7, R191, PT ;  /* 0x000000bf0700720c */ /* 0x000fe20003f24070 */
[----:B------:R-:W-:Y:S02]  /*ada0*/  IMAD.MOV R190, RZ, RZ, -R190 ;  /* 0x000000ffffbe7224 */ /* 0x000fe400078e0abe */
[--C-:B------:R-:W-:Y:S02]  /*adb0*/  @!P0 IMAD.IADD R189, R189, 0x1, -R7.reuse ;  /* 0x00000001bdbd8824 */ /* 0x100fe400078e0a07 */
[----:B------:R-:W-:Y:S01]  /*adc0*/  @!P3 IMAD.IADD R187, R187, 0x1, -R7 ;  /* 0x00000001bbbbb824 */ /* 0x000fe200078e0a07 */
[----:B------:R-:W-:Y:S01]  /*add0*/  ISETP.GE.AND P3, PT, R195, RZ, PT ;  /* 0x000000ffc300720c */ /* 0x000fe20003f66270 */
[C---:B------:R-:W-:Y:S01]  /*ade0*/  IMAD R190, R7.reuse, R190, R192 ;  /* 0x000000be07be7224 */ /* 0x040fe200078e02c0 */
[----:B------:R-:W-:Y:S01]  /*adf0*/  ISETP.GT.U32.AND P0, PT, R7, R189, PT ;  /* 0x000000bd0700720c */ /* 0x000fe20003f04070 */
[----:B------:R-:W-:Y:S01]  /*ae00*/  @!P5 IMAD.MOV R187, RZ, RZ, -R187 ;  /* 0x000000ffffbbd224 */ /* 0x000fe200078e0abb */
[----:B------:R-:W-:Y:S01]  /*ae10*/  LOP3.LUT R195, R247, 0x78, RZ, 0xfc, !PT ;  /* 0x00000078f7c37812 */ /* 0x000fe200078efcff */
[----:B------:R-:W-:Y:S01]  /*ae20*/  @!P6 IMAD.MOV R188, RZ, RZ, -R188 ;  /* 0x000000ffffbce224 */ /* 0x000fe200078e0abc */
[----:B------:R-:W-:Y:S01]  /*ae30*/  ISETP.GT.U32.AND P5, PT, R7, R190, PT ;  /* 0x000000be0700720c */ /* 0x000fe20003fa4070 */
[----:B------:R-:W-:Y:S01]  /*ae40*/  @!P1 IMAD.IADD R191, R191, 0x1, -R7 ;  /* 0x00000001bfbf9824 */ /* 0x000fe200078e0a07 */
[----:B------:R-:W-:Y:S01]  /*ae50*/  IABS R193, R195 ;  /* 0x000000c300c17213 */ /* 0x000fe20000000000 */
[----:B------:R-:W-:-:S03]  /*ae60*/  IMAD.HI.U32 R194, R0, R197, RZ ;  /* 0x000000c500c27227 */ /* 0x000fc600078e00ff */
[----:B------:R-:W-:Y:S01]  /*ae70*/  ISETP.GT.U32.AND P6, PT, R7, R191, PT ;  /* 0x000000bf0700720c */ /* 0x000fe20003fc4070 */
[----:B------:R-:W-:-:S04]  /*ae80*/  IMAD.HI.U32 R192, R0, R193, RZ ;  /* 0x000000c100c07227 */ /* 0x000fc800078e00ff */
[----:B------:R-:W-:Y:S01]  /*ae90*/  @!P0 IMAD.IADD R189, R189, 0x1, -R7 ;  /* 0x00000001bdbd8824 */ /* 0x000fe200078e0a07 */
[----:B------:R-:W-:Y:S01]  /*aea0*/  ISETP.GE.AND P0, PT, R195, RZ, PT ;  /* 0x000000ffc300720c */ /* 0x000fe20003f06270 */
[----:B------:R-:W-:-:S04]  /*aeb0*/  IMAD.HI.U32 R195, R0, R198, RZ ;  /* 0x000000c600c37227 */ /* 0x000fc800078e00ff */
[----:B------:R-:W-:Y:S02]  /*aec0*/  @!P5 IMAD.IADD R190, R190, 0x1, -R7 ;  /* 0x00000001bebed824 */ /* 0x000fe400078e0a07 */
[----:B------:R-:W-:Y:S02]  /*aed0*/  IMAD.MOV R192, RZ, RZ, -R192 ;  /* 0x000000ffffc07224 */ /* 0x000fe400078e0ac0 */
[----:B------:R-:W-:Y:S01]  /*aee0*/  IMAD.MOV R195, RZ, RZ, -R195 ;  /* 0x000000ffffc37224 */ /* 0x000fe200078e0ac3 */
[C---:B------:R-:W-:Y:S01]  /*aef0*/  ISETP.GT.U32.AND P1, PT, R7.reuse, R190, PT ;  /* 0x000000be0700720c */ /* 0x040fe20003f24070 */
[C---:B------:R-:W-:Y:S02]  /*af00*/  IMAD R192, R7.reuse, R192, R193 ;  /* 0x000000c007c07224 */ /* 0x040fe400078e02c1 */
[----:B------:R-:W-:Y:S02]  /*af10*/  IMAD R195, R7, R195, R198 ;  /* 0x000000c307c37224 */ /* 0x000fe400078e02c6 */
[----:B------:R-:W-:Y:S01]  /*af20*/  @!P6 IMAD.IADD R191, R191, 0x1, -R7 ;  /* 0x00000001bfbfe824 */ /* 0x000fe200078e0a07 */
[----:B------:R-:W-:Y:S01]  /*af30*/  ISETP.GT.U32.AND P5, PT, R7, R192, PT ;  /* 0x000000c00700720c */ /* 0x000fe20003fa4070 */
[----:B------:R-:W-:-:S04]  /*af40*/  IMAD.HI.U32 R193, R0, R196, RZ ;  /* 0x000000c400c17227 */ /* 0x000fc800078e00ff */
[----:B------:R-:W-:Y:S01]  /*af50*/  @!P2 IMAD.MOV R191, RZ, RZ, -R191 ;  /* 0x000000ffffbfa224 */ /* 0x000fe200078e0abf */
[C---:B------:R-:W-:Y:S01]  /*af60*/  ISETP.GT.U32.AND P2, PT, R7.reuse, R195, PT ;  /* 0x000000c30700720c */ /* 0x040fe20003f44070 */
[----:B------:R-:W-:Y:S02]  /*af70*/  IMAD.MOV R193, RZ, RZ, -R193 ;  /* 0x000000ffffc17224 */ /* 0x000fe400078e0ac1 */
[----:B------:R-:W-:Y:S02]  /*af80*/  IMAD.MOV R194, RZ, RZ, -R194 ;  /* 0x000000ffffc27224 */ /* 0x000fe400078e0ac2 */
[C---:B------:R-:W-:Y:S02]  /*af90*/  IMAD R193, R7.reuse, R193, R196 ;  /* 0x000000c107c17224 */ /* 0x040fe400078e02c4 */
[C---:B------:R-:W-:Y:S01]  /*afa0*/  IMAD R194, R7.reuse, R194, R197 ;  /* 0x000000c207c27224 */ /* 0x040fe200078e02c5 */
[----:B------:R-:W-:Y:S01]  /*afb0*/  IABS R197, R202 ;  /* 0x000000ca00c57213 */ /* 0x000fe20000000000 */
[----:B------:R-:W-:Y:S01]  /*afc0*/  @!P1 IMAD.IADD R190, R190, 0x1, -R7 ;  /* 0x00000001bebe9824 */ /* 0x000fe200078e0a07 */
[----:B------:R-:W-:Y:S01]  /*afd0*/  ISETP.GT.U32.AND P1, PT, R7, R193, PT ;  /* 0x000000c10700720c */ /* 0x000fe20003f24070 */
[----:B------:R-:W-:Y:S01]  /*afe0*/  @!P4 IMAD.MOV R189, RZ, RZ, -R189 ;  /* 0x000000ffffbdc224 */ /* 0x000fe200078e0abd */
[----:B------:R-:W-:Y:S01]  /*aff0*/  ISETP.GE.AND P4, PT, R199, RZ, PT ;  /* 0x000000ffc700720c */ /* 0x000fe20003f86270 */
[----:B------:R-:W-:Y:S01]  /*b000*/  IMAD.HI.U32 R196, R0, R197, RZ ;  /* 0x000000c500c47227 */ /* 0x000fe200078e00ff */
[----:B------:R-:W-:-:S02]  /*b010*/  IABS R199, R203 ;  /* 0x000000cb00c77213 */ /* 0x000fc40000000000 */
[----:B------:R-:W-:Y:S01]  /*b020*/  ISETP.GT.U32.AND P6, PT, R7, R194, PT ;  /* 0x000000c20700720c */ /* 0x000fe20003fc4070 */
[--C-:B------:R-:W-:Y:S02]  /*b030*/  @!P5 IMAD.IADD R192, R192, 0x1, -R7.reuse ;  /* 0x00000001c0c0d824 */ /* 0x100fe400078e0a07 */
[----:B------:R-:W-:Y:S02]  /*b040*/  @!P2 IMAD.IADD R195, R195, 0x1, -R7 ;  /* 0x00000001c3c3a824 */ /* 0x000fe400078e0a07 */
[----:B------:R-:W-:Y:S01]  /*b050*/  IMAD.MOV R196, RZ, RZ, -R196 ;  /* 0x000000ffffc47224 */ /* 0x000fe200078e0ac4 */
[C---:B------:R-:W-:Y:S01]  /*b060*/  ISETP.GT.U32.AND P5, PT, R7.reuse, R192, PT ;  /* 0x000000c00700720c */ /* 0x040fe20003fa4070 */
[----:B------:R-:W-:Y:S01]  /*b070*/  @!P3 IMAD.MOV R190, RZ, RZ, -R190 ;  /* 0x000000ffffbeb224 */ /* 0x000fe200078e0abe */
[C---:B------:R-:W-:Y:S01]  /*b080*/  ISETP.GT.U32.AND P2, PT, R7.reuse, R195, PT ;  /* 0x000000c30700720c */ /* 0x040fe20003f44070 */
[----:B------:R-:W-:Y:S01]  /*b090*/  IMAD R196, R7, R196, R197 ;  /* 0x000000c407c47224 */ /* 0x000fe200078e02c5 */
[----:B------:R-:W-:Y:S01]  /*b0a0*/  ISETP.GE.AND P3, PT, R200, RZ, PT ;  /* 0x000000ffc800720c */ /* 0x000fe20003f66270 */
[----:B------:R-:W-:-:S04]  /*b0b0*/  IMAD.HI.U32 R197, R0, R199, RZ ;  /* 0x000000c700c57227 */ /* 0x000fc800078e00ff */
[----:B------:R-:W-:Y:S02]  /*b0c0*/  @!P1 IMAD.IADD R193, R193, 0x1, -R7 ;  /* 0x00000001c1c19824 */ /* 0x000fe400078e0a07 */
[----:B------:R-:W-:Y:S02]  /*b0d0*/  IMAD.MOV R200, RZ, RZ, -R197 ;  /* 0x000000ffffc87224 */ /* 0x000fe400078e0ac5 */
[----:B------:R-:W-:Y:S01]  /*b0e0*/  @!P6 IMAD.IADD R194, R194, 0x1, -R7 ;  /* 0x00000001c2c2e824 */ /* 0x000fe200078e0a07 */
[C---:B------:R-:W-:Y:S01]  /*b0f0*/  ISETP.GT.U32.AND P1, PT, R7.reuse, R193, PT ;  /* 0x000000c10700720c */ /* 0x040fe20003f24070 */
[----:B------:R-:W-:Y:S02]  /*b100*/  IMAD R197, R7, R200, R199 ;  /* 0x000000c807c57224 */ /* 0x000fe400078e02c7 */
[--C-:B------:R-:W-:Y:S01]  /*b110*/  @!P5 IMAD.IADD R192, R192, 0x1, -R7.reuse ;  /* 0x00000001c0c0d824 */ /* 0x100fe200078e0a07 */
[----:B------:R-:W-:Y:S01]  /*b120*/  ISETP.GE.AND P5, PT, R201, RZ, PT ;  /* 0x000000ffc900720c */ /* 0x000fe20003fa6270 */
[----:B------:R-:W-:Y:S01]  /*b130*/  @!P2 IMAD.IADD R195, R195, 0x1, -R7 ;  /* 0x00000001c3c3a824 */ /* 0x000fe200078e0a07 */
[----:B------:R-:W-:Y:S01]  /*b140*/  ISETP.GT.U32.AND P2, PT, R7, R197, PT ;  /* 0x000000c50700720c */ /* 0x000fe20003f44070 */
[----:B------:R-:W-:Y:S01]  /*b150*/  @!P0 IMAD.MOV R192, RZ, RZ, -R192 ;  /* 0x000000ffffc08224 */ /* 0x000fe200078e0ac0 */
[----:B------:R-:W-:-:S02]  /*b160*/  IABS R201, R204 ;  /* 0x000000cc00c97213 */ /* 0x000fc40000000000 */
[C---:B------:R-:W-:Y:S02]  /*b170*/  ISETP.GT.U32.AND P6, PT, R7.reuse, R194, PT ;  /* 0x000000c20700720c */ /* 0x040fe40003fc4070 */
[----:B------:R-:W-:Y:S01]  /*b180*/  ISETP.GT.U32.AND P0, PT, R7, R196, PT ;  /* 0x000000c40700720c */ /* 0x000fe20003f04070 */
[----:B------:R-:W-:-:S04]  /*b190*/  IMAD.HI.U32 R198, R0, R201, RZ ;  /* 0x000000c900c67227 */ /* 0x000fc800078e00ff */
[--C-:B------:R-:W-:Y:S01]  /*b1a0*/  @!P1 IMAD.IADD R193, R193, 0x1, -R7.reuse ;  /* 0x00000001c1c19824 */ /* 0x100fe200078e0a07 */
[----:B------:R-:W-:Y:S01]  /*b1b0*/  ISETP.GE.AND P1, PT, R202, RZ, PT ;  /* 0x000000ffca00720c */ /* 0x000fe20003f26270 */
[----:B------:R-:W-:Y:S01]  /*b1c0*/  IMAD.MOV R198, RZ, RZ, -R198 ;  /* 0x000000ffffc67224 */ /* 0x000fe200078e0ac6 */
[----:B------:R-:W-:Y:S01]  /*b1d0*/  LOP3.LUT R202, R247, 0x6a, RZ, 0xfc, !PT ;  /* 0x0000006af7ca7812 */ /* 0x000fe200078efcff */
[--C-:B------:R-:W-:Y:S02]  /*b1e0*/  @!P2 IMAD.IADD R197, R197, 0x1, -R7.reuse ;  /* 0x00000001c5c5a824 */ /* 0x100fe400078e0a07 */
[----:B------:R-:W-:Y:S01]  /*b1f0*/  @!P6 IMAD.IADD R194, R194, 0x1, -R7 ;  /* 0x00000001c2c2e824 */ /* 0x000fe200078e0a07 */
[----:B------:R-:W-:Y:S01]  /*b200*/  IABS R200, R202 ;  /* 0x000000ca00c87213 */ /* 0x000fe20000000000 */
[C---:B------:R-:W-:Y:S01]  /*b210*/  IMAD R198, R7.reuse, R198, R201 ;  /* 0x000000c607c67224 */ /* 0x040fe200078e02c9 */
[----:B------:R-:W-:Y:S01]  /*b220*/  ISETP.GT.U32.AND P2, PT, R7, R197, PT ;  /* 0x000000c50700720c */ /* 0x000fe20003f44070 */
[----:B------:R-:W-:Y:S01]  /*b230*/  @!P3 IMAD.MOV R194, RZ, RZ, -R194 ;  /* 0x000000ffffc2b224 */ /* 0x000fe200078e0ac2 */
[----:B------:R-:W-:Y:S01]  /*b240*/  LOP3.LUT R201, R247, 0x68, RZ, 0xfc, !PT ;  /* 0x00000068f7c97812 */ /* 0x000fe200078efcff */
[----:B------:R-:W-:Y:S01]  /*b250*/  IMAD.HI.U32 R199, R0, R200, RZ ;  /* 0x000000c800c77227 */ /* 0x000fe200078e00ff */
[----:B------:R-:W-:-:S02]  /*b260*/  ISETP.GT.U32.AND P3, PT, R7, R198, PT ;  /* 0x000000c60700720c */ /* 0x000fc40003f64070 */
[----:B------:R-:W-:Y:S01]  /*b270*/  ISETP.GE.AND P6, PT, R203, RZ, PT ;  /* 0x000000ffcb00720c */ /* 0x000fe20003fc6270 */
[----:B------:R-:W-:Y:S01]  /*b280*/  IMAD.MOV R199, RZ, RZ, -R199 ;  /* 0x000000ffffc77224 */ /* 0x000fe200078e0ac7 */
[----:B------:R-:W-:Y:S01]  /*b290*/  IABS R203, R201 ;  /* 0x000000c900cb7213 */ /* 0x000fe20000000000 */
[--C-:B------:R-:W-:Y:S02]  /*b2a0*/  @!P0 IMAD.IADD R196, R196, 0x1, -R7.reuse ;  /* 0x00000001c4c48824 */ /* 0x100fe400078e0a07 */
[----:B------:R-:W-:Y:S02]  /*b2b0*/  IMAD R199, R7, R199, R200 ;  /* 0x000000c707c77224 */ /* 0x000fe400078e02c8 */
[----:B------:R-:W-:Y:S01]  /*b2c0*/  @!P2 IMAD.IADD R197, R197, 0x1, -R7 ;  /* 0x00000001c5c5a824 */ /* 0x000fe200078e0a07 */
[C---:B------:R-:W-:Y:S01]  /*b2d0*/  ISETP.GT.U32.AND P0, PT, R7.reuse, R196, PT ;  /* 0x000000c40700720c */ /* 0x040fe20003f04070 */
[----:B------:R-:W-:Y:S01]  /*b2e0*/  IMAD.HI.U32 R200, R0, R203, RZ ;  /* 0x000000cb00c87227 */ /* 0x000fe200078e00ff */
[----:B------:R-:W-:-:S03]  /*b2f0*/  ISETP.GT.U32.AND P2, PT, R7, R199, PT ;  /* 0x000000c70700720c */ /* 0x000fc60003f44070 */
[----:B------:R-:W-:Y:S02]  /*b300*/  @!P3 IMAD.IADD R198, R198, 0x1, -R7 ;  /* 0x00000001c6c6b824 */ /* 0x000fe400078e0a07 */
[----:B------:R-:W-:Y:S02]  /*b310*/  IMAD.MOV R200, RZ, RZ, -R200 ;  /* 0x000000ffffc87224 */ /* 0x000fe400078e0ac8 */
[----:B------:R-:W-:Y:S01]  /*b320*/  @!P4 IMAD.MOV R193, RZ, RZ, -R193 ;  /* 0x000000ffffc1c224 */ /* 0x000fe200078e0ac1 */
[C---:B------:R-:W-:Y:S01]  /*b330*/  ISETP.GT.U32.AND P3, PT, R7.reuse, R198, PT ;  /* 0x000000c60700720c */ /* 0x040fe20003f64070 */
[----:B------:R-:W-:Y:S01]  /*b340*/  IMAD R200, R7, R200, R203 ;  /* 0x000000c807c87224 */ /* 0x000fe200078e02cb */
[----:B------:R-:W-:Y:S01]  /*b350*/  ISETP.GE.AND P4, PT, R204, RZ, PT ;  /* 0x000000ffcc00720c */ /* 0x000fe20003f86270 */
[--C-:B------:R-:W-:Y:S01]  /*b360*/  @!P0 IMAD.IADD R196, R196, 0x1, -R7.reuse ;  /* 0x00000001c4c48824 */ /* 0x100fe200078e0a07 */
[----:B------:R-:W-:Y:S01]  /*b370*/  IABS R204, R205 ;  /* 0x000000cd00cc7213 */ /* 0x000fe20000000000 */
[----:B------:R-:W-:Y:S01]  /*b380*/  @!P2 IMAD.IADD R199, R199, 0x1, -R7 ;  /* 0x00000001c7c7a824 */ /* 0x000fe200078e0a07 */
[----:B------:R-:W-:Y:S01]  /*b390*/  ISETP.GE.AND P0, PT, R201, RZ, PT ;  /* 0x000000ffc900720c */ /* 0x000fe20003f06270 */
[----:B------:R-:W-:Y:S01]  /*b3a0*/  @!P5 IMAD.MOV R195, RZ, RZ, -R195 ;  /* 0x000000ffffc3d224 */ /* 0x000fe200078e0ac3 */
[----:B------:R-:W-:Y:S01]  /*b3b0*/  ISETP.GE.AND P5, PT, R202, RZ, PT ;  /* 0x000000ffca00720c */ /* 0x000fe20003fa6270 */
[----:B------:R-:W-:Y:S01]  /*b3c0*/  IMAD.HI.U32 R201, R0, R204, RZ ;  /* 0x000000cc00c97227 */ /* 0x000fe200078e00ff */
[----:B------:R-:W-:-:S02]  /*b3d0*/  ISETP.GT.U32.AND P2, PT, R7, R199, PT ;  /* 0x000000c70700720c */ /* 0x000fc40003f44070 */
[----:B------:R-:W-:Y:S01]  /*b3e0*/  LOP3.LUT R202, R247, 0x64, RZ, 0xfc, !PT ;  /* 0x00000064f7ca7812 */ /* 0x000fe200078efcff */
[----:B------:R-:W-:Y:S01]  /*b3f0*/  @!P3 IMAD.IADD R198, R198, 0x1, -R7 ;  /* 0x00000001c6c6b824 */ /* 0x000fe200078e0a07 */
[----:B------:R-:W-:Y:S01]  /*b400*/  ISETP.GT.U32.AND P3, PT, R7, R200, PT ;  /* 0x000000c80700720c */ /* 0x000fe20003f64070 */
[----:B------:R-:W-:Y:S01]  /*b410*/  IMAD.MOV R201, RZ, RZ, -R201 ;  /* 0x000000ffffc97224 */ /* 0x000fe200078e0ac9 */
[----:B------:R-:W-:Y:S01]  /*b420*/  LOP3.LUT R203, R247, 0x62, RZ, 0xfc, !PT ;  /* 0x00000062f7cb7812 */ /* 0x000fe200078efcff */
[----:B------:R-:W-:Y:S01]  /*b430*/  @!P6 IMAD.MOV R197, RZ, RZ, -R197 ;  /* 0x000000ffffc5e224 */ /* 0x000fe200078e0ac5 */
[----:B------:R-:W-:Y:S01]  /*b440*/  ISETP.GE.AND P6, PT, R202, RZ, PT ;  /* 0x000000ffca00720c */ /* 0x000fe20003fc6270 */
[----:B------:R-:W-:Y:S01]  /*b450*/  IMAD R201, R7, R201, R204 ;  /* 0x000000c907c97224 */ /* 0x000fe200078e02cc */
[----:B------:R-:W-:Y:S01]  /*b460*/  IABS R202, R202 ;  /* 0x000000ca00ca7213 */ /* 0x000fe20000000000 */
[----:B------:R-:W-:Y:S01]  /*b470*/  @!P4 IMAD.MOV R198, RZ, RZ, -R198 ;  /* 0x000000ffffc6c224 */ /* 0x000fe200078e0ac6 */
[----:B------:R-:W-:Y:S01]  /*b480*/  IABS R206, R203 ;  /* 0x000000cb00ce7213 */ /* 0x000fe20000000000 */
[--C-:B------:R-:W-:Y:S01]  /*b490*/  @!P2 IMAD.IADD R199, R199, 0x1, -R7.reuse ;  /* 0x00000001c7c7a824 */ /* 0x100fe200078e0a07 */
[----:B------:R-:W-:Y:S01]  /*b4a0*/  ISETP.GT.U32.AND P2, PT, R7, R201, PT ;  /* 0x000000c90700720c */ /* 0x000fe20003f44070 */
[----:B------:R-:W-:Y:S01]  /*b4b0*/  IMAD.MOV.U32 R204, RZ, RZ, R202 ;  /* 0x000000ffffcc7224 */ /* 0x000fe200078e00ca */
[----:B------:R-:W-:Y:S01]  /*b4c0*/  ISETP.GE.AND P4, PT, R203, RZ, PT ;  /* 0x000000ffcb00720c */ /* 0x000fe20003f86270 */
[----:B------:R-:W-:-:S02]  /*b4d0*/  @!P3 IMAD.IADD R200, R200, 0x1, -R7 ;  /* 0x00000001c8c8b824 */ /* 0x000fc400078e0a07 */
[----:B------:R-:W-:-:S03]  /*b4e0*/  IMAD.HI.U32 R202, R0, R204, RZ ;  /* 0x000000cc00ca7227 */ /* 0x000fc600078e00ff */
[----:B------:R-:W-:Y:S01]  /*b4f0*/  ISETP.GT.U32.AND P3, PT, R7, R200, PT ;  /* 0x000000c80700720c */ /* 0x000fe20003f64070 */
[----:B------:R-:W-:Y:S02]  /*b500*/  IMAD.MOV R202, RZ, RZ, -R202 ;  /* 0x000000ffffca7224 */ /* 0x000fe400078e0aca */
[----:B------:R-:W-:-:S04]  /*b510*/  IMAD.HI.U32 R203, R0, R206, RZ ;  /* 0x000000ce00cb7227 */ /* 0x000fc800078e00ff */
[----:B------:R-:W-:Y:S02]  /*b520*/  @!P2 IMAD.IADD R201, R201, 0x1, -R7 ;  /* 0x00000001c9c9a824 */ /* 0x000fe400078e0a07 */
[C---:B------:R-:W-:Y:S02]  /*b530*/  IMAD R202, R7.reuse, R202, R204 ;  /* 0x000000ca07ca7224 */ /* 0x040fe400078e02cc */
[----:B------:R-:W-:Y:S01]  /*b540*/  IMAD.HI.U32 R204, R0, R207, RZ ;  /* 0x000000cf00cc7227 */ /* 0x000fe200078e00ff */
[----:B------:R-:W-:-:S03]  /*b550*/  ISETP.GT.U32.AND P2, PT, R7, R201, PT ;  /* 0x000000c90700720c */ /* 0x000fc60003f44070 */
[----:B------:R-:W-:Y:S01]  /*b560*/  @!P3 IMAD.IADD R200, R200, 0x1, -R7 ;  /* 0x00000001c8c8b824 */ /* 0x000fe200078e0a07 */
[C---:B------:R-:W-:Y:S01]  /*b570*/  ISETP.GT.U32.AND P3, PT, R7.reuse, R202, PT ;  /* 0x000000ca0700720c */ /* 0x040fe20003f64070 */
[----:B------:R-:W-:Y:S02]  /*b580*/  IMAD.MOV R203, RZ, RZ, -R203 ;  /* 0x000000ffffcb7224 */ /* 0x000fe400078e0acb */
[----:B------:R-:W-:Y:S02]  /*b590*/  IMAD.MOV R204, RZ, RZ, -R204 ;  /* 0x000000ffffcc7224 */ /* 0x000fe400078e0acc */
[C---:B------:R-:W-:Y:S01]  /*b5a0*/  IMAD R203, R7.reuse, R203, R206 ;  /* 0x000000cb07cb7224 */ /* 0x040fe200078e02ce */
[----:B------:R-:W-:Y:S01]  /*b5b0*/  IABS R206, R210 ;  /* 0x000000d200ce7213 */ /* 0x000fe20000000000 */
[C---:B------:R-:W-:Y:S02]  /*b5c0*/  IMAD R204, R7.reuse, R204, R207 ;  /* 0x000000cc07cc7224 */ /* 0x040fe400078e02cf */
[----:B------:R-:W-:Y:S01]  /*b5d0*/  @!P5 IMAD.MOV R199, RZ, RZ, -R199 ;  /* 0x000000ffffc7d224 */ /* 0x000fe200078e0ac7 */
[----:B------:R-:W-:Y:S01]  /*b5e0*/  ISETP.GT.U32.AND P5, PT, R7, R203, PT ;  /* 0x000000cb0700720c */ /* 0x000fe20003fa4070 */
[--C-:B------:R-:W-:Y:S01]  /*b5f0*/  @!P2 IMAD.IADD R201, R201, 0x1, -R7.reuse ;  /* 0x00000001c9c9a824 */ /* 0x100fe200078e0a07 */
[----:B------:R-:W-:Y:S01]  /*b600*/  ISETP.GT.U32.AND P2, PT, R7, R204, PT ;  /* 0x000000cc0700720c */ /* 0x000fe20003f44070 */
[----:B------:R-:W-:-:S02]  /*b610*/  @!P3 IMAD.IADD R202, R202, 0x1, -R7 ;  /* 0x00000001cacab824 */ /* 0x000fc400078e0a07 */
[----:B------:R-:W-:Y:S01]  /*b620*/  @!P1 IMAD.MOV R196, RZ, RZ, -R196 ;  /* 0x000000ffffc49224 */ /* 0x000fe200078e0ac4 */
[----:B------:R-:W-:Y:S01]  /*b630*/  ISETP.GE.AND P1, PT, R205, RZ, PT ;  /* 0x000000ffcd00720c */ /* 0x000fe20003f26270 */
[----:B------:R-:W-:Y:S01]  /*b640*/  IMAD.HI.U32 R205, R0, R208, RZ ;  /* 0x000000d000cd7227 */ /* 0x000fe200078e00ff */
[----:B------:R-:W-:-:S03]  /*b650*/  ISETP.GT.U32.AND P3, PT, R7, R202, PT ;  /* 0x000000ca0700720c */ /* 0x000fc60003f64070 */
[----:B------:R-:W-:Y:S02]  /*b660*/  IMAD.MOV R205, RZ, RZ, -R205 ;  /* 0x000000ffffcd7224 */ /* 0x000fe400078e0acd */
[--C-:B------:R-:W-:Y:S01]  /*b670*/  @!P5 IMAD.IADD R203, R203, 0x1, -R7.reuse ;  /* 0x00000001cbcbd824 */ /* 0x100fe200078e0a07 */
[----:B------:R-:W-:Y:S01]  /*b680*/  ISETP.GE.AND P5, PT, R213, RZ, PT ;  /* 0x000000ffd500720c */ /* 0x000fe20003fa6270 */
[C---:B------:R-:W-:Y:S01]  /*b690*/  IMAD R205, R7.reuse, R205, R208 ;  /* 0x000000cd07cd7224 */ /* 0x040fe200078e02d0 */
[----:B------:R-:W-:Y:S01]  /*b6a0*/  IABS R213, R216 ;  /* 0x000000d800d57213 */ /* 0x000fe20000000000 */
[----:B------:R-:W-:Y:S01]  /*b6b0*/  @!P2 IMAD.IADD R204, R204, 0x1, -R7 ;  /* 0x00000001cccca824 */ /* 0x000fe200078e0a07 */
[----:B------:R-:W-:Y:S01]  /*b6c0*/  ISETP.GT.U32.AND P2, PT, R7, R203, PT ;  /* 0x000000cb0700720c */ /* 0x000fe20003f44070 */
[----:B------:R-:W-:Y:S02]  /*b6d0*/  IMAD.MOV.U32 R208, RZ, RZ, R206 ;  /* 0x000000ffffd07224 */ /* 0x000fe400078e00ce */
[----:B------:R-:W-:-:S04]  /*b6e0*/  IMAD.HI.U32 R206, R0, R209, RZ ;  /* 0x000000d100ce7227 */ /* 0x000fc800078e00ff */
[----:B------:R-:W-:Y:S01]  /*b6f0*/  @!P3 IMAD.IADD R202, R202, 0x1, -R7 ;  /* 0x00000001cacab824 */ /* 0x000fe200078e0a07 */
[----:B------:R-:W-:Y:S01]  /*b700*/  ISETP.GE.AND P3, PT, R211, RZ, PT ;  /* 0x000000ffd300720c */ /* 0x000fe20003f66270 */
[----:B------:R-:W-:Y:S01]  /*b710*/  IMAD.MOV R206, RZ, RZ, -R206 ;  /* 0x000000ffffce7224 */ /* 0x000fe200078e0ace */
[----:B------:R-:W-:Y:S01]  /*b720*/  LOP3.LUT R211, R247, 0x58, RZ, 0xfc, !PT ;  /* 0x00000058f7d37812 */ /* 0x000fe200078efcff */
[----:B------:R-:W-:-:S04]  /*b730*/  IMAD.HI.U32 R207, R0, R208, RZ ;  /* 0x000000d000cf7227 */ /* 0x000fc800078e00ff */
[----:B------:R-:W-:Y:S01]  /*b740*/  @!P1 IMAD.MOV R201, RZ, RZ, -R201 ;  /* 0x000000ffffc99224 */ /* 0x000fe200078e0ac9 */
[C---:B------:R-:W-:Y:S01]  /*b750*/  ISETP.GT.U32.AND P1, PT, R7.reuse, R205, PT ;  /* 0x000000cd0700720c */ /* 0x040fe20003f24070 */
[C---:B------:R-:W-:Y:S01]  /*b760*/  IMAD R206, R7.reuse, R206, R209 ;  /* 0x000000ce07ce7224 */ /* 0x040fe200078e02d1 */
[----:B------:R-:W-:Y:S01]  /*b770*/  IABS R209, R211 ;  /* 0x000000d300d17213 */ /* 0x000fe20000000000 */
[----:B------:R-:W-:Y:S02]  /*b780*/  IMAD.MOV R207, RZ, RZ, -R207 ;  /* 0x000000ffffcf7224 */ /* 0x000fe400078e0acf */
[----:B------:R-:W-:Y:S01]  /*b790*/  @!P6 IMAD.MOV R202, RZ, RZ, -R202 ;  /* 0x000000ffffcae224 */ /* 0x000fe200078e0aca */
[----:B------:R-:W-:Y:S01]  /*b7a0*/  ISETP.GT.U32.AND P6, PT, R7, R204, PT ;  /* 0x000000cc0700720c */ /* 0x000fe20003fc4070 */
[----:B------:R-:W-:Y:S01]  /*b7b0*/  @!P2 IMAD.IADD R203, R203, 0x1, -R7 ;  /* 0x00000001cbcba824 */ /* 0x000fe200078e0a07 */
[C---:B------:R-:W-:Y:S01]  /*b7c0*/  ISETP.GT.U32.AND P2, PT, R7.reuse, R206, PT ;  /* 0x000000ce0700720c */ /* 0x040fe20003f44070 */
[----:B------:R-:W-:-:S02]  /*b7d0*/  IMAD R207, R7, R207, R208 ;  /* 0x000000cf07cf7224 */ /* 0x000fc400078e02d0 */
[----:B------:R-:W-:-:S04]  /*b7e0*/  IMAD.HI.U32 R208, R0, R209, RZ ;  /* 0x000000d100d07227 */ /* 0x000fc800078e00ff */
[----:B------:R-:W-:Y:S02]  /*b7f0*/  IMAD.MOV R208, RZ, RZ, -R208 ;  /* 0x000000ffffd07224 */ /* 0x000fe400078e0ad0 */
[----:B------:R-:W-:Y:S02]  /*b800*/  @!P1 IMAD.IADD R205, R205, 0x1, -R7 ;  /* 0x00000001cdcd9824 */ /* 0x000fe400078e0a07 */
[C---:B------:R-:W-:Y:S02]  /*b810*/  IMAD R208, R7.reuse, R208, R209 ;  /* 0x000000d007d07224 */ /* 0x040fe400078e02d1 */
[--C-:B------:R-:W-:Y:S01]  /*b820*/  @!P6 IMAD.IADD R204, R204, 0x1, -R7.reuse ;  /* 0x00000001cccce824 */ /* 0x100fe200078e0a07 */
[C---:B------:R-:W-:Y:S01]  /*b830*/  ISETP.GT.U32.AND P1, PT, R7.reuse, R205, PT ;  /* 0x000000cd0700720c */ /* 0x040fe20003f24070 */
[----:B------:R-:W-:Y:S01]  /*b840*/  @!P2 IMAD.IADD R206, R206, 0x1, -R7 ;  /* 0x00000001cecea824 */ /* 0x000fe200078e0a07 */
[C---:B------:R-:W-:Y:S01]  /*b850*/  ISETP.GT.U32.AND P6, PT, R7.reuse, R207, PT ;  /* 0x000000cf0700720c */ /* 0x040fe20003fc4070 */
[----:B------:R-:W-:Y:S01]  /*b860*/  @!P0 IMAD.MOV R200, RZ, RZ, -R200 ;  /* 0x000000ffffc88224 */ /* 0x000fe200078e0ac8 */
[----:B------:R-:W-:Y:S01]  /*b870*/  ISETP.GT.U32.AND P2, PT, R7, R208, PT ;  /* 0x000000d00700720c */ /* 0x000fe20003f44070 */
[----:B------:R-:W-:Y:S01]  /*b880*/  @!P4 IMAD.MOV R203, RZ, RZ, -R203 ;  /* 0x000000ffffcbc224 */ /* 0x000fe200078e0acb */
[----:B------:R-:W-:-:S02]  /*b890*/  ISETP.GE.AND P0, PT, R212, RZ, PT ;  /* 0x000000ffd400720c */ /* 0x000fc40003f06270 */
[----:B------:R-:W-:-:S05]  /*b8a0*/  IABS R212, R218 ;  /* 0x000000da00d47213 */ /* 0x000fca0000000000 */
[--C-:B------:R-:W-:Y:S01]  /*b8b0*/  @!P1 IMAD.IADD R205, R205, 0x1, -R7.reuse ;  /* 0x00000001cdcd9824 */ /* 0x100fe200078e0a07 */
[----:B------:R-:W-:Y:S01]  /*b8c0*/  ISETP.GE.AND P1, PT, R210, RZ, PT ;  /* 0x000000ffd200720c */ /* 0x000fe20003f26270 */
[--C-:B------:R-:W-:Y:S01]  /*b8d0*/  @!P6 IMAD.IADD R207, R207, 0x1, -R7.reuse ;  /* 0x00000001cfcfe824 */ /* 0x100fe200078e0a07 */
[----:B------:R-:W-:Y:S01]  /*b8e0*/  ISETP.GE.AND P6, PT, R211, RZ, PT ;  /* 0x000000ffd300720c */ /* 0x000fe20003fc6270 */
[----:B------:R-:W-:Y:S01]  /*b8f0*/  @!P2 IMAD.IADD R208, R208, 0x1, -R7 ;  /* 0x00000001d0d0a824 */ /* 0x000fe200078e0a07 */
[----:B------:R-:W-:Y:S01]  /*b900*/  ISETP.GT.U32.AND P2, PT, R7, R206, PT ;  /* 0x000000ce0700720c */ /* 0x000fe20003f44070 */
[----:B------:R-:W-:-:S03]  /*b910*/  IMAD.HI.U32 R210, R0, R213, RZ ;  /* 0x000000d500d27227 */ /* 0x000fc600078e00ff */
[C---:B------:R-:W-:Y:S01]  /*b920*/  ISETP.GT.U32.AND P4, PT, R7.reuse, R208, PT ;  /* 0x000000d00700720c */ /* 0x040fe20003f84070 */
[----:B------:R-:W-:Y:S01]  /*b930*/  @!P0 IMAD.MOV R204, RZ, RZ, -R204 ;  /* 0x000000ffffcc8224 */ /* 0x000fe200078e0acc */
[----:B------:R-:W-:Y:S01]  /*b940*/  ISETP.GT.U32.AND P0, PT, R7, R207, PT ;  /* 0x000000cf0700720c */ /* 0x000fe20003f04070 */
[----:B------:R-:W-:Y:S02]  /*b950*/  IMAD.MOV R210, RZ, RZ, -R210 ;  /* 0x000000ffffd27224 */ /* 0x000fe400078e0ad2 */
[----:B------:R-:W-:-:S04]  /*b960*/  IMAD.HI.U32 R211, R0, R214, RZ ;  /* 0x000000d600d37227 */ /* 0x000fc800078e00ff */
[C---:B------:R-:W-:Y:S01]  /*b970*/  IMAD R210, R7.reuse, R210, R213 ;  /* 0x000000d207d27224 */ /* 0x040fe200078e02d5 */
[----:B------:R-:W-:Y:S01]  /*b980*/  IABS R213, R217 ;  /* 0x000000d900d57213 */ /* 0x000fe20000000000 */
[----:B------:R-:W-:Y:S02]  /*b990*/  IMAD.MOV R211, RZ, RZ, -R211 ;  /* 0x000000ffffd37224 */ /* 0x000fe400078e0ad3 */
[----:B------:R-:W-:Y:S01]  /*b9a0*/  @!P2 IMAD.IADD R206, R206, 0x1, -R7 ;  /* 0x00000001cecea824 */ /* 0x000fe200078e0a07 */
[C---:B------:R-:W-:Y:S01]  /*b9b0*/  ISETP.GT.U32.AND P2, PT, R7.reuse, R210, PT ;  /* 0x000000d20700720c */ /* 0x040fe20003f44070 */
[----:B------:R-:W-:Y:S01]  /*b9c0*/  IMAD R211, R7, R211, R214 ;  /* 0x000000d307d37224 */ /* 0x000fe200078e02d6 */
[----:B------:R-:W-:Y:S01]  /*b9d0*/  IABS R214, R219 ;  /* 0x000000db00d67213 */ /* 0x000fe20000000000 */
[----:B------:R-:W-:-:S04]  /*b9e0*/  IMAD.HI.U32 R209, R0, R212, RZ ;  /* 0x000000d400d17227 */ /* 0x000fc800078e00ff */
[----:B------:R-:W-:Y:S01]  /*b9f0*/  @!P0 IMAD.IADD R207, R207, 0x1, -R7 ;  /* 0x00000001cfcf8824 */ /* 0x000fe200078e0a07 */
[C---:B------:R-:W-:Y:S01]  /*ba00*/  ISETP.GT.U32.AND P0, PT, R7.reuse, R211, PT ;  /* 0x000000d30700720c */ /* 0x040fe20003f04070 */
[----:B------:R-:W-:Y:S02]  /*ba10*/  IMAD.MOV R209, RZ, RZ, -R209 ;  /* 0x000000ffffd17224 */ /* 0x000fe400078e0ad1 */
[----:B------:R-:W-:Y:S02]  /*ba20*/  @!P3 IMAD.MOV R205, RZ, RZ, -R205 ;  /* 0x000000ffffcdb224 */ /* 0x000fe400078e0acd */
[----:B------:R-:W-:Y:S02]  /*ba30*/  IMAD R209, R7, R209, R212 ;  /* 0x000000d107d17224 */ /* 0x000fe400078e02d4 */
[----:B------:R-:W-:-:S03]  /*ba40*/  IMAD.HI.U32 R212, R0, R213, RZ ;  /* 0x000000d500d47227 */ /* 0x000fc600078e00ff */
[----:B------:R-:W-:Y:S01]  /*ba50*/  ISETP.GT.U32.AND P3, PT, R7, R209, PT ;  /* 0x000000d10700720c */ /* 0x000fe20003f64070 */
[--C-:B------:R-:W-:Y:S02]  /*ba60*/  @!P2 IMAD.IADD R210, R210, 0x1, -R7.reuse ;  /* 0x00000001d2d2a824 */ /* 0x100fe400078e0a07 */
[----:B------:R-:W-:Y:S02]  /*ba70*/  IMAD.MOV R212, RZ, RZ, -R212 ;  /* 0x000000ffffd47224 */ /* 0x000fe400078e0ad4 */
[----:B------:R-:W-:Y:S01]  /*ba80*/  @!P0 IMAD.IADD R211, R211, 0x1, -R7 ;  /* 0x00000001d3d38824 */ /* 0x000fe200078e0a07 */
[C---:B------:R-:W-:Y:S01]  /*ba90*/  ISETP.GT.U32.AND P0, PT, R7.reuse, R210, PT ;  /* 0x000000d20700720c */ /* 0x040fe20003f04070 */
[----:B------:R-:W-:Y:S02]  /*baa0*/  IMAD R212, R7, R212, R213 ;  /* 0x000000d407d47224 */ /* 0x000fe400078e02d5 */
[----:B------:R-:W-:-:S04]  /*bab0*/  IMAD.HI.U32 R213, R0, R214, RZ ;  /* 0x000000d600d57227 */ /* 0x000fc800078e00ff */
[----:B------:R-:W-:Y:S02]  /*bac0*/  IMAD.MOV R213, RZ, RZ, -R213 ;  /* 0x000000ffffd57224 */ /* 0x000fe400078e0ad5 */
[--C-:B------:R-:W-:Y:S01]  /*bad0*/  @!P3 IMAD.IADD R209, R209, 0x1, -R7.reuse ;  /* 0x00000001d1d1b824 */ /* 0x100fe200078e0a07 */
[----:B------:R-:W-:Y:S01]  /*bae0*/  ISETP.GE.AND P3, PT, R216, RZ, PT ;  /* 0x000000ffd800720c */ /* 0x000fe20003f66270 */
[C---:B------:R-:W-:Y:S02]  /*baf0*/  IMAD R213, R7.reuse, R213, R214 ;  /* 0x000000d507d57224 */ /* 0x040fe400078e02d6 */
[--C-:B------:R-:W-:Y:S01]  /*bb00*/  @!P4 IMAD.IADD R208, R208, 0x1, -R7.reuse ;  /* 0x00000001d0d0c824 */ /* 0x100fe200078e0a07 */
[----:B------:R-:W-:Y:S01]  /*bb10*/  ISETP.GE.AND P4, PT, R218, RZ, PT ;  /* 0x000000ffda00720c */ /* 0x000fe20003f86270 */
[----:B------:R-:W-:Y:S01]  /*bb20*/  @!P0 IMAD.IADD R210, R210, 0x1, -R7 ;  /* 0x00000001d2d28824 */ /* 0x000fe200078e0a07 */
[C---:B------:R-:W-:Y:S01]  /*bb30*/  ISETP.GT.U32.AND P2, PT, R7.reuse, R209, PT ;  /* 0x000000d10700720c */ /* 0x040fe20003f44070 */
[----:B------:R-:W-:Y:S01]  /*bb40*/  @!P5 IMAD.MOV R206, RZ, RZ, -R206 ;  /* 0x000000ffffced224 */ /* 0x000fe200078e0ace */
[----:B------:R-:W-:Y:S01]  /*bb50*/  IABS R218, R220 ;  /* 0x000000dc00da7213 */ /* 0x000fe20000000000 */
[----:B------:R-:W-:Y:S01]  /*bb60*/  @!P1 IMAD.MOV R207, RZ, RZ, -R207 ;  /* 0x000000ffffcf9224 */ /* 0x000fe200078e0acf */
[C---:B------:R-:W-:Y:S01]  /*bb70*/  ISETP.GT.U32.AND P0, PT, R7.reuse, R213, PT ;  /* 0x000000d50700720c */ /* 0x040fe20003f04070 */
[----:B------:R-:W-:Y:S01]  /*bb80*/  @!P6 IMAD.MOV R208, RZ, RZ, -R208 ;  /* 0x000000ffffd0e224 */ /* 0x000fe200078e0ad0 */
[C---:B------:R-:W-:Y:S01]  /*bb90*/  ISETP.GT.U32.AND P5, PT, R7.reuse, R211, PT ;  /* 0x000000d30700720c */ /* 0x040fe20003fa4070 */
[----:B------:R-:W-:Y:S01]  /*bba0*/  IMAD.MOV.U32 R216, RZ, RZ, R218 ;  /* 0x000000ffffd87224 */ /* 0x000fe200078e00da */
[----:B------:R-:W-:Y:S01]  /*bbb0*/  ISETP.GT.U32.AND P1, PT, R7, R212, PT ;  /* 0x000000d40700720c */ /* 0x000fe20003f24070 */
[----:B------:R-:W-:Y:S01]  /*bbc0*/  @!P3 IMAD.MOV R210, RZ, RZ, -R210 ;  /* 0x000000ffffd2b224 */ /* 0x000fe200078e0ad2 */
[----:B------:R-:W-:Y:S01]  /*bbd0*/  ISETP.GE.AND P6, PT, R215, RZ, PT ;  /* 0x000000ffd700720c */ /* 0x000fe20003fc6270 */
[----:B------:R-:W-:Y:S01]  /*bbe0*/  IMAD.HI.U32 R214, R0, R216, RZ ;  /* 0x000000d800d67227 */ /* 0x000fe200078e00ff */
[----:B------:R-:W-:-:S03]  /*bbf0*/  ISETP.GE.AND P3, PT, R221, RZ, PT ;  /* 0x000000ffdd00720c */ /* 0x000fc60003f66270 */
[--C-:B------:R-:W-:Y:S01]  /*bc00*/  @!P2 IMAD.IADD R209, R209, 0x1, -R7.reuse ;  /* 0x00000001d1d1a824 */ /* 0x100fe200078e0a07 */
[----:B------:R-:W-:Y:S01]  /*bc10*/  ISETP.GE.AND P2, PT, R217, RZ, PT ;  /* 0x000000ffd900720c */ /* 0x000fe20003f46270 */
[----:B------:R-:W-:Y:S01]  /*bc20*/  IMAD.MOV R214, RZ, RZ, -R214 ;  /* 0x000000ffffd67224 */ /* 0x000fe200078e0ad6 */
[----:B------:R-:W-:Y:S01]  /*bc30*/  IABS R217, R221 ;  /* 0x000000dd00d97213 */ /* 0x000fe20000000000 */
[--C-:B------:R-:W-:Y:S02]  /*bc40*/  @!P0 IMAD.IADD R213, R213, 0x1, -R7.reuse ;  /* 0x00000001d5d58824 */ /* 0x100fe400078e0a07 */
[--C-:B------:R-:W-:Y:S01]  /*bc50*/  @!P5 IMAD.IADD R211, R211, 0x1, -R7.reuse ;  /* 0x00000001d3d3d824 */ /* 0x100fe200078e0a07 */
[----:B------:R-:W-:Y:S01]  /*bc60*/  ISETP.GE.AND P5, PT, R219, RZ, PT ;  /* 0x000000ffdb00720c */ /* 0x000fe20003fa6270 */
[C---:B------:R-:W-:Y:S01]  /*bc70*/  IMAD R214, R7.reuse, R214, R216 ;  /* 0x000000d607d67224 */ /* 0x040fe200078e02d8 */
[----:B------:R-:W-:Y:S01]  /*bc80*/  IABS R219, R222 ;  /* 0x000000de00db7213 */ /* 0x000fe20000000000 */
[----:B------:R-:W-:Y:S01]  /*bc90*/  @!P1 IMAD.IADD R212, R212, 0x1, -R7 ;  /* 0x00000001d4d49824 */ /* 0x000fe200078e0a07 */
[----:B------:R-:W-:Y:S01]  /*bca0*/  ISETP.GT.U32.AND P0, PT, R7, R213, PT ;  /* 0x000000d50700720c */ /* 0x000fe20003f04070 */
[----:B------:R-:W-:Y:S01]  /*bcb0*/  IMAD.HI.U32 R215, R0, R217, RZ ;  /* 0x000000d900d77227 */ /* 0x000fe200078e00ff */
[----:B------:R-:W-:-:S03]  /*bcc0*/  ISETP.GE.AND P1, PT, R220, RZ, PT ;  /* 0x000000ffdc00720c */ /* 0x000fc60003f26270 */
[----:B------:R-:W-:Y:S01]  /*bcd0*/  @!P6 IMAD.MOV R211, RZ, RZ, -R211 ;  /* 0x000000ffffd3e224 */ /* 0x000fe200078e0ad3 */
[C---:B------:R-:W-:Y:S01]  /*bce0*/  ISETP.GT.U32.AND P6, PT, R7.reuse, R214, PT ;  /* 0x000000d60700720c */ /* 0x040fe20003fc4070 */
[----:B------:R-:W-:Y:S01]  /*bcf0*/  @!P4 IMAD.MOV R209, RZ, RZ, -R209 ;  /* 0x000000ffffd1c224 */ /* 0x000fe200078e0ad1 */
[----:B------:R-:W-:Y:S01]  /*bd00*/  ISETP.GT.U32.AND P4, PT, R7, R212, PT ;  /* 0x000000d40700720c */ /* 0x000fe20003f84070 */
[----:B------:R-:W-:-:S04]  /*bd10*/  IMAD.HI.U32 R216, R0, R219, RZ ;  /* 0x000000db00d87227 */ /* 0x000fc800078e00ff */
[----:B------:R-:W-:Y:S02]  /*bd20*/  IMAD.MOV R218, RZ, RZ, -R215 ;  /* 0x000000ffffda7224 */ /* 0x000fe400078e0ad7 */
[----:B------:R-:W-:Y:S02]  /*bd30*/  IMAD.MOV R216, RZ, RZ, -R216 ;  /* 0x000000ffffd87224 */ /* 0x000fe400078e0ad8 */
[----:B------:R-:W-:Y:S01]  /*bd40*/  IMAD R215, R7, R218, R217 ;  /* 0x000000da07d77224 */ /* 0x000fe200078e02d9 */
[----:B------:R-:W-:Y:S01]  /*bd50*/  LOP3.LUT R217, R247, 0x46, RZ, 0xfc, !PT ;  /* 0x00000046f7d97812 */ /* 0x000fe200078efcff */
[----:B------:R-:W-:Y:S01]  /*bd60*/  @!P0 IMAD.IADD R213, R213, 0x1, -R7 ;  /* 0x00000001d5d58824 */ /* 0x000fe200078e0a07 */
[----:B------:R-:W-:Y:S01]  /*bd70*/  LOP3.LUT R218, R247, 0x44, RZ, 0xfc, !PT ;  /* 0x00000044f7da7812 */ /* 0x000fe200078efcff */
[C---:B------:R-:W-:Y:S01]  /*bd80*/  IMAD R216, R7.reuse, R216, R219 ;  /* 0x000000d807d87224 */ /* 0x040fe200078e02db */
[----:B------:R-:W-:Y:S01]  /*bd90*/  IABS R220, R217 ;  /* 0x000000d900dc7213 */ /* 0x000fe20000000000 */
[----:B------:R-:W-:Y:S01]  /*bda0*/  @!P6 IMAD.IADD R214, R214, 0x1, -R7 ;  /* 0x00000001d6d6e824 */ /* 0x000fe200078e0a07 */
[----:B------:R-:W-:Y:S01]  /*bdb0*/  ISETP.GT.U32.AND P0, PT, R7, R215, PT ;  /* 0x000000d70700720c */ /* 0x000fe20003f04070 */
[----:B------:R-:W-:Y:S01]  /*bdc0*/  @!P5 IMAD.MOV R213, RZ, RZ, -R213 ;  /* 0x000000ffffd5d224 */ /* 0x000fe200078e0ad5 */
[----:B------:R-:W-:Y:S01]  /*bdd0*/  ISETP.GE.AND P6, PT, R217, RZ, PT ;  /* 0x000000ffd900720c */ /* 0x000fe20003fc6270 */
[----:B------:R-:W-:Y:S01]  /*bde0*/  @!P4 IMAD.IADD R212, R212, 0x1, -R7 ;  /* 0x00000001d4d4c824 */ /* 0x000fe200078e0a07 */
[----:B------:R-:W-:Y:S01]  /*bdf0*/  ISETP.GT.U32.AND P5, PT, R7, R216, PT ;  /* 0x000000d80700720c */ /* 0x000fe20003fa4070 */
[----:B------:R-:W-:Y:S01]  /*be00*/  IMAD.HI.U32 R217, R0, R220, RZ ;  /* 0x000000dc00d97227 */ /* 0x000fe200078e00ff */
[----:B------:R-:W-:-:S02]  /*be10*/  IABS R221, R218 ;  /* 0x000000da00dd7213 */ /* 0x000fc40000000000 */
[----:B------:R-:W-:Y:S01]  /*be20*/  ISETP.GE.AND P4, PT, R222, RZ, PT ;  /* 0x000000ffde00720c */ /* 0x000fe20003f86270 */
[----:B------:R-:W-:Y:S01]  /*be30*/  @!P2 IMAD.MOV R212, RZ, RZ, -R212 ;  /* 0x000000ffffd4a224 */ /* 0x000fe200078e0ad4 */
[----:B------:R-:W-:Y:S01]  /*be40*/  ISETP.GT.U32.AND P2, PT, R7, R214, PT ;  /* 0x000000d60700720c */ /* 0x000fe20003f44070 */
[----:B------:R-:W-:Y:S01]  /*be50*/  IMAD.MOV R217, RZ, RZ, -R217 ;  /* 0x000000ffffd97224 */ /* 0x000fe200078e0ad9 */
[----:B------:R-:W-:Y:S01]  /*be60*/  IABS R222, R224 ;  /* 0x000000e000de7213 */ /* 0x000fe20000000000 */
[--C-:B------:R-:W-:Y:S02]  /*be70*/  @!P0 IMAD.IADD R215, R215, 0x1, -R7.reuse ;  /* 0x00000001d7d78824 */ /* 0x100fe400078e0a07 */
[C---:B------:R-:W-:Y:S02]  /*be80*/  IMAD R217, R7.reuse, R217, R220 ;  /* 0x000000d907d97224 */ /* 0x040fe400078e02dc */
[----:B------:R-:W-:Y:S01]  /*be90*/  @!P5 IMAD.IADD R216, R216, 0x1, -R7 ;  /* 0x00000001d8d8d824 */ /* 0x000fe200078e0a07 */
[C---:B------:R-:W-:Y:S01]  /*bea0*/  ISETP.GT.U32.AND P0, PT, R7.reuse, R215, PT ;  /* 0x000000d70700720c */ /* 0x040fe20003f04070 */
[----:B------:R-:W-:Y:S01]  /*beb0*/  IMAD.HI.U32 R219, R0, R222, RZ ;  /* 0x000000de00db7227 */ /* 0x000fe200078e00ff */
[----:B------:R-:W-:-:S03]  /*bec0*/  ISETP.GT.U32.AND P5, PT, R7, R217, PT ;  /* 0x000000d90700720c */ /* 0x000fc60003fa4070 */
[----:B------:R-:W-:Y:S01]  /*bed0*/  @!P2 IMAD.IADD R214, R214, 0x1, -R7 ;  /* 0x00000001d6d6a824 */ /* 0x000fe200078e0a07 */
[----:B------:R-:W-:Y:S01]  /*bee0*/  ISETP.GE.AND P2, PT, R218, RZ, PT ;  /* 0x000000ffda00720c */ /* 0x000fe20003f46270 */
[----:B------:R-:W-:-:S04]  /*bef0*/  IMAD.HI.U32 R218, R0, R221, RZ ;  /* 0x000000dd00da7227 */ /* 0x000fc800078e00ff */
[----:B------:R-:W-:Y:S02]  /*bf00*/  IMAD.MOV R218, RZ, RZ, -R218 ;  /* 0x000000ffffda7224 */ /* 0x000fe400078e0ada */
[--C-:B------:R-:W-:Y:S01]  /*bf10*/  @!P0 IMAD.IADD R215, R215, 0x1, -R7.reuse ;  /* 0x00000001d7d78824 */ /* 0x100fe200078e0a07 */
[----:B------:R-:W-:Y:S01]  /*bf20*/  ISETP.GE.AND P0, PT, R224, RZ, PT ;  /* 0x000000ffe000720c */ /* 0x000fe20003f06270 */
[----:B------:R-:W-:Y:S01]  /*bf30*/  @!P5 IMAD.IADD R217, R217, 0x1, -R7 ;  /* 0x00000001d9d9d824 */ /* 0x000fe200078e0a07 */
[C---:B------:R-:W-:Y:S01]  /*bf40*/  ISETP.GT.U32.AND P5, PT, R7.reuse, R216, PT ;  /* 0x000000d80700720c */ /* 0x040fe20003fa4070 */
[C---:B------:R-:W-:Y:S01]  /*bf50*/  IMAD R218, R7.reuse, R218, R221 ;  /* 0x000000da07da7224 */ /* 0x040fe200078e02dd */
[----:B------:R-:W-:Y:S01]  /*bf60*/  IABS R221, R233 ;  /* 0x000000e900dd7213 */ /* 0x000fe20000000000 */
[----:B------:R-:W-:Y:S01]  /*bf70*/  @!P1 IMAD.MOV R214, RZ, RZ, -R214 ;  /* 0x000000ffffd69224 */ /* 0x000fe200078e0ad6 */
[C---:B------:R-:W-:Y:S01]  /*bf80*/  ISETP.GT.U32.AND P1, PT, R7.reuse, R217, PT ;  /* 0x000000d90700720c */ /* 0x040fe20003f24070 */
[----:B------:R-:W-:Y:S01]  /*bf90*/  @!P3 IMAD.MOV R215, RZ, RZ, -R215 ;  /* 0x000000ffffd7b224 */ /* 0x000fe200078e0ad7 */
[----:B------:R-:W-:Y:S01]  /*bfa0*/  ISETP.GT.U32.AND P3, PT, R7, R218, PT ;  /* 0x000000da0700720c */ /* 0x000fe20003f64070 */
[----:B------:R-:W-:-:S04]  /*bfb0*/  IMAD.HI.U32 R220, R0, R223, RZ ;  /* 0x000000df00dc7227 */ /* 0x000fc800078e00ff */
[----:B------:R-:W-:Y:S02]  /*bfc0*/  IMAD.MOV R219, RZ, RZ, -R219 ;  /* 0x000000ffffdb7224 */ /* 0x000fe400078e0adb */
[----:B------:R-:W-:-:S04]  /*bfd0*/  IMAD.HI.U32 R224, R0, R221, RZ ;  /* 0x000000dd00e07227 */ /* 0x000fc800078e00ff */
[----:B------:R-:W-:Y:S02]  /*bfe0*/  IMAD.MOV R220, RZ, RZ, -R220 ;  /* 0x000000ffffdc7224 */ /* 0x000fe400078e0adc */
[C---:B------:R-:W-:Y:S01]  /*bff0*/  IMAD R219, R7.reuse, R219, R222 ;  /* 0x000000db07db7224 */ /* 0x040fe200078e02de */
[----:B------:R-:W-:Y:S01]  /*c000*/  IABS R222, R225 ;  /* 0x000000e100de7213 */ /* 0x000fe20000000000 */
[----:B------:R-:W-:Y:S02]  /*c010*/  IMAD.MOV R224, RZ, RZ, -R224 ;  /* 0x000000ffffe07224 */ /* 0x000fe400078e0ae0 */
[C---:B------:R-:W-:Y:S01]  /*c020*/  IMAD R220, R7.reuse, R220, R223 ;  /* 0x000000dc07dc7224 */ /* 0x040fe200078e02df */
[----:B------:R-:W-:Y:S01]  /*c030*/  IABS R223, R228 ;  /* 0x000000e400df7213 */ /* 0x000fe20000000000 */
[----:B------:R-:W-:Y:S01]  /*c040*/  @!P5 IMAD.IADD R216, R216, 0x1, -R7 ;  /* 0x00000001d8d8d824 */ /* 0x000fe200078e0a07 */
        /* <DEDUP_REMOVED lines=8> */
[----:B------:R-:W-:-:S04]  /*c0d0*/  IMAD.HI.U32 R227, R0, R223, RZ ;  /* 0x000000df00e37227 */ /* 0x000fc800078e00ff */
[--C-:B------:R-:W-:Y:S01]  /*c0e0*/  @!P5 IMAD.IADD R219, R219, 0x1, -R7.reuse ;  /* 0x00000001dbdbd824 */ /* 0x100fe200078e0a07 */
[----:B------:R-:W-:Y:S01]  /*c0f0*/  ISETP.GT.U32.AND P5, PT, R7, R218, PT ;  /* 0x000000da0700720c */ /* 0x000fe20003fa4070 */
[--C-:B------:R-:W-:Y:S02]  /*c100*/  @!P1 IMAD.IADD R220, R220, 0x1, -R7.reuse ;  /* 0x00000001dcdc9824 */ /* 0x100fe400078e0a07 */
[----:B------:R-:W-:Y:S01]  /*c110*/  @!P3 IMAD.IADD R221, R221, 0x1, -R7 ;  /* 0x00000001ddddb824 */ /* 0x000fe200078e0a07 */
[C---:B------:R-:W-:Y:S01]  /*c120*/  ISETP.GT.U32.AND P1, PT, R7.reuse, R219, PT ;  /* 0x000000db0700720c */ /* 0x040fe20003f24070 */
[----:B------:R-:W-:Y:S02]  /*c130*/  IMAD.MOV R226, RZ, RZ, -R226 ;  /* 0x000000ffffe27224 */ /* 0x000fe400078e0ae2 */
[----:B------:R-:W-:Y:S01]  /*c140*/  IMAD.MOV R230, RZ, RZ, -R227 ;  /* 0x000000ffffe67224 */ /* 0x000fe200078e0ae3 */
[C---:B------:R-:W-:Y:S01]  /*c150*/  ISETP.GT.U32.AND P3, PT, R7.reuse, R221, PT ;  /* 0x000000dd0700720c */ /* 0x040fe20003f64070 */
[----:B------:R-:W-:Y:S01]  /*c160*/  IMAD R222, R7, R226, R222 ;  /* 0x000000e207de7224 */ /* 0x000fe200078e02de */
[----:B------:R-:W-:Y:S01]  /*c170*/  IABS R226, R231 ;  /* 0x000000e700e27213 */ /* 0x000fe20000000000 */
[----:B------:R-:W-:Y:S01]  /*c180*/  IMAD.HI.U32 R236, R0, R224, RZ ;  /* 0x000000e000ec7227 */ /* 0x000fe200078e00ff */
[----:B------:R-:W-:-:S03]  /*c190*/  IABS R227, R232 ;  /* 0x000000e800e37213 */ /* 0x000fc60000000000 */
[----:B------:R-:W-:Y:S01]  /*c1a0*/  IMAD R223, R7, R230, R223 ;  /* 0x000000e607df7224 */ /* 0x000fe200078e02df */
[----:B------:R-:W-:Y:S01]  /*c1b0*/  LOP3.LUT R230, R247, 0x36, RZ, 0xfc, !PT ;  /* 0x00000036f7e67812 */ /* 0x000fe200078efcff */
[----:B------:R-:W-:Y:S01]  /*c1c0*/  @!P4 IMAD.MOV R216, RZ, RZ, -R216 ;  /* 0x000000ffffd8c224 */ /* 0x000fe200078e0ad8 */
[C---:B------:R-:W-:Y:S01]  /*c1d0*/  ISETP.GT.U32.AND P4, PT, R7.reuse, R220, PT ;  /* 0x000000dc0700720c */ /* 0x040fe20003f84070 */
[--C-:B------:R-:W-:Y:S01]  /*c1e0*/  @!P5 IMAD.IADD R218, R218, 0x1, -R7.reuse ;  /* 0x00000001dadad824 */ /* 0x100fe200078e0a07 */
[----:B------:R-:W-:Y:S01]  /*c1f0*/  ISETP.GT.U32.AND P5, PT, R7, R222, PT ;  /* 0x000000de0700720c */ /* 0x000fe20003fa4070 */
[----:B------:R-:W-:Y:S01]  /*c200*/  IMAD.MOV R236, RZ, RZ, -R236 ;  /* 0x000000ffffec7224 */ /* 0x000fe200078e0aec */
[----:B------:R-:W-:Y:S01]  /*c210*/  IABS R235, R230 ;  /* 0x000000e600eb7213 */ /* 0x000fe20000000000 */
[----:B------:R-:W-:Y:S01]  /*c220*/  @!P1 IMAD.IADD R219, R219, 0x1, -R7 ;  /* 0x00000001dbdb9824 */ /* 0x000fe200078e0a07 */
[C---:B------:R-:W-:Y:S01]  /*c230*/  ISETP.GT.U32.AND P1, PT, R7.reuse, R223, PT ;  /* 0x000000df0700720c */ /* 0x040fe20003f24070 */
[----:B------:R-:W-:-:S02]  /*c240*/  IMAD R224, R7, R236, R224 ;  /* 0x000000ec07e07224 */ /* 0x000fc400078e02e0 */
[----:B------:R-:W-:Y:S02]  /*c250*/  @!P3 IMAD.IADD R221, R221, 0x1, -R7 ;  /* 0x00000001ddddb824 */ /* 0x000fe400078e0a07 */
[----:B------:R-:W-:Y:S01]  /*c260*/  @!P6 IMAD.MOV R217, RZ, RZ, -R217 ;  /* 0x000000ffffd9e224 */ /* 0x000fe200078e0ad9 */
[----:B------:R-:W-:Y:S01]  /*c270*/  ISETP.GT.U32.AND P3, PT, R7, R224, PT ;  /* 0x000000e00700720c */ /* 0x000fe20003f64070 */
[--C-:B------:R-:W-:Y:S01]  /*c280*/  @!P4 IMAD.IADD R220, R220, 0x1, -R7.reuse ;  /* 0x00000001dcdcc824 */ /* 0x100fe200078e0a07 */
[----:B------:R-:W-:Y:S01]  /*c290*/  ISETP.GE.AND P4, PT, R234, RZ, PT ;  /* 0x000000ffea00720c */ /* 0x000fe20003f86270 */
[----:B------:R-:W-:Y:S01]  /*c2a0*/  @!P5 IMAD.IADD R222, R222, 0x1, -R7 ;  /* 0x00000001deded824 */ /* 0x000fe200078e0a07 */
[----:B------:R-:W-:Y:S01]  /*c2b0*/  ISETP.GE.AND P5, PT, R233, RZ, PT ;  /* 0x000000ffe900720c */ /* 0x000fe20003fa6270 */
[----:B------:R-:W-:-:S04]  /*c2c0*/  IMAD.HI.U32 R234, R0, R226, RZ ;  /* 0x000000e200ea7227 */ /* 0x000fc800078e00ff */
[--C-:B------:R-:W-:Y:S01]  /*c2d0*/  @!P1 IMAD.IADD R223, R223, 0x1, -R7.reuse ;  /* 0x00000001dfdf9824 */ /* 0x100fe200078e0a07 */
[----:B------:R-:W-:Y:S01]  /*c2e0*/  ISETP.GE.AND P1, PT, R225, RZ, PT ;  /* 0x000000ffe100720c */ /* 0x000fe20003f26270 */
[----:B------:R-:W-:Y:S02]  /*c2f0*/  IMAD.MOV R234, RZ, RZ, -R234 ;  /* 0x000000ffffea7224 */ /* 0x000fe400078e0aea */
[----:B------:R-:W-:Y:S01]  /*c300*/  @!P3 IMAD.IADD R224, R224, 0x1, -R7 ;  /* 0x00000001e0e0b824 */ /* 0x000fe200078e0a07 */
[C---:B------:R-:W-:Y:S01]  /*c310*/  ISETP.GT.U32.AND P6, PT, R7.reuse, R223, PT ;  /* 0x000000df0700720c */ /* 0x040fe20003fc4070 */
[----:B------:R-:W-:Y:S01]  /*c320*/  IMAD.HI.U32 R233, R0, R227, RZ ;  /* 0x000000e300e97227 */ /* 0x000fe200078e00ff */
[----:B------:R-:W-:-:S03]  /*c330*/  ISETP.GT.U32.AND P3, PT, R7, R222, PT ;  /* 0x000000de0700720c */ /* 0x000fc60003f64070 */
[----:B------:R-:W-:Y:S02]  /*c340*/  IMAD R226, R7, R234, R226 ;  /* 0x000000ea07e27224 */ /* 0x000fe400078e02e2 */
[----:B------:R-:W-:-:S04]  /*c350*/  IMAD.HI.U32 R236, R0, R235, RZ ;  /* 0x000000eb00ec7227 */ /* 0x000fc800078e00ff */
[----:B------:R-:W-:Y:S02]  /*c360*/  IMAD.MOV R233, RZ, RZ, -R233 ;  /* 0x000000ffffe97224 */ /* 0x000fe400078e0ae9 */
[----:B------:R-:W-:Y:S01]  /*c370*/  @!P2 IMAD.MOV R218, RZ, RZ, -R218 ;  /* 0x000000ffffdaa224 */ /* 0x000fe200078e0ada */
[C---:B------:R-:W-:Y:S01]  /*c380*/  ISETP.GT.U32.AND P2, PT, R7.reuse, R224, PT ;  /* 0x000000e00700720c */ /* 0x040fe20003f44070 */
[----:B------:R-:W-:Y:S01]  /*c390*/  @!P5 IMAD.MOV R221, RZ, RZ, -R221 ;  /* 0x000000ffffddd224 */ /* 0x000fe200078e0add */
[C---:B------:R-:W-:Y:S01]  /*c3a0*/  ISETP.GT.U32.AND P5, PT, R7.reuse, R226, PT ;  /* 0x000000e20700720c */ /* 0x040fe20003fa4070 */
[----:B------:R-:W-:Y:S02]  /*c3b0*/  IMAD.MOV R236, RZ, RZ, -R236 ;  /* 0x000000ffffec7224 */ /* 0x000fe400078e0aec */
[----:B------:R-:W-:Y:S01]  /*c3c0*/  @!P4 IMAD.MOV R220, RZ, RZ, -R220 ;  /* 0x000000ffffdcc224 */ /* 0x000fe200078e0adc */
[----:B------:R-:W-:Y:S01]  /*c3d0*/  ISETP.GE.AND P4, PT, R228, RZ, PT ;  /* 0x000000ffe400720c */ /* 0x000fe20003f86270 */
[----:B------:R-:W-:Y:S01]  /*c3e0*/  IMAD R227, R7, R233, R227 ;  /* 0x000000e907e37224 */ /* 0x000fe200078e02e3 */
[----:B------:R-:W-:Y:S01]  /*c3f0*/  LOP3.LUT R228, R247, 0x30, RZ, 0xfc, !PT ;  /* 0x00000030f7e47812 */ /* 0x000fe200078efcff */
[----:B------:R-:W-:-:S02]  /*c400*/  IMAD R225, R7, R236, R235 ;  /* 0x000000ec07e17224 */ /* 0x000fc400078e02eb */
[----:B------:R-:W-:Y:S01]  /*c410*/  @!P6 IMAD.IADD R223, R223, 0x1, -R7 ;  /* 0x00000001dfdfe824 */ /* 0x000fe200078e0a07 */
[C---:B------:R-:W-:Y:S01]  /*c420*/  ISETP.GT.U32.AND P6, PT, R7.reuse, R227, PT ;  /* 0x000000e30700720c */ /* 0x040fe20003fc4070 */
[----:B------:R-:W-:Y:S01]  /*c430*/  @!P0 IMAD.MOV R219, RZ, RZ, -R219 ;  /* 0x000000ffffdb8224 */ /* 0x000fe200078e0adb */
[----:B------:R-:W-:Y:S01]  /*c440*/  ISETP.GT.U32.AND P0, PT, R7, R225, PT ;  /* 0x000000e10700720c */ /* 0x000fe20003f04070 */
[--C-:B------:R-:W-:Y:S01]  /*c450*/  @!P3 IMAD.IADD R222, R222, 0x1, -R7.reuse ;  /* 0x00000001dedeb824 */ /* 0x100fe200078e0a07 */
[----:B------:R-:W-:Y:S01]  /*c460*/  ISETP.GE.AND P3, PT, R229, RZ, PT ;  /* 0x000000ffe500720c */ /* 0x000fe20003f66270 */
[--C-:B------:R-:W-:Y:S01]  /*c470*/  @!P2 IMAD.IADD R224, R224, 0x1, -R7.reuse ;  /* 0x00000001e0e0a824 */ /* 0x100fe200078e0a07 */
[----:B------:R-:W-:Y:S01]  /*c480*/  IABS R229, R228 ;  /* 0x000000e400e57213 */ /* 0x000fe20000000000 */
[----:B------:R-:W-:Y:S01]  /*c490*/  @!P5 IMAD.IADD R226, R226, 0x1, -R7 ;  /* 0x00000001e2e2d824 */ /* 0x000fe200078e0a07 */
[----:B------:R-:W-:Y:S01]  /*c4a0*/  ISETP.GE.AND P2, PT, R230, RZ, PT ;  /* 0x000000ffe600720c */ /* 0x000fe20003f46270 */
[----:B------:R-:W-:Y:S01]  /*c4b0*/  @!P4 IMAD.MOV R223, RZ, RZ, -R223 ;  /* 0x000000ffffdfc224 */ /* 0x000fe200078e0adf */
[----:B------:R-:W-:Y:S01]  /*c4c0*/  ISETP.GE.AND P5, PT, R232, RZ, PT ;  /* 0x000000ffe800720c */ /* 0x000fe20003fa6270 */
[----:B------:R-:W-:Y:S01]  /*c4d0*/  IMAD.MOV.U32 R230, RZ, RZ, R229 ;  /* 0x000000ffffe67224 */ /* 0x000fe200078e00e5 */
[----:B------:R-:W-:Y:S01]  /*c4e0*/  ISETP.GT.U32.AND P4, PT, R7, R226, PT ;  /* 0x000000e20700720c */ /* 0x000fe20003f84070 */
[----:B------:R-:W-:Y:S01]  /*c4f0*/  @!P6 IMAD.IADD R227, R227, 0x1, -R7 ;  /* 0x00000001e3e3e824 */ /* 0x000fe200078e0a07 */
[----:B------:R-:W-:Y:S01]  /*c500*/  LOP3.LUT R229, R247, 0x2c, RZ, 0xfc, !PT ;  /* 0x0000002cf7e57812 */ /* 0x000fe200078efcff */
[----:B------:R-:W-:-:S03]  /*c510*/  IMAD.HI.U32 R232, R0, R230, RZ ;  /* 0x000000e600e87227 */ /* 0x000fc600078e00ff */
[----:B------:R-:W-:Y:S01]  /*c520*/  ISETP.GT.U32.AND P6, PT, R7, R227, PT ;  /* 0x000000e30700720c */ /* 0x000fe20003fc4070 */
[--C-:B------:R-:W-:Y:S01]  /*c530*/  @!P0 IMAD.IADD R225, R225, 0x1, -R7.reuse ;  /* 0x00000001e1e18824 */ /* 0x100fe200078e0a07 */
[----:B------:R-:W-:Y:S01]  /*c540*/  ISETP.GE.AND P0, PT, R231, RZ, PT ;  /* 0x000000ffe700720c */ /* 0x000fe20003f06270 */
[----:B------:R-:W-:Y:S01]  /*c550*/  IMAD.MOV R232, RZ, RZ, -R232 ;  /* 0x000000ffffe87224 */ /* 0x000fe200078e0ae8 */
[----:B------:R-:W-:Y:S01]  /*c560*/  LOP3.LUT R231, R247, 0x2e, RZ, 0xfc, !PT ;  /* 0x0000002ef7e77812 */ /* 0x000fe200078efcff */
[----:B------:R-:W-:Y:S01]  /*c570*/  @!P3 IMAD.MOV R224, RZ, RZ, -R224 ;  /* 0x000000ffffe0b224 */ /* 0x000fe200078e0ae0 */
[----:B------:R-:W-:Y:S01]  /*c580*/  ISETP.GE.AND P3, PT, R228, RZ, PT ;  /* 0x000000ffe400720c */ /* 0x000fe20003f66270 */
[C---:B------:R-:W-:Y:S01]  /*c590*/  IMAD R228, R7.reuse, R232, R230 ;  /* 0x000000e807e47224 */ /* 0x040fe200078e02e6 */
[----:B------:R-:W-:Y:S01]  /*c5a0*/  IABS R233, R231 ;  /* 0x000000e700e97213 */ /* 0x000fe20000000000 */
[----:B------:R-:W-:Y:S01]  /*c5b0*/  @!P4 IMAD.IADD R226, R226, 0x1, -R7 ;  /* 0x00000001e2e2c824 */ /* 0x000fe200078e0a07 */
[----:B------:R-:W-:Y:S01]  /*c5c0*/  IABS R230, R229 ;  /* 0x000000e500e67213 */ /* 0x000fe20000000000 */
[----:B------:R-:W-:Y:S01]  /*c5d0*/  @!P1 IMAD.MOV R222, RZ, RZ, -R222 ;  /* 0x000000ffffde9224 */ /* 0x000fe200078e0ade */
[C---:B------:R-:W-:Y:S01]  /*c5e0*/  ISETP.GT.U32.AND P4, PT, R7.reuse, R228, PT ;  /* 0x000000e40700720c */ /* 0x040fe20003f84070 */
[----:B------:R-:W-:Y:S01]  /*c5f0*/  IMAD.HI.U32 R232, R0, R233, RZ ;  /* 0x000000e900e87227 */ /* 0x000fe200078e00ff */
[----:B------:R-:W-:-:S03]  /*c600*/  ISETP.GT.U32.AND P1, PT, R7, R225, PT ;  /* 0x000000e10700720c */ /* 0x000fc60003f24070 */
[----:B------:R-:W-:Y:S01]  /*c610*/  IMAD.MOV R234, RZ, RZ, -R232 ;  /* 0x000000ffffea7224 */ /* 0x000fe200078e0ae8 */
[----:B------:R-:W-:Y:S01]  /*c620*/  LOP3.LUT R232, R247, 0x28, RZ, 0xfc, !PT ;  /* 0x00000028f7e87812 */ /* 0x000fe200078efcff */
[----:B------:R-:W-:Y:S01]  /*c630*/  @!P6 IMAD.IADD R227, R227, 0x1, -R7 ;  /* 0x00000001e3e3e824 */ /* 0x000fe200078e0a07 */
[----:B------:R-:W-:Y:S01]  /*c640*/  ISETP.GE.AND P6, PT, R229, RZ, PT ;  /* 0x000000ffe500720c */ /* 0x000fe20003fc6270 */
[C---:B------:R-:W-:Y:S01]  /*c650*/  IMAD R229, R7.reuse, R234, R233 ;  /* 0x000000ea07e57224 */ /* 0x040fe200078e02e9 */
[----:B------:R-:W-:Y:S01]  /*c660*/  IABS R234, R232 ;  /* 0x000000e800ea7213 */ /* 0x000fe20000000000 */
[----:B------:R-:W-:Y:S01]  /*c670*/  @!P5 IMAD.MOV R227, RZ, RZ, -R227 ;  /* 0x000000ffffe3d224 */ /* 0x000fe200078e0ae3 */
[----:B------:R-:W-:Y:S01]  /*c680*/  IABS R233, R247 ;  /* 0x000000f700e97213 */ /* 0x000fe20000000000 */
[--C-:B------:R-:W-:Y:S01]  /*c690*/  @!P4 IMAD.IADD R228, R228, 0x1, -R7.reuse ;  /* 0x00000001e4e4c824 */ /* 0x100fe200078e0a07 */
[----:B------:R-:W-:Y:S01]  /*c6a0*/  ISETP.GT.U32.AND P4, PT, R7, R229, PT ;  /* 0x000000e50700720c */ /* 0x000fe20003f84070 */
[----:B------:R-:W-:Y:S01]  /*c6b0*/  @!P1 IMAD.IADD R225, R225, 0x1, -R7 ;  /* 0x00000001e1e19824 */ /* 0x000fe200078e0a07 */
[----:B------:R-:W-:Y:S01]  /*c6c0*/  ISETP.GE.AND P1, PT, R231, RZ, PT ;  /* 0x000000ffe700720c */ /* 0x000fe20003f26270 */
[----:B------:R-:W-:Y:S01]  /*c6d0*/  IMAD.HI.U32 R235, R0, R230, RZ ;  /* 0x000000e600eb7227 */ /* 0x000fe200078e00ff */
[----:B------:R-:W-:-:S03]  /*c6e0*/  LOP3.LUT R231, R247, 0x2a, RZ, 0xfc, !PT ;  /* 0x0000002af7e77812 */ /* 0x000fc600078efcff */
[----:B------:R-:W-:Y:S01]  /*c6f0*/  @!P2 IMAD.MOV R225, RZ, RZ, -R225 ;  /* 0x000000ffffe1a224 */ /* 0x000fe200078e0ae1 */
[----:B------:R-:W-:Y:S01]  /*c700*/  IABS R237, R231 ;  /* 0x000000e700ed7213 */ /* 0x000fe20000000000 */
[----:B------:R-:W-:Y:S01]  /*c710*/  IMAD.MOV R235, RZ, RZ, -R235 ;  /* 0x000000ffffeb7224 */ /* 0x000fe200078e0aeb */
[----:B------:R-:W-:Y:S01]  /*c720*/  ISETP.GE.AND P5, PT, R231, RZ, PT ;  /* 0x000000ffe700720c */ /* 0x000fe20003fa6270 */
[----:B------:R-:W-:Y:S02]  /*c730*/  @!P0 IMAD.MOV R226, RZ, RZ, -R226 ;  /* 0x000000ffffe28224 */ /* 0x000fe400078e0ae2 */
[----:B------:R-:W-:Y:S01]  /*c740*/  @!P4 IMAD.IADD R229, R229, 0x1, -R7 ;  /* 0x00000001e5e5c824 */ /* 0x000fe200078e0a07 */
[----:B------:R-:W-:Y:S01]  /*c750*/  ISETP.GT.U32.AND P4, PT, R7, R228, PT ;  /* 0x000000e40700720c */ /* 0x000fe20003f84070 */
[----:B------:R-:W-:-:S03]  /*c760*/  IMAD.HI.U32 R238, R0, R237, RZ ;  /* 0x000000ed00ee7227 */ /* 0x000fc600078e00ff */
[C---:B------:R-:W-:Y:S01]  /*c770*/  ISETP.GT.U32.AND P2, PT, R7.reuse, R229, PT ;  /* 0x000000e50700720c */ /* 0x040fe20003f44070 */
[----:B------:R-:W-:Y:S02]  /*c780*/  IMAD.MOV R238, RZ, RZ, -R238 ;  /* 0x000000ffffee7224 */ /* 0x000fe400078e0aee */
[C---:B------:R-:W-:Y:S02]  /*c790*/  IMAD R230, R7.reuse, R235, R230 ;  /* 0x000000eb07e67224 */ /* 0x040fe400078e02e6 */
[C---:B------:R-:W-:Y:S01]  /*c7a0*/  IMAD R231, R7.reuse, R238, R237 ;  /* 0x000000ee07e77224 */ /* 0x040fe200078e02ed */
[----:B------:R-:W-:Y:S01]  /*c7b0*/  IABS R238, R250 ;  /* 0x000000fa00ee7213 */ /* 0x000fe20000000000 */
[----:B------:R-:W-:Y:S01]  /*c7c0*/  IMAD.HI.U32 R235, R0, R234, RZ ;  /* 0x000000ea00eb7227 */ /* 0x000fe200078e00ff */
[----:B------:R-:W-:-:S03]  /*c7d0*/  ISETP.GT.U32.AND P0, PT, R7, R230, PT ;  /* 0x000000e60700720c */ /* 0x000fc60003f04070 */
[----:B------:R-:W-:Y:S01]  /*c7e0*/  @!P4 IMAD.IADD R228, R228, 0x1, -R7 ;  /* 0x00000001e4e4c824 */ /* 0x000fe200078e0a07 */
[----:B------:R-:W-:Y:S01]  /*c7f0*/  ISETP.GT.U32.AND P4, PT, R7, R231, PT ;  /* 0x000000e70700720c */ /* 0x000fe20003f84070 */
[----:B------:R-:W-:Y:S02]  /*c800*/  IMAD.MOV R237, RZ, RZ, -R235 ;  /* 0x000000ffffed7224 */ /* 0x000fe400078e0aeb */
[----:B------:R-:W-:Y:S02]  /*c810*/  @!P3 IMAD.MOV R228, RZ, RZ, -R228 ;  /* 0x000000ffffe4b224 */ /* 0x000fe400078e0ae4 */
[--C-:B------:R-:W-:Y:S01]  /*c820*/  @!P2 IMAD.IADD R229, R229, 0x1, -R7.reuse ;  /* 0x00000001e5e5a824 */ /* 0x100fe200078e0a07 */
[----:B------:R-:W-:Y:S01]  /*c830*/  ISETP.GE.AND P2, PT, R232, RZ, PT ;  /* 0x000000ffe800720c */ /* 0x000fe20003f46270 */
[----:B------:R-:W-:Y:S01]  /*c840*/  IMAD R232, R7, R237, R234 ;  /* 0x000000ed07e87224 */ /* 0x000fe200078e02ea */
[----:B------:R-:W-:Y:S01]  /*c850*/  LOP3.LUT R234, R247, 0x24, RZ, 0xfc, !PT ;  /* 0x00000024f7ea7812 */ /* 0x000fe200078efcff */
[----:B------:R-:W-:-:S02]  /*c860*/  @!P0 IMAD.IADD R230, R230, 0x1, -R7 ;  /* 0x00000001e6e68824 */ /* 0x000fc400078e0a07 */
[----:B------:R-:W-:-:S03]  /*c870*/  IMAD.HI.U32 R236, R0, R249, RZ ;  /* 0x000000f900ec7227 */ /* 0x000fc600078e00ff */
[----:B------:R-:W-:Y:S01]  /*c880*/  ISETP.GT.U32.AND P0, PT, R7, R230, PT ;  /* 0x000000e60700720c */ /* 0x000fe20003f04070 */
[----:B------:R-:W-:Y:S01]  /*c890*/  @!P4 IMAD.IADD R231, R231, 0x1, -R7 ;  /* 0x00000001e7e7c824 */ /* 0x000fe200078e0a07 */
[----:B------:R-:W-:Y:S01]  /*c8a0*/  ISETP.GE.AND P4, PT, R234, RZ, PT ;  /* 0x000000ffea00720c */ /* 0x000fe20003f86270 */
[----:B------:R-:W-:Y:S01]  /*c8b0*/  IMAD.HI.U32 R239, R0, R233, RZ ;  /* 0x000000e900ef7227 */ /* 0x000fe200078e00ff */
[----:B------:R-:W-:Y:S02]  /*c8c0*/  IABS R234, R234 ;  /* 0x000000ea00ea7213 */ /* 0x000fe40000000000 */
[C---:B------:R-:W-:Y:S01]  /*c8d0*/  ISETP.GT.U32.AND P3, PT, R7.reuse, R231, PT ;  /* 0x000000e70700720c */ /* 0x040fe20003f64070 */
[----:B------:R-:W-:Y:S02]  /*c8e0*/  IMAD.MOV R236, RZ, RZ, -R236 ;  /* 0x000000ffffec7224 */ /* 0x000fe400078e0aec */
[----:B------:R-:W-:Y:S02]  /*c8f0*/  IMAD.MOV R235, RZ, RZ, -R239 ;  /* 0x000000ffffeb7224 */ /* 0x000fe400078e0aef */
[----:B------:R-:W-:Y:S01]  /*c900*/  IMAD R249, R7, R236, R249 ;  /* 0x000000ec07f97224 */ /* 0x000fe200078e02f9 */
[----:B------:R-:W-:Y:S01]  /*c910*/  LOP3.LUT R236, R247, 0x22, RZ, 0xfc, !PT ;  /* 0x00000022f7ec7812 */ /* 0x000fe200078efcff */
[----:B------:R-:W-:Y:S01]  /*c920*/  IMAD R233, R7, R235, R233 ;  /* 0x000000eb07e97224 */ /* 0x000fe200078e02e9 */
[----:B------:R-:W-:Y:S01]  /*c930*/  LOP3.LUT R235, R247, 0x20, RZ, 0xfc, !PT ;  /* 0x00000020f7eb7812 */ /* 0x000fe200078efcff */
[----:B------:R-:W-:Y:S01]  /*c940*/  @!P1 IMAD.MOV R229, RZ, RZ, -R229 ;  /* 0x000000ffffe59224 */ /* 0x000fe200078e0ae5 */
[----:B------:R-:W-:Y:S01]  /*c950*/  ISETP.GE.AND P1, PT, R236, RZ, PT ;  /* 0x000000ffec00720c */ /* 0x000fe20003f26270 */
[----:B------:R-:W-:Y:S01]  /*c960*/  IMAD.HI.U32 R239, R0, R234, RZ ;  /* 0x000000ea00ef7227 */ /* 0x000fe200078e00ff */
[----:B------:R-:W-:-:S02]  /*c970*/  IABS R236, R236 ;  /* 0x000000ec00ec7213 */ /* 0x000fc40000000000 */
[----:B------:R-:W-:Y:S01]  /*c980*/  IABS R237, R235 ;  /* 0x000000eb00ed7213 */ /* 0x000fe20000000000 */
[--C-:B------:R-:W-:Y:S01]  /*c990*/  @!P3 IMAD.IADD R231, R231, 0x1, -R7.reuse ;  /* 0x00000001e7e7b824 */ /* 0x100fe200078e0a07 */
[----:B------:R-:W-:Y:S01]  /*c9a0*/  ISETP.GT.U32.AND P3, PT, R7, R232, PT ;  /* 0x000000e80700720c */ /* 0x000fe20003f64070 */
[----:B------:R-:W-:Y:S01]  /*c9b0*/  @!P0 IMAD.IADD R230, R230, 0x1, -R7 ;  /* 0x00000001e6e68824 */ /* 0x000fe200078e0a07 */
[----:B------:R-:W-:Y:S01]  /*c9c0*/  ISETP.GE.AND P0, PT, R235, RZ, PT ;  /* 0x000000ffeb00720c */ /* 0x000fe20003f06270 */
[----:B------:R-:W-:Y:S01]  /*c9d0*/  @!P5 IMAD.MOV R231, RZ, RZ, -R231 ;  /* 0x000000ffffe7d224 */ /* 0x000fe200078e0ae7 */
[C---:B------:R-:W-:Y:S01]  /*c9e0*/  ISETP.GT.U32.AND P5, PT, R7.reuse, R233, PT ;  /* 0x000000e90700720c */ /* 0x040fe20003fa4070 */
[----:B------:R-:W-:Y:S02]  /*c9f0*/  IMAD.MOV.U32 R235, RZ, RZ, R236 ;  /* 0x000000ffffeb7224 */ /* 0x000fe400078e00ec */
[----:B------:R-:W-:Y:S02]  /*ca00*/  IMAD.MOV R239, RZ, RZ, -R239 ;  /* 0x000000ffffef7224 */ /* 0x000fe400078e0aef */
[----:B------:R-:W-:Y:S01]  /*ca10*/  @!P6 IMAD.MOV R230, RZ, RZ, -R230 ;  /* 0x000000ffffe6e224 */ /* 0x000fe200078e0ae6 */
[----:B------:R-:W-:Y:S01]  /*ca20*/  ISETP.GT.U32.AND P6, PT, R7, R249, PT ;  /* 0x000000f90700720c */ /* 0x000fe20003fc4070 */
[----:B------:R-:W-:-:S04]  /*ca30*/  IMAD.HI.U32 R240, R0, R235, RZ ;  /* 0x000000eb00f07227 */ /* 0x000fc800078e00ff */
[--C-:B------:R-:W-:Y:S02]  /*ca40*/  @!P3 IMAD.IADD R232, R232, 0x1, -R7.reuse ;  /* 0x00000001e8e8b824 */ /* 0x100fe400078e0a07 */
[----:B------:R-:W-:Y:S02]  /*ca50*/  IMAD R234, R7, R239, R234 ;  /* 0x000000ef07ea7224 */ /* 0x000fe400078e02ea */
[----:B------:R-:W-:Y:S01]  /*ca60*/  @!P5 IMAD.IADD R233, R233, 0x1, -R7 ;  /* 0x00000001e9e9d824 */ /* 0x000fe200078e0a07 */
[C---:B------:R-:W-:Y:S01]  /*ca70*/  ISETP.GT.U32.AND P3, PT, R7.reuse, R232, PT ;  /* 0x000000e80700720c */ /* 0x040fe20003f64070 */
[----:B------:R-:W-:Y:S02]  /*ca80*/  IMAD.MOV R240, RZ, RZ, -R240 ;  /* 0x000000fffff07224 */ /* 0x000fe400078e0af0 */
[----:B------:R-:W-:Y:S01]  /*ca90*/  IMAD.MOV.U32 R236, RZ, RZ, R237 ;  /* 0x000000ffffec7224 */ /* 0x000fe200078e00ed */
[----:B------:R-:W-:Y:S01]  /*caa0*/  ISETP.GT.U32.AND P5, PT, R7, R233, PT ;  /* 0x000000e90700720c */ /* 0x000fe20003fa4070 */
[----:B------:R-:W-:-:S02]  /*cab0*/  IMAD.MOV.U32 R237, RZ, RZ, R238 ;  /* 0x000000ffffed7224 */ /* 0x000fc400078e00ee */
[----:B------:R-:W-:Y:S02]  /*cac0*/  IMAD.MOV.U32 R238, RZ, RZ, R241 ;  /* 0x000000ffffee7224 */ /* 0x000fe400078e00f1 */
[----:B------:R-:W-:Y:S02]  /*cad0*/  IMAD R235, R7, R240, R235 ;  /* 0x000000f007eb7224 */ /* 0x000fe400078e02eb */
[----:B------:R-:W-:-:S04]  /*cae0*/  IMAD.HI.U32 R241, R0, R236, RZ ;  /* 0x000000ec00f17227 */ /* 0x000fc800078e00ff */
[--C-:B------:R-:W-:Y:S01]  /*caf0*/  @!P3 IMAD.IADD R232, R232, 0x1, -R7.reuse ;  /* 0x00000001e8e8b824 */ /* 0x100fe200078e0a07 */
[----:B------:R-:W-:Y:S01]  /*cb00*/  ISETP.GT.U32.AND P3, PT, R7, R234, PT ;  /* 0x000000ea0700720c */ /* 0x000fe20003f64070 */
[----:B------:R-:W-:Y:S01]  /*cb10*/  @!P6 IMAD.IADD R249, R249, 0x1, -R7 ;  /* 0x00000001f9f9e824 */ /* 0x000fe200078e0a07 */
[----:B------:R-:W-:Y:S01]  /*cb20*/  ISETP.GT.U32.AND P6, PT, R7, R235, PT ;  /* 0x000000eb0700720c */ /* 0x000fe20003fc4070 */
[----:B------:R-:W-:Y:S02]  /*cb30*/  IMAD.MOV R239, RZ, RZ, -R241 ;  /* 0x000000ffffef7224 */ /* 0x000fe400078e0af1 */
[----:B------:R-:W-:-:S04]  /*cb40*/  IMAD.HI.U32 R243, R0, R237, RZ ;  /* 0x000000ed00f37227 */ /* 0x000fc800078e00ff */
[----:B------:R-:W-:Y:S01]  /*cb50*/  IMAD R236, R7, R239, R236 ;  /* 0x000000ef07ec7224 */ /* 0x000fe200078e02ec */
[----:B------:R-:W-:Y:S01]  /*cb60*/  IABS R239, R5 ;  /* 0x0000000500ef7213 */ /* 0x000fe20000000000 */
[--C-:B------:R-:W-:Y:S02]  /*cb70*/  @!P5 IMAD.IADD R233, R233, 0x1, -R7.reuse ;  /* 0x00000001e9e9d824 */ /* 0x100fe400078e0a07 */
[----:B------:R-:W-:Y:S01]  /*cb80*/  @!P3 IMAD.IADD R234, R234, 0x1, -R7 ;  /* 0x00000001eaeab824 */ /* 0x000fe200078e0a07 */
[C---:B------:R-:W-:Y:S01]  /*cb90*/  ISETP.GT.U32.AND P5, PT, R7.reuse, R236, PT ;  /* 0x000000ec0700720c */ /* 0x040fe20003fa4070 */
[----:B------:R-:W-:Y:S02]  /*cba0*/  IMAD.MOV R241, RZ, RZ, -R243 ;  /* 0x000000fffff17224 */ /* 0x000fe400078e0af3 */
[----:B------:R-:W-:Y:S01]  /*cbb0*/  IMAD.HI.U32 R243, R0, R239, RZ ;  /* 0x000000ef00f37227 */ /* 0x000fe200078e00ff */
[----:B------:R-:W-:-:S03]  /*cbc0*/  ISETP.GT.U32.AND P3, PT, R7, R234, PT ;  /* 0x000000ea0700720c */ /* 0x000fc60003f64070 */
[----:B------:R-:W-:Y:S02]  /*cbd0*/  @!P6 IMAD.IADD R235, R235, 0x1, -R7 ;  /* 0x00000001ebebe824 */ /* 0x000fe400078e0a07 */
[----:B------:R-:W-:Y:S02]  /*cbe0*/  IMAD.MOV R243, RZ, RZ, -R243 ;  /* 0x000000fffff37224 */ /* 0x000fe400078e0af3 */
[----:B------:R-:W-:Y:S01]  /*cbf0*/  IMAD.HI.U32 R242, R0, R238, RZ ;  /* 0x000000ee00f27227 */ /* 0x000fe200078e00ff */
[----:B------:R-:W-:-:S03]  /*cc00*/  ISETP.GT.U32.AND P6, PT, R7, R235, PT ;  /* 0x000000eb0700720c */ /* 0x000fc60003fc4070 */
[C---:B------:R-:W-:Y:S02]  /*cc10*/  IMAD R239, R7.reuse, R243, R239 ;  /* 0x000000f307ef7224 */ /* 0x040fe400078e02ef */
[C---:B------:R-:W-:Y:S01]  /*cc20*/  IMAD R237, R7.reuse, R241, R237 ;  /* 0x000000f107ed7224 */ /* 0x040fe200078e02ed */
[----:B------:R-:W-:Y:S01]  /*cc30*/  IABS R241, R13 ;  /* 0x0000000d00f17213 */ /* 0x000fe20000000000 */
[--C-:B------:R-:W-:Y:S01]  /*cc40*/  @!P5 IMAD.IADD R236, R236, 0x1, -R7.reuse ;  /* 0x00000001ececd824 */ /* 0x100fe200078e0a07 */
[C---:B------:R-:W-:Y:S01]  /*cc50*/  ISETP.GT.U32.AND P5, PT, R7.reuse, R239, PT ;  /* 0x000000ef0700720c */ /* 0x040fe20003fa4070 */
[----:B------:R-:W-:Y:S01]  /*cc60*/  IMAD.MOV R240, RZ, RZ, -R242 ;  /* 0x000000fffff07224 */ /* 0x000fe200078e0af2 */
[----:B------:R-:W-:Y:S01]  /*cc70*/  IABS R242, R12 ;  /* 0x0000000c00f27213 */ /* 0x000fe20000000000 */
[----:B------:R-:W-:Y:S01]  /*cc80*/  @!P3 IMAD.IADD R234, R234, 0x1, -R7 ;  /* 0x00000001eaeab824 */ /* 0x000fe200078e0a07 */
[C---:B------:R-:W-:Y:S01]  /*cc90*/  ISETP.GT.U32.AND P3, PT, R7.reuse, R237, PT ;  /* 0x000000ed0700720c */ /* 0x040fe20003f64070 */
[----:B------:R-:W-:Y:S01]  /*cca0*/  @!P2 IMAD.MOV R232, RZ, RZ, -R232 ;  /* 0x000000ffffe8a224 */ /* 0x000fe200078e0ae8 */
[C---:B------:R-:W-:Y:S01]  /*ccb0*/  ISETP.GT.U32.AND P2, PT, R7.reuse, R236, PT ;  /* 0x000000ec0700720c */ /* 0x040fe20003f44070 */
[----:B------:R-:W-:Y:S01]  /*ccc0*/  IMAD R238, R7, R240, R238 ;  /* 0x000000f007ee7224 */ /* 0x000fe200078e02ee */
[----:B------:R-:W-:Y:S01]  /*ccd0*/  IABS R240, R252 ;  /* 0x000000fc00f07213 */ /* 0x000fe20000000000 */
[----:B------:R-:W-:-:S04]  /*cce0*/  IMAD.HI.U32 R244, R0, R241, RZ ;  /* 0x000000f100f47227 */ /* 0x000fc800078e00ff */
[----:B------:R-:W-:-:S04]  /*ccf0*/  IMAD.HI.U32 R243, R0, R242, RZ ;  /* 0x000000f200f37227 */ /* 0x000fc800078e00ff */
[----:B------:R-:W-:Y:S01]  /*cd00*/  @!P6 IMAD.IADD R235, R235, 0x1, -R7 ;  /* 0x00000001ebebe824 */ /* 0x000fe200078e0a07 */
[----:B------:R-:W-:Y:S01]  /*cd10*/  ISETP.GT.U32.AND P6, PT, R7, R238, PT ;  /* 0x000000ee0700720c */ /* 0x000fe20003fc4070 */
[----:B------:R-:W-:Y:S02]  /*cd20*/  IMAD.MOV R244, RZ, RZ, -R244 ;  /* 0x000000fffff47224 */ /* 0x000fe400078e0af4 */
[----:B------:R-:W-:-:S04]  /*cd30*/  IMAD.HI.U32 R245, R0, R240, RZ ;  /* 0x000000f000f57227 */ /* 0x000fc800078e00ff */
[----:B------:R-:W-:Y:S02]  /*cd40*/  IMAD.MOV R243, RZ, RZ, -R243 ;  /* 0x000000fffff37224 */ /* 0x000fe400078e0af3 */
[----:B------:R-:W-:Y:S01]  /*cd50*/  IMAD R241, R7, R244, R241 ;  /* 0x000000f407f17224 */ /* 0x000fe200078e02f1 */
[----:B------:R-:W-:Y:S01]  /*cd60*/  IABS R244, R10 ;  /* 0x0000000a00f47213 */ /* 0x000fe20000000000 */
[----:B------:R-:W-:Y:S02]  /*cd70*/  @!P5 IMAD.IADD R239, R239, 0x1, -R7 ;  /* 0x00000001efefd824 */ /* 0x000fe400078e0a07 */
[----:B------:R-:W-:Y:S02]  /*cd80*/  IMAD.MOV R245, RZ, RZ, -R245 ;  /* 0x000000fffff57224 */ /* 0x000fe400078e0af5 */
[----:B------:R-:W-:Y:S01]  /*cd90*/  IMAD R242, R7, R243, R242 ;  /* 0x000000f307f27224 */ /* 0x000fe200078e02f2 */
[----:B------:R-:W-:Y:S01]  /*cda0*/  IABS R243, R11 ;  /* 0x0000000b00f37213 */ /* 0x000fe20000000000 */
[--C-:B------:R-:W-:Y:S01]  /*cdb0*/  @!P3 IMAD.IADD R237, R237, 0x1, -R7.reuse ;  /* 0x00000001ededb824 */ /* 0x100fe200078e0a07 */
[----:B------:R-:W-:Y:S01]  /*cdc0*/  ISETP.GE.AND P3, PT, R247, RZ, PT ;  /* 0x000000fff700720c */ /* 0x000fe20003f66270 */
[----:B------:R-:W-:Y:S01]  /*cdd0*/  @!P2 IMAD.IADD R236, R236, 0x1, -R7 ;  /* 0x00000001ececa824 */ /* 0x000fe200078e0a07 */
[C---:B------:R-:W-:Y:S01]  /*cde0*/  ISETP.GT.U32.AND P5, PT, R7.reuse, R239, PT ;  /* 0x000000ef0700720c */ /* 0x040fe20003fa4070 */
[C---:B------:R-:W-:Y:S01]  /*cdf0*/  IMAD R240, R7.reuse, R245, R240 ;  /* 0x000000f507f07224 */ /* 0x040fe200078e02f0 */
[----:B------:R-:W-:Y:S01]  /*ce00*/  ISETP.GT.U32.AND P2, PT, R7, R241, PT ;  /* 0x000000f10700720c */ /* 0x000fe20003f44070 */
[----:B------:R-:W-:-:S04]  /*ce10*/  IMAD.HI.U32 R248, R0, R244, RZ ;  /* 0x000000f400f87227 */ /* 0x000fc800078e00ff */
[----:B------:R-:W-:-:S04]  /*ce20*/  IMAD.HI.U32 R245, R0, R243, RZ ;  /* 0x000000f300f57227 */ /* 0x000fc800078e00ff */
[----:B------:R-:W-:Y:S01]  /*ce30*/  @!P6 IMAD.IADD R238, R238, 0x1, -R7 ;  /* 0x00000001eeeee824 */ /* 0x000fe200078e0a07 */
[C---:B------:R-:W-:Y:S01]  /*ce40*/  ISETP.GT.U32.AND P6, PT, R7.reuse, R240, PT ;  /* 0x000000f00700720c */ /* 0x040fe20003fc4070 */
[----:B------:R-:W-:Y:S02]  /*ce50*/  IMAD.MOV R248, RZ, RZ, -R248 ;  /* 0x000000fffff87224 */ /* 0x000fe400078e0af8 */
[----:B------:R-:W-:Y:S02]  /*ce60*/  IMAD.MOV R245, RZ, RZ, -R245 ;  /* 0x000000fffff57224 */ /* 0x000fe400078e0af5 */
[C---:B------:R-:W-:Y:S02]  /*ce70*/  IMAD R244, R7.reuse, R248, R244 ;  /* 0x000000f807f47224 */ /* 0x040fe400078e02f4 */
[----:B------:R-:W-:Y:S01]  /*ce80*/  @!P3 IMAD.MOV R233, RZ, RZ, -R233 ;  /* 0x000000ffffe9b224 */ /* 0x000fe200078e0ae9 */
[C---:B------:R-:W-:Y:S01]  /*ce90*/  ISETP.GT.U32.AND P3, PT, R7.reuse, R237, PT ;  /* 0x000000ed0700720c */ /* 0x040fe20003f64070 */
[----:B------:R-:W-:-:S02]  /*cea0*/  IMAD R243, R7, R245, R243 ;  /* 0x000000f507f37224 */ /* 0x000fc400078e02f3 */
[----:B------:R-:W-:Y:S02]  /*ceb0*/  IMAD.MOV.U32 R245, RZ, RZ, R246 ;  /* 0x000000fffff57224 */ /* 0x000fe400078e00f6 */
[--C-:B------:R-:W-:Y:S01]  /*cec0*/  @!P5 IMAD.IADD R239, R239, 0x1, -R7.reuse ;  /* 0x00000001efefd824 */ /* 0x100fe200078e0a07 */
[----:B------:R-:W-:Y:S01]  /*ced0*/  ISETP.GE.AND P5, PT, R250, RZ, PT ;  /* 0x000000fffa00720c */ /* 0x000fe20003fa6270 */
[----:B------:R-:W-:Y:S01]  /*cee0*/  @!P2 IMAD.IADD R241, R241, 0x1, -R7 ;  /* 0x00000001f1f1a824 */ /* 0x000fe200078e0a07 */
[----:B------:R-:W-:Y:S01]  /*cef0*/  ISETP.GT.U32.AND P2, PT, R7, R244, PT ;  /* 0x000000f40700720c */ /* 0x000fe20003f44070 */
[----:B------:R-:W-:-:S04]  /*cf00*/  IMAD.HI.U32 R250, R0, R245, RZ ;  /* 0x000000f500fa7227 */ /* 0x000fc800078e00ff */
[--C-:B------:R-:W-:Y:S02]  /*cf10*/  @!P6 IMAD.IADD R240, R240, 0x1, -R7.reuse ;  /* 0x00000001f0f0e824 */ /* 0x100fe400078e0a07 */
[----:B------:R-:W-:Y:S01]  /*cf20*/  @!P4 IMAD.MOV R234, RZ, RZ, -R234 ;  /* 0x000000ffffeac224 */ /* 0x000fe200078e0aea */
[C---:B------:R-:W-:Y:S01]  /*cf30*/  ISETP.GT.U32.AND P4, PT, R7.reuse, R238, PT ;  /* 0x000000ee0700720c */ /* 0x040fe20003f84070 */
[----:B------:R-:W-:Y:S01]  /*cf40*/  IMAD.MOV R248, RZ, RZ, -R250 ;  /* 0x000000fffff87224 */ /* 0x000fe200078e0afa */
[----:B------:R-:W-:Y:S01]  /*cf50*/  ISETP.GT.U32.AND P6, PT, R7, R240, PT ;  /* 0x000000f00700720c */ /* 0x000fe20003fc4070 */
[----:B------:R-:W-:Y:S01]  /*cf60*/  @!P3 IMAD.IADD R237, R237, 0x1, -R7 ;  /* 0x00000001ededb824 */ /* 0x000fe200078e0a07 */
[C---:B------:R-:W-:Y:S01]  /*cf70*/  ISETP.GT.U32.AND P3, PT, R7.reuse, R242, PT ;  /* 0x000000f20700720c */ /* 0x040fe20003f64070 */
[----:B------:R-:W-:Y:S02]  /*cf80*/  IMAD R245, R7, R248, R245 ;  /* 0x000000f807f57224 */ /* 0x000fe400078e02f5 */
[----:B------:R-:W-:-:S02]  /*cf90*/  IMAD.MOV.U32 R246, RZ, RZ, R251 ;  /* 0x000000fffff67224 */ /* 0x000fc400078e00fb */
[----:B------:R-:W-:Y:S01]  /*cfa0*/  @!P2 IMAD.IADD R244, R244, 0x1, -R7 ;  /* 0x00000001f4f4a824 */ /* 0x000fe200078e0a07 */
[----:B------:R-:W-:Y:S01]  /*cfb0*/  ISETP.GT.U32.AND P2, PT, R7, R245, PT ;  /* 0x000000f50700720c */ /* 0x000fe20003f44070 */
[----:B------:R-:W-:-:S04]  /*cfc0*/  IMAD.HI.U32 R251, R0, R246, RZ ;  /* 0x000000f600fb7227 */ /* 0x000fc800078e00ff */
[----:B------:R-:W-:Y:S01]  /*cfd0*/  @!P4 IMAD.IADD R238, R238, 0x1, -R7 ;  /* 0x00000001eeeec824 */ /* 0x000fe200078e0a07 */
[C---:B------:R-:W-:Y:S01]  /*cfe0*/  ISETP.GT.U32.AND P4, PT, R7.reuse, R243, PT ;  /* 0x000000f30700720c */ /* 0x040fe20003f84070 */
[----:B------:R-:W-:Y:S01]  /*cff0*/  IMAD.MOV R250, RZ, RZ, -R251 ;  /* 0x000000fffffa7224 */ /* 0x000fe200078e0afb */
[----:B------:R-:W-:Y:S01]  /*d000*/  IABS R251, R3 ;  /* 0x0000000300fb7213 */ /* 0x000fe20000000000 */
[--C-:B------:R-:W-:Y:S01]  /*d010*/  @!P6 IMAD.IADD R240, R240, 0x1, -R7.reuse ;  /* 0x00000001f0f0e824 */ /* 0x100fe200078e0a07 */
[----:B------:R-:W-:Y:S01]  /*d020*/  ISETP.GE.AND P6, PT, R4, RZ, PT ;  /* 0x000000ff0400720c */ /* 0x000fe20003fc6270 */
[----:B------:R-:W-:Y:S01]  /*d030*/  IMAD R246, R7, R250, R246 ;  /* 0x000000fa07f67224 */ /* 0x000fe200078e02f6 */
[----:B------:R-:W-:Y:S01]  /*d040*/  LOP3.LUT R4, R247, 0x8, RZ, 0xfc, !PT ;  /* 0x00000008f7047812 */ /* 0x000fe200078efcff */
[--C-:B------:R-:W-:Y:S01]  /*d050*/  @!P3 IMAD.IADD R242, R242, 0x1, -R7.reuse ;  /* 0x00000001f2f2b824 */ /* 0x100fe200078e0a07 */
[----:B------:R-:W-:Y:S01]  /*d060*/  ISETP.GE.AND P3, PT, R5, RZ, PT ;  /* 0x000000ff0500720c */ /* 0x000fe20003f66270 */
[----:B------:R-:W-:Y:S01]  /*d070*/  @!P2 IMAD.IADD R245, R245, 0x1, -R7 ;  /* 0x00000001f5f5a824 */ /* 0x000fe200078e0a07 */
[----:B------:R-:W-:Y:S01]  /*d080*/  LOP3.LUT R5, R247, 0xa, RZ, 0xfc, !PT ;  /* 0x0000000af7057812 */ /* 0x000fe200078efcff */
[----:B------:R-:W-:Y:S01]  /*d090*/  @!P1 IMAD.MOV R235, RZ, RZ, -R235 ;  /* 0x000000ffffeb9224 */ /* 0x000fe200078e0aeb */
[----:B------:R-:W-:Y:S01]  /*d0a0*/  IABS R248, R4 ;  /* 0x0000000400f87213 */ /* 0x000fe20000000000 */
[----:B------:R-:W-:Y:S01]  /*d0b0*/  @!P4 IMAD.IADD R243, R243, 0x1, -R7 ;  /* 0x00000001f3f3c824 */ /* 0x000fe200078e0a07 */
[C---:B------:R-:W-:Y:S01]  /*d0c0*/  ISETP.GT.U32.AND P2, PT, R7.reuse, R246, PT ;  /* 0x000000f60700720c */ /* 0x040fe20003f44070 */
[----:B------:R-:W-:Y:S01]  /*d0d0*/  @!P0 IMAD.MOV R236, RZ, RZ, -R236 ;  /* 0x000000ffffec8224 */ /* 0x000fe200078e0aec */
[----:B------:R-:W-:Y:S01]  /*d0e0*/  IABS R247, R5 ;  /* 0x0000000500f77213 */ /* 0x000fe20000000000 */
[----:B------:R-:W-:Y:S01]  /*d0f0*/  IMAD.HI.U32 R16, R0, R248, RZ ;  /* 0x000000f800107227 */ /* 0x000fe200078e00ff */
[----:B------:R-:W-:-:S02]  /*d100*/  ISETP.GT.U32.AND P1, PT, R7, R241, PT ;  /* 0x000000f10700720c */ /* 0x000fc40003f24070 */
[----:B------:R-:W-:Y:S01]  /*d110*/  ISETP.GE.AND P4, PT, R252, RZ, PT ;  /* 0x000000fffc00720c */ /* 0x000fe20003f86270 */
[----:B------:R-:W-:Y:S01]  /*d120*/  IMAD.HI.U32 R252, R0, R247, RZ ;  /* 0x000000f700fc7227 */ /* 0x000fe200078e00ff */
[----:B------:R-:W-:-:S03]  /*d130*/  IABS R250, R2 ;  /* 0x0000000200fa7213 */ /* 0x000fc60000000000 */
[----:B------:R-:W-:Y:S02]  /*d140*/  IMAD.MOV R16, RZ, RZ, -R16 ;  /* 0x000000ffff107224 */ /* 0x000fe400078e0a10 */
[----:B------:R-:W-:Y:S02]  /*d150*/  IMAD.MOV R17, RZ, RZ, -R252 ;  /* 0x000000ffff117224 */ /* 0x000fe400078e0afc */
[C---:B------:R-:W-:Y:S02]  /*d160*/  IMAD R248, R7.reuse, R16, R248 ;  /* 0x0000001007f87224 */ /* 0x040fe400078e02f8 */
[----:B------:R-:W-:Y:S01]  /*d170*/  @!P2 IMAD.IADD R246, R246, 0x1, -R7 ;  /* 0x00000001f6f6a824 */ /* 0x000fe200078e0a07 */
[C---:B------:R-:W-:Y:S01]  /*d180*/  ISETP.GT.U32.AND P2, PT, R7.reuse, R243, PT ;  /* 0x000000f30700720c */ /* 0x040fe20003f44070 */
[----:B------:R-:W-:Y:S01]  /*d190*/  IMAD.HI.U32 R14, R0, R250, RZ ;  /* 0x000000fa000e7227 */ /* 0x000fe200078e00ff */
[----:B------:R-:W-:-:S03]  /*d1a0*/  ISETP.GT.U32.AND P0, PT, R7, R242, PT ;  /* 0x000000f20700720c */ /* 0x000fc60003f04070 */
[----:B------:R-:W-:Y:S02]  /*d1b0*/  IMAD R247, R7, R17, R247 ;  /* 0x0000001107f77224 */ /* 0x000fe400078e02f7 */
[----:B------:R-:W-:-:S04]  /*d1c0*/  IMAD.HI.U32 R15, R0, R251, RZ ;  /* 0x000000fb000f7227 */ /* 0x000fc800078e00ff */
[----:B------:R-:W-:Y:S01]  /*d1d0*/  @!P1 IMAD.IADD R241, R241, 0x1, -R7 ;  /* 0x00000001f1f19824 */ /* 0x000fe200078e0a07 */
[C---:B------:R-:W-:Y:S01]  /*d1e0*/  ISETP.GT.U32.AND P1, PT, R7.reuse, R248, PT ;  /* 0x000000f80700720c */ /* 0x040fe20003f24070 */
[----:B------:R-:W-:Y:S02]  /*d1f0*/  IMAD.MOV.U32 R252, RZ, RZ, R18 ;  /* 0x000000fffffc7224 */ /* 0x000fe400078e0012 */
[----:B------:R-:W-:Y:S01]  /*d200*/  IMAD.MOV R14, RZ, RZ, -R14 ;  /* 0x000000ffff0e7224 */ /* 0x000fe200078e0a0e */
[----:B------:R-:W3:Y:S01]  /*d210*/  LDL.LU R18, [R1+0x1bf8] ;  /* 0x001bf80001127983 */ /* 0x000ee20000300800 */
[----:B------:R-:W-:Y:S01]  /*d220*/  @!P4 IMAD.MOV R240, RZ, RZ, -R240 ;  /* 0x000000fffff0c224 */ /* 0x000fe200078e0af0 */
[C---:B------:R-:W-:Y:S01]  /*d230*/  ISETP.GT.U32.AND P4, PT, R7.reuse, R247, PT ;  /* 0x000000f70700720c */ /* 0x040fe20003f84070 */
[----:B------:R-:W-:Y:S01]  /*d240*/  IMAD.MOV R15, RZ, RZ, -R15 ;  /* 0x000000ffff0f7224 */ /* 0x000fe200078e0a0f */
[----:B------:R-:W4:Y:S01]  /*d250*/  LDL.LU R17, [R1+0x1bf4] ;  /* 0x001bf40001117983 */ /* 0x000f220000300800 */
[----:B------:R-:W-:Y:S01]  /*d260*/  @!P5 IMAD.MOV R237, RZ, RZ, -R237 ;  /* 0x000000ffffedd224 */ /* 0x000fe200078e0aed */
[C---:B------:R-:W-:Y:S01]  /*d270*/  ISETP.GT.U32.AND P5, PT, R7.reuse, R244, PT ;  /* 0x000000f40700720c */ /* 0x040fe20003fa4070 */
[----:B------:R-:W-:Y:S01]  /*d280*/  IMAD.HI.U32 R0, R0, R252, RZ ;  /* 0x000000fc00007227 */ /* 0x000fe200078e00ff */
[----:B------:R-:W2:Y:S03]  /*d290*/  LDL.LU R16, [R1+0x1bf0] ;  /* 0x001bf00001107983 */ /* 0x000ea60000300800 */
[----:B------:R-:W-:-:S02]  /*d2a0*/  IMAD R250, R7, R14, R250 ;  /* 0x0000000e07fa7224 */ /* 0x000fc400078e02fa */
[C---:B------:R-:W-:Y:S02]  /*d2b0*/  IMAD R251, R7.reuse, R15, R251 ;  /* 0x0000000f07fb7224 */ /* 0x040fe400078e02fb */
[----:B------:R-:W-:Y:S01]  /*d2c0*/  @!P3 IMAD.MOV R239, RZ, RZ, -R239 ;  /* 0x000000ffffefb224 */ /* 0x000fe200078e0aef */
[----:B------:R-:W-:Y:S01]  /*d2d0*/  ISETP.GT.U32.AND P3, PT, R7, R245, PT ;  /* 0x000000f50700720c */ /* 0x000fe20003f64070 */
[----:B------:R-:W-:Y:S01]  /*d2e0*/  IMAD.MOV R0, RZ, RZ, -R0 ;  /* 0x000000ffff007224 */ /* 0x000fe200078e0a00 */
[----:B------:R-:W3:Y:S01]  /*d2f0*/  LDL.LU R15, [R1+0x1bec] ;  /* 0x001bec00010f7983 */ /* 0x000ee20000300800 */
[--C-:B------:R-:W-:Y:S01]  /*d300*/  @!P2 IMAD.IADD R243, R243, 0x1, -R7.reuse ;  /* 0x00000001f3f3a824 */ /* 0x100fe200078e0a07 */
[C---:B------:R-:W-:Y:S01]  /*d310*/  ISETP.GT.U32.AND P2, PT, R7.reuse, R250, PT ;  /* 0x000000fa0700720c */ /* 0x040fe20003f44070 */
[--C-:B------:R-:W-:Y:S01]  /*d320*/  @!P0 IMAD.IADD R242, R242, 0x1, -R7.reuse ;  /* 0x00000001f2f28824 */ /* 0x100fe200078e0a07 */
[C---:B------:R-:W-:Y:S01]  /*d330*/  ISETP.GT.U32.AND P0, PT, R7.reuse, R251, PT ;  /* 0x000000fb0700720c */ /* 0x040fe20003f04070 */
[----:B------:R-:W-:Y:S01]  /*d340*/  IMAD R0, R7, R0, R252 ;  /* 0x0000000007007224 */ /* 0x000fe200078e02fc */
[----:B------:R-:W4:Y:S01]  /*d350*/  LDL.LU R14, [R1+0x1be8] ;  /* 0x001be800010e7983 */ /* 0x000f220000300800 */
[--C-:B------:R-:W-:Y:S01]  /*d360*/  @!P1 IMAD.IADD R248, R248, 0x1, -R7.reuse ;  /* 0x00000001f8f89824 */ /* 0x100fe200078e0a07 */
[----:B------:R-:W-:Y:S01]  /*d370*/  ISETP.GE.AND P1, PT, R10, RZ, PT ;  /* 0x000000ff0a00720c */ /* 0x000fe20003f26270 */
[--C-:B------:R-:W-:Y:S01]  /*d380*/  @!P4 IMAD.IADD R247, R247, 0x1, -R7.reuse ;  /* 0x00000001f7f7c824 */ /* 0x100fe200078e0a07 */
[----:B------:R-:W-:Y:S01]  /*d390*/  ISETP.GE.AND P4, PT, R11, RZ, PT ;  /* 0x000000ff0b00720c */ /* 0x000fe20003f86270 */
[--C-:B------:R-:W-:Y:S01]  /*d3a0*/  @!P5 IMAD.IADD R244, R244, 0x1, -R7.reuse ;  /* 0x00000001f4f4d824 */ /* 0x100fe200078e0a07 */
[C---:B------:R-:W-:Y:S01]  /*d3b0*/  ISETP.GT.U32.AND P5, PT, R7.reuse, R0, PT ;  /* 0x000000000700720c */ /* 0x040fe20003fa4070 */
[----:B------:R-:W-:Y:S01]  /*d3c0*/  @!P6 IMAD.MOV R238, RZ, RZ, -R238 ;  /* 0x000000ffffeee224 */ /* 0x000fe200078e0aee */
[----:B------:R-:W-:Y:S01]  /*d3d0*/  ISETP.GT.U32.AND P6, PT, R7, R246, PT ;  /* 0x000000f60700720c */ /* 0x000fe20003fc4070 */
[--C-:B------:R-:W-:Y:S01]  /*d3e0*/  @!P3 IMAD.IADD R245, R245, 0x1, -R7.reuse ;  /* 0x00000001f5f5b824 */ /* 0x100fe200078e0a07 */
[----:B------:R-:W-:Y:S01]  /*d3f0*/  ISETP.GE.AND P3, PT, R13, RZ, PT ;  /* 0x000000ff0d00720c */ /* 0x000fe20003f66270 */
[--C-:B------:R-:W-:Y:S01]  /*d400*/  @!P2 IMAD.IADD R250, R250, 0x1, -R7.reuse ;  /* 0x00000001fafaa824 */ /* 0x100fe200078e0a07 */
[----:B------:R-:W2:Y:S01]  /*d410*/  LDL.LU R13, [R1+0x1be4] ;  /* 0x001be400010d7983 */ /* 0x000ea20000300800 */
[----:B------:R-:W-:-:S02]  /*d420*/  @!P0 IMAD.IADD R251, R251, 0x1, -R7 ;  /* 0x00000001fbfb8824 */ /* 0x000fc400078e0a07 */
        /* <DEDUP_REMOVED lines=9> */
[----:B------:R-:W3:Y:S01]  /*d4c0*/  LDL.LU R12, [R1+0x1be0] ;  /* 0x001be000010c7983 */ /* 0x000ee20000300800 */
[----:B------:R-:W-:-:S02]  /*d4d0*/  ISETP.GE.AND P2, PT, R49, RZ, PT ;  /* 0x000000ff3100720c */ /* 0x000fc40003f46270 */
[----:B------:R-:W-:Y:S01]  /*d4e0*/  ISETP.GE.AND P0, PT, R9, RZ, PT ;  /* 0x000000ff0900720c */ /* 0x000fe20003f06270 */
[----:B------:R-:W4:Y:S01]  /*d4f0*/  LDL.LU R11, [R1+0x1bdc] ;  /* 0x001bdc00010b7983 */ /* 0x000f220000300800 */
[----:B------:R-:W-:-:S03]  /*d500*/  ISETP.GT.U32.AND P3, PT, R7, R247, PT ;  /* 0x000000f70700720c */ /* 0x000fc60003f64070 */
[----:B------:R-:W2:Y:S04]  /*d510*/  LDL.LU R10, [R1+0x1bd8] ;  /* 0x001bd800010a7983 */ /* 0x000ea80000300800 */
[----:B------:R-:W3:Y:S01]  /*d520*/  LDL.LU R9, [R1+0x1bd4] ;  /* 0x001bd40001097983 */ /* 0x000ee20000300800 */
[----:B------:R-:W-:-:S03]  /*d530*/  @!P1 IMAD.IADD R250, R250, 0x1, -R7 ;  /* 0x00000001fafa9824 */ /* 0x000fc600078e0a07 */
[----:B------:R-:W4:Y:S01]  /*d540*/  LDL.LU R49, [R1+0x1bd0] ;  /* 0x001bd00001317983 */ /* 0x000f220000300800 */
[----:B------:R-:W-:Y:S01]  /*d550*/  ISETP.GE.AND P1, PT, R2, RZ, PT ;  /* 0x000000ff0200720c */ /* 0x000fe20003f26270 */
[--C-:B------:R-:W-:Y:S01]  /*d560*/  @!P4 IMAD.IADD R251, R251, 0x1, -R7.reuse ;  /* 0x00000001fbfbc824 */ /* 0x100fe200078e0a07 */
[----:B------:R-:W-:Y:S01]  /*d570*/  ISETP.GE.AND P4, PT, R3, RZ, PT ;  /* 0x000000ff0300720c */ /* 0x000fe20003f86270 */
[----:B------:R-:W2:Y:S01]  /*d580*/  LDL.LU R2, [R1+0x2c] ;  /* 0x00002c0001027983 */ /* 0x000ea20000300800 */
[--C-:B------:R-:W-:Y:S01]  /*d590*/  @!P5 IMAD.IADD R248, R248, 0x1, -R7.reuse ;  /* 0x00000001f8f8d824 */ /* 0x100fe200078e0a07 */
[----:B------:R-:W-:Y:S01]  /*d5a0*/  ISETP.GE.AND P5, PT, R4, RZ, PT ;  /* 0x000000ff0400720c */ /* 0x000fe20003fa6270 */
[----:B------:R-:W-:Y:S01]  /*d5b0*/  @!P2 IMAD.MOV R246, RZ, RZ, -R246 ;  /* 0x000000fffff6a224 */ /* 0x000fe200078e0af6 */
[----:B------:R-:W3:Y:S01]  /*d5c0*/  LDL.LU R3, [R1+0x28] ;  /* 0x0000280001037983 */ /* 0x000ee20000300800 */
[----:B------:R-:W-:Y:S01]  /*d5d0*/  ISETP.GE.AND P2, PT, R5, RZ, PT ;  /* 0x000000ff0500720c */ /* 0x000fe20003f46270 */
[----:B------:R-:W-:Y:S01]  /*d5e0*/  @!P3 IMAD.IADD R247, R247, 0x1, -R7 ;  /* 0x00000001f7f7b824 */ /* 0x000fe200078e0a07 */
[----:B------:R-:W-:Y:S01]  /*d5f0*/  ISETP.GE.AND P3, PT, R6, RZ, PT ;  /* 0x000000ff0600720c */ /* 0x000fe20003f66270 */
[----:B------:R-:W3:Y:S01]  /*d600*/  LDL.LU R4, [R1+0x24] ;  /* 0x0000240001047983 */ /* 0x000ee20000300800 */
[----:B------:R-:W-:Y:S01]  /*d610*/  @!P0 IMAD.MOV R245, RZ, RZ, -R245 ;  /* 0x000000fffff58224 */ /* 0x000fe200078e0af5 */
[C---:B------:R-:W-:Y:S01]  /*d620*/  ISETP.GT.U32.AND P0, PT, R7.reuse, R249, PT ;  /* 0x000000f90700720c */ /* 0x040fe20003f04070 */
[----:B------:R-:W-:Y:S01]  /*d630*/  @!P6 IMAD.MOV R242, RZ, RZ, -R242 ;  /* 0x000000fffff2e224 */ /* 0x000fe200078e0af2 */
[----:B------:R-:W3:Y:S01]  /*d640*/  LDL.LU R5, [R1+0x20] ;  /* 0x0000200001057983 */ /* 0x000ee20000300800 */
[----:B------:R-:W-:-:S03]  /*d650*/  ISETP.GT.U32.AND P6, PT, R7, R0, PT ;  /* 0x000000000700720c */ /* 0x000fc60003fc4070 */
[----:B------:R-:W3:Y:S01]  /*d660*/  LDL.LU R6, [R1+0x1c] ;  /* 0x00001c0001067983 */ /* 0x000ee20000300800 */
[----:B------:R-:W0:Y:S01]  /*d670*/  S2R R252, SR_TID.X ;  /* 0x0000000000fc7919 */ /* 0x000e220000002100 */
[----:B------:R-:W-:-:S05]  /*d680*/  @!P2 IMAD.MOV R247, RZ, RZ, -R247 ;  /* 0x000000fffff7a224 */ /* 0x000fca00078e0af7 */
[----:B------:R-:W-:-:S03]  /*d690*/  @!P0 IMAD.IADD R249, R249, 0x1, -R7 ;  /* 0x00000001f9f98824 */ /* 0x000fc600078e0a07 */
[----:B------:R-:W-:Y:S01]  /*d6a0*/  @!P6 IMAD.IADD R0, R0, 0x1, -R7 ;  /* 0x000000010000e824 */ /* 0x000fe200078e0a07 */
[----:B------:R-:W-:Y:S02]  /*d6b0*/  ISETP.GE.AND P6, PT, R8, RZ, PT ;  /* 0x000000ff0800720c */ /* 0x000fe40003fc6270 */
[----:B------:R-:W3:Y:S01]  /*d6c0*/  LDL.LU R8, [R1+0x1bcc] ;  /* 0x001bcc0001087983 */ /* 0x000ee20000300800 */
[----:B0-----:R-:W-:-:S05]  /*d6d0*/  LOP3.LUT R252, R252, 0x3f, RZ, 0xc0, !PT ;  /* 0x0000003ffcfc7812 */ /* 0x001fca00078ec0ff */
[----:B------:R-:W-:-:S05]  /*d6e0*/  IMAD R252, R252, UR10, RZ ;  /* 0x0000000afcfc7c24 */ /* 0x000fca000f8e02ff */
[----:B------:R-:W-:Y:S01]  /*d6f0*/  LEA R7, P2, R252, UR12, 0x1 ;  /* 0x0000000cfc077c11 */ /* 0x000fe2000f8408ff */
[----:B------:R0:W-:Y:S04]  /*d700*/  STL [R1+0xf8], R252 ;  /* 0x0000f8fc01007387 */ /* 0x0001e80000100800 */
[----:B------:R1:W-:Y:S01]  /*d710*/  STL [R1+0x1ba4], R7 ;  /* 0x001ba40701007387 */ /* 0x0003e20000100800 */
[----:B0-----:R-:W-:Y:S02]  /*d720*/  IMAD.MOV.U32 R252, RZ, RZ, R0 ;  /* 0x000000fffffc7224 */ /* 0x001fe400078e0000 */
[----:B------:R-:W-:Y:S01]  /*d730*/  IMAD.MOV.U32 R0, RZ, RZ, R249 ;  /* 0x000000ffff007224 */ /* 0x000fe200078e00f9 */
[----:B-1----:R-:W3:Y:S04]  /*d740*/  LDL.LU R7, [R1+0x14] ;  /* 0x0000140001077983 */ /* 0x002ee80000300800 */
[----:B------:R-:W3:Y:S01]  /*d750*/  LDL.LU R249, [R1+0x18] ;  /* 0x0000180001f97983 */ /* 0x000ee20000300800 */
[----:B----4-:R-:W-:-:S02]  /*d760*/  ISETP.NE.AND P0, PT, R49, RZ, PT ;  /* 0x000000ff3100720c */ /* 0x010fc40003f05270 */
[----:B------:R-:W-:-:S04]  /*d770*/  LOP3.LUT R49, RZ, R49, RZ, 0x33, !PT ;  /* 0x00000031ff317212 */ /* 0x000fc800078e33ff */
[C---:B--2---:R-:W-:Y:S02]  /*d780*/  SEL R2, R49.reuse, R2, !P0 ;  /* 0x0000000231027207 */ /* 0x044fe40004000000 */
[----:B---3--:R-:W-:-:S03]  /*d790*/  SEL R3, R49, R3, !P0 ;  /* 0x0000000331037207 */ /* 0x008fc60004000000 */
[----:B------:R0:W-:Y:S01]  /*d7a0*/  STL [R1+0xec], R2 ;  /* 0x0000ec0201007387 */ /* 0x0001e20000100800 */
[C---:B------:R-:W-:Y:S02]  /*d7b0*/  SEL R4, R49.reuse, R4, !P0 ;  /* 0x0000000431047207 */ /* 0x040fe40004000000 */
[C---:B------:R-:W-:Y:S01]  /*d7c0*/  SEL R5, R49.reuse, R5, !P0 ;  /* 0x0000000531057207 */ /* 0x040fe20004000000 */
[----:B0-----:R-:W2:Y:S01]  /*d7d0*/  LDL.LU R2, [R1+0x1bc8] ;  /* 0x001bc80001027983 */ /* 0x001ea20000300800 */
[----:B------:R-:W-:-:S03]  /*d7e0*/  SEL R6, R49, R6, !P0 ;  /* 0x0000000631067207 */ /* 0x000fc60004000000 */
[----:B------:R0:W-:Y:S04]  /*d7f0*/  STL [R1+0xe8], R3 ;  /* 0x0000e80301007387 */ /* 0x0001e80000100800 */
[----:B0-----:R-:W3:Y:S04]  /*d800*/  LDL.LU R3, [R1+0x1bc4] ;  /* 0x001bc40001037983 */ /* 0x001ee80000300800 */
[----:B------:R0:W-:Y:S04]  /*d810*/  STL [R1+0xe4], R4 ;  /* 0x0000e40401007387 */ /* 0x0001e80000100800 */
[----:B0-----:R-:W4:Y:S04]  /*d820*/  LDL.LU R4, [R1+0x1bc0] ;  /* 0x001bc00001047983 */ /* 0x001f280000300800 */
[----:B------:R0:W-:Y:S04]  /*d830*/  STL [R1+0xe0], R5 ;  /* 0x0000e00501007387 */ /* 0x0001e80000100800 */
[----:B0-----:R-:W4:Y:S04]  /*d840*/  LDL.LU R5, [R1+0x1bbc] ;  /* 0x001bbc0001057983 */ /* 0x001f280000300800 */
[----:B------:R0:W-:Y:S04]  /*d850*/  STL [R1+0xdc], R6 ;  /* 0x0000dc0601007387 */ /* 0x0001e80000100800 */
[----:B0-----:R-:W4:Y:S01]  /*d860*/  LDL.LU R6, [R1+0x1bb8] ;  /* 0x001bb80001067983 */ /* 0x001f220000300800 */
[----:B------:R-:W-:-:S02]  /*d870*/  SEL R7, R49, R7, !P0 ;  /* 0x0000000731077207 */ /* 0x000fc40004000000 */
[----:B------:R-:W-:-:S05]  /*d880*/  SEL R249, R49, R249, !P0 ;  /* 0x000000f931f97207 */ /* 0x000fca0004000000 */
[----:B------:R-:W-:Y:S04]  /*d890*/  STL [R1+0xd8], R249 ;  /* 0x0000d8f901007387 */ /* 0x000fe80000100800 */
[----:B------:R0:W-:Y:S02]  /*d8a0*/  STL [R1+0xd4], R7 ;  /* 0x0000d40701007387 */ /* 0x0001e40000100800 */
[C---:B0-----:R-:W-:Y:S02]  /*d8b0*/  SEL R7, R49.reuse, R80, !P0 ;  /* 0x0000005031077207 */ /* 0x041fe40004000000 */
[C---:B--2---:R-:W-:Y:S02]  /*d8c0*/  SEL R2, R49.reuse, R2, !P0 ;  /* 0x0000000231027207 */ /* 0x044fe40004000000 */
[----:B---3--:R-:W-:-:S02]  /*d8d0*/  SEL R3, R49, R3, !P0 ;  /* 0x0000000331037207 */ /* 0x008fc40004000000 */
[C---:B----4-:R-:W-:Y:S02]  /*d8e0*/  SEL R4, R49.reuse, R4, !P0 ;  /* 0x0000000431047207 */ /* 0x050fe40004000000 */
[C---:B------:R-:W-:Y:S02]  /*d8f0*/  SEL R5, R49.reuse, R5, !P0 ;  /* 0x0000000531057207 */ /* 0x040fe40004000000 */
[----:B------:R-:W-:-:S05]  /*d900*/  SEL R6, R49, R6, !P0 ;  /* 0x0000000631067207 */ /* 0x000fca0004000000 */
[----:B------:R-:W-:Y:S04]  /*d910*/  STL [R1+0xd0], R6 ;  /* 0x0000d00601007387 */ /* 0x000fe80000100800 */
[----:B------:R-:W-:Y:S04]  /*d920*/  STL [R1+0xcc], R5 ;  /* 0x0000cc0501007387 */ /* 0x000fe80000100800 */
[----:B------:R0:W-:Y:S04]  /*d930*/  STL [R1+0xc8], R4 ;  /* 0x0000c80401007387 */ /* 0x0001e80000100800 */
[----:B------:R1:W-:Y:S01]  /*d940*/  STL [R1+0xc4], R3 ;  /* 0x0000c40301007387 */ /* 0x0003e20000100800 */
[----:B0-----:R-:W-:-:S03]  /*d950*/  SEL R4, R49, R8, !P0 ;  /* 0x0000000831047207 */ /* 0x001fc60004000000 */
[----:B------:R0:W-:Y:S01]  /*d960*/  STL [R1+0xc0], R2 ;  /* 0x0000c00201007387 */ /* 0x0001e20000100800 */
[----:B-1----:R-:W-:-:S03]  /*d970*/  SEL R3, R49, R9, !P0 ;  /* 0x0000000931037207 */ /* 0x002fc60004000000 */
[----:B------:R1:W-:Y:S04]  /*d980*/  STL [R1+0xbc], R4 ;  /* 0x0000bc0401007387 */ /* 0x0003e80000100800 */
[----:B------:R2:W-:Y:S01]  /*d990*/  STL [R1+0xb8], R3 ;  /* 0x0000b80301007387 */ /* 0x0005e20000100800 */
[C---:B0-----:R-:W-:Y:S02]  /*d9a0*/  SEL R2, R49.reuse, R10, !P0 ;  /* 0x0000000a31027207 */ /* 0x041fe40004000000 */
[----:B-1----:R-:W-:-:S03]  /*d9b0*/  SEL R4, R49, R11, !P0 ;  /* 0x0000000b31047207 */ /* 0x002fc60004000000 */
[----:B------:R0:W-:Y:S01]  /*d9c0*/  STL [R1+0xb4], R2 ;  /* 0x0000b40201007387 */ /* 0x0001e20000100800 */
[----:B--2---:R-:W-:-:S03]  /*d9d0*/  SEL R3, R49, R12, !P0 ;  /* 0x0000000c31037207 */ /* 0x004fc60004000000 */
        /* <DEDUP_REMOVED lines=72> */
[----:B------:R-:W-:Y:S04]  /*de60*/  STL [R1+0x2c], R4 ;  /* 0x00002c0401007387 */ /* 0x000fe80000100800 */
[----:B------:R-:W2:Y:S01]  /*de70*/  LDL.LU R8, [R1+0xf0] ;  /* 0x0000f00001087983 */ /* 0x000ea20000300800 */
[----:B0-----:R-:W-:-:S03]  /*de80*/  SEL R2, R49, R79, !P0 ;  /* 0x0000004f31027207 */ /* 0x001fc60004000000 */
[----:B------:R-:W-:Y:S04]  /*de90*/  STL [R1+0x28], R3 ;  /* 0x0000280301007387 */ /* 0x000fe80000100800 */
[----:B------:R-:W3:Y:S01]  /*dea0*/  LDL.LU R249, [R1+0xf4] ;  /* 0x0000f40001f97983 */ /* 0x000ee20000300800 */
[----:B------:R-:W-:-:S03]  /*deb0*/  SEL R25, R49, R57, !P0 ;  /* 0x0000003931197207 */ /* 0x000fc60004000000 */
[----:B------:R0:W-:Y:S04]  /*dec0*/  STL [R1+0x24], R2 ;  /* 0x0000240201007387 */ /* 0x0001e80000100800 */
[----:B------:R-:W4:Y:S01]  /*ded0*/  LDL.LU R57, [R1+0xf8] ;  /* 0x0000f80001397983 */ /* 0x000f220000300800 */
[C---:B------:R-:W-:Y:S02]  /*dee0*/  SEL R6, R49.reuse, R81, !P0 ;  /* 0x0000005131067207 */ /* 0x040fe40004000000 */
[C---:B------:R-:W-:Y:S01]  /*def0*/  SEL R5, R49.reuse, R82, !P0 ;  /* 0x0000005231057207 */ /* 0x040fe20004000000 */
[----:B------:R-:W-:Y:S01]  /*df00*/  STL [R1+0x1ba8], R7 ;  /* 0x001ba80701007387 */ /* 0x000fe20000100800 */
[----:B0-----:R-:W-:-:S03]  /*df10*/  SEL R2, R49, R83, !P0 ;  /* 0x0000005331027207 */ /* 0x001fc60004000000 */
[----:B------:R0:W-:Y:S01]  /*df20*/  STL [R1+0x1bac], R6 ;  /* 0x001bac0601007387 */ /* 0x0001e20000100800 */
[----:B------:R-:W-:-:S03]  /*df30*/  SEL R26, R49, R56, !P0 ;  /* 0x00000038311a7207 */ /* 0x000fc60004000000 */
[----:B------:R-:W-:Y:S01]  /*df40*/  STL [R1+0x1bb0], R5 ;  /* 0x001bb00501007387 */ /* 0x000fe20000100800 */
[----:B------:R-:W-:-:S03]  /*df50*/  SEL R27, R49, R55, !P0 ;  /* 0x00000037311b7207 */ /* 0x000fc60004000000 */
[----:B------:R1:W-:Y:S01]  /*df60*/  STL [R1+0x1bb4], R2 ;  /* 0x001bb40201007387 */ /* 0x0003e20000100800 */
[----:B------:R-:W-:-:S03]  /*df70*/  SEL R28, R49, R54, !P0 ;  /* 0x00000036311c7207 */ /* 0x000fc60004000000 */
[----:B------:R-:W4:Y:S01]  /*df80*/  LDL.LU R56, [R1+0xec] ;  /* 0x0000ec0001387983 */ /* 0x000f220000300800 */
        /* <DEDUP_REMOVED lines=21> */
[----:B------:R-:W4:Y:S04]  /*e0e0*/  LDL.LU R44, [R1+0xc0] ;  /* 0x0000c000012c7983 */ /* 0x000f280000300800 */
[----:B------:R-:W4:Y:S04]  /*e0f0*/  LDL.LU R43, [R1+0xbc] ;  /* 0x0000bc00012b7983 */ /* 0x000f280000300800 */
[----:B------:R-:W4:Y:S01]  /*e100*/  LDL.LU R42, [R1+0xb8] ;  /* 0x0000b800012a7983 */ /* 0x000f220000300800 */
[----:B------:R-:W-:Y:S01]  /*e110*/  @!P3 IMAD.MOV R0, RZ, RZ, -R0 ;  /* 0x000000ffff00b224 */ /* 0x000fe200078e0a00 */
[C---:B------:R-:W-:Y:S01]  /*e120*/  SEL R40, R49.reuse, R41, !P0 ;  /* 0x0000002931287207 */ /* 0x040fe20004000000 */
[----:B------:R-:W-:Y:S01]  /*e130*/  @!P1 IMAD.MOV R250, RZ, RZ, -R250 ;  /* 0x000000fffffa9224 */ /* 0x000fe200078e0afa */
[----:B------:R-:W-:-:S02]  /*e140*/  SEL R12, R49, R70, !P0 ;  /* 0x00000046310c7207 */ /* 0x000fc40004000000 */
[C---:B------:R-:W-:Y:S02]  /*e150*/  SEL R13, R49.reuse, R69, !P0 ;  /* 0x00000045310d7207 */ /* 0x040fe40004000000 */
[C---:B------:R-:W-:Y:S02]  /*e160*/  SEL R14, R49.reuse, R68, !P0 ;  /* 0x00000044310e7207 */ /* 0x040fe40004000000 */
[C---:B------:R-:W-:Y:S02]  /*e170*/  SEL R15, R49.reuse, R67, !P0 ;  /* 0x00000043310f7207 */ /* 0x040fe40004000000 */
[C---:B------:R-:W-:Y:S02]  /*e180*/  SEL R16, R49.reuse, R66, !P0 ;  /* 0x0000004231107207 */ /* 0x040fe40004000000 */
[C---:B------:R-:W-:Y:S02]  /*e190*/  SEL R17, R49.reuse, R65, !P0 ;  /* 0x0000004131117207 */ /* 0x040fe40004000000 */
        /* <DEDUP_REMOVED lines=8> */
[----:B------:R-:W-:Y:S01]  /*e220*/  SEL R3, R49, R84, !P0 ;  /* 0x0000005431037207 */ /* 0x000fe20004000000 */
[----:B--2---:R-:W-:-:S05]  /*e230*/  IMAD R9, R8, UR5, RZ ;  /* 0x0000000508097c24 */ /* 0x004fca000f8e02ff */
[----:B------:R-:W-:Y:S01]  /*e240*/  LEA R10, P1, R9, UR6, 0x1 ;  /* 0x00000006090a7c11 */ /* 0x000fe2000f8208ff */
[----:B---3--:R-:W-:Y:S01]  /*e250*/  IMAD R41, R249, UR5, RZ ;  /* 0x00000005f9297c24 */ /* 0x008fe2000f8e02ff */
[----:B------:R-:W-:Y:S01]  /*e260*/  SEL R249, R49, R0, !P0 ;  /* 0x0000000031f97207 */ /* 0x000fe20004000000 */
[----:B------:R-:W-:Y:S01]  /*e270*/  ULDC UR5, c[0x0][0x240] ;  /* 0x0000900000057ab9 */ /* 0x000fe20000000800 */
[----:B------:R-:W-:Y:S02]  /*e280*/  LEA.HI.X.SX32 R11, R9, UR7, 0x1, P1 ;  /* 0x00000007090b7c11 */ /* 0x000fe400088f0eff */
[----:B------:R-:W-:Y:S02]  /*e290*/  LEA R8, P3, R41, UR6, 0x1 ;  /* 0x0000000629087c11 */ /* 0x000fe4000f8608ff */
[----:B----4-:R-:W-:Y:S02]  /*e2a0*/  LEA.HI.X.SX32 R0, R57, UR13, 0x1, P2 ;  /* 0x0000000d39007c11 */ /* 0x010fe400090f0eff */
[----:B------:R-:W-:-:S03]  /*e2b0*/  LEA.HI.X.SX32 R9, R41, UR7, 0x1, P3 ;  /* 0x0000000729097c11 */ /* 0x000fc600098f0eff */
[----:B------:R-:W-:Y:S04]  /*e2c0*/  STL [R1+0x1ba0], R0 ;  /* 0x001ba00001007387 */ /* 0x000fe80000100800 */
[----:B------:R-:W-:Y:S04]  /*e2d0*/  STL [R1+0x1b94], R10 ;  /* 0x001b940a01007387 */ /* 0x000fe80000100800 */
[----:B------:R-:W-:Y:S04]  /*e2e0*/  STL [R1+0x1b90], R11 ;  /* 0x001b900b01007387 */ /* 0x000fe80000100800 */
[----:B------:R-:W-:Y:S04]  /*e2f0*/  STL [R1+0x1b9c], R8 ;  /* 0x001b9c0801007387 */ /* 0x000fe80000100800 */
[----:B------:R2:W-:Y:S04]  /*e300*/  STL [R1+0x1b98], R9 ;  /* 0x001b980901007387 */ /* 0x0005e80000100800 */
[----:B------:R-:W3:Y:S04]  /*e310*/  LDL.LU R71, [R1+0xb4] ;  /* 0x0000b40001477983 */ /* 0x000ee80000300800 */
[----:B------:R-:W4:Y:S04]  /*e320*/  LDL.LU R70, [R1+0xb0] ;  /* 0x0000b00001467983 */ /* 0x000f280000300800 */
        /* <DEDUP_REMOVED lines=8> */
[----:B------:R-:W4:Y:S01]  /*e3b0*/  LDL.LU R61, [R1+0x8c] ;  /* 0x00008c00013d7983 */ /* 0x000f220000300800 */
[----:B------:R-:W-:-:S03]  /*e3c0*/  IMAD R85, R56, UR5, RZ ;  /* 0x0000000538557c24 */ /* 0x000fc6000f8e02ff */
        /* <DEDUP_REMOVED lines=21> */
[----:B0-----:R-:W2:Y:S01]  /*e520*/  LDL.LU R6, [R1+0x5c] ;  /* 0x00005c0001067983 */ /* 0x001ea20000300800 */
[----:B------:R-:W-:-:S03]  /*e530*/  IMAD R74, R44, UR5, RZ ;  /* 0x000000052c4a7c24 */ /* 0x000fc6000f8e02ff */
[----:B------:R-:W4:Y:S01]  /*e540*/  LDL.LU R48, [R1+0x58] ;  /* 0x0000580001307983 */ /* 0x000f220000300800 */
[----:B------:R-:W-:-:S03]  /*e550*/  IMAD R73, R43, UR5, RZ ;  /* 0x000000052b497c24 */ /* 0x000fc6000f8e02ff */
[----:B------:R-:W4:Y:S01]  /*e560*/  LDL.LU R47, [R1+0x54] ;  /* 0x00005400012f7983 */ /* 0x000f220000300800 */
[----:B------:R-:W-:-:S03]  /*e570*/  IMAD R72, R42, UR5, RZ ;  /* 0x000000052a487c24 */ /* 0x000fc6000f8e02ff */
[----:B------:R-:W4:Y:S04]  /*e580*/  LDL.LU R46, [R1+0x50] ;  /* 0x00005000012e7983 */ /* 0x000f280000300800 */
[----:B------:R-:W4:Y:S04]  /*e590*/  LDL.LU R45, [R1+0x4c] ;  /* 0x00004c00012d7983 */ /* 0x000f280000300800 */
[----:B------:R-:W4:Y:S04]  /*e5a0*/  LDL.LU R44, [R1+0x48] ;  /* 0x00004800012c7983 */ /* 0x000f280000300800 */
[----:B------:R-:W4:Y:S04]  /*e5b0*/  LDL.LU R43, [R1+0x44] ;  /* 0x00004400012b7983 */ /* 0x000f280000300800 */
[----:B------:R-:W4:Y:S04]  /*e5c0*/  LDL.LU R42, [R1+0x40] ;  /* 0x00004000012a7983 */ /* 0x000f280000300800 */
[----:B------:R-:W3:Y:S01]  /*e5d0*/  LDL.LU R7, [R1+0x3c] ;  /* 0x00003c0001077983 */ /* 0x000ee20000300800 */
[----:B------:R-:W-:-:S02]  /*e5e0*/  @!P5 IMAD.MOV R248, RZ, RZ, -R248 ;  /* 0x000000fffff8d224 */ /* 0x000fc400078e0af8 */
[----:B------:R-:W-:Y:S01]  /*e5f0*/  @!P4 IMAD.MOV R251, RZ, RZ, -R251 ;  /* 0x000000fffffbc224 */ /* 0x000fe200078e0afb */
[----:B-1----:R-:W4:Y:S01]  /*e600*/  LDL.LU R2, [R1+0x8] ;  /* 0x0000080001027983 */ /* 0x002f220000300800 */
[----:B------:R-:W-:Y:S01]  /*e610*/  @!P6 IMAD.MOV R252, RZ, RZ, -R252 ;  /* 0x000000fffffce224 */ /* 0x000fe200078e0afc */
[C---:B------:R-:W-:Y:S02]  /*e620*/  SEL R86, R49.reuse, R86, !P0 ;  /* 0x0000005631567207 */ /* 0x040fe40004000000 */
[C---:B------:R-:W-:Y:S01]  /*e630*/  SEL R87, R49.reuse, R87, !P0 ;  /* 0x0000005731577207 */ /* 0x040fe20004000000 */
[----:B------:R-:W4:Y:S01]  /*e640*/  LDL.LU R5, [R1+0x14] ;  /* 0x0000140001057983 */ /* 0x000f220000300800 */
        /* <DEDUP_REMOVED lines=163> */
[----:B------:R-:W-:Y:S01]  /*f080*/  SEL R252, R49, R252, !P0 ;  /* 0x000000fc31fc7207 */ /* 0x000fe20004000000 */
[----:B--2---:R-:W-:Y:S02]  /*f090*/  IMAD R49, R6, UR5, RZ ;  /* 0x0000000506317c24 */ /* 0x004fe4000f8e02ff */
[----:B------:R-:W2:Y:S01]  /*f0a0*/  LDL.LU R6, [R1+0x20] ;  /* 0x0000200001067983 */ /* 0x000ea20000300800 */
[----:B---3--:R-:W-:-:S03]  /*f0b0*/  IMAD R41, R7, UR5, RZ ;  /* 0x0000000507297c24 */ /* 0x008fc6000f8e02ff */
[----:B------:R-:W3:Y:S01]  /*f0c0*/  LDL.LU R7, [R1+0x30] ;  /* 0x0000300001077983 */ /* 0x000ee20000300800 */
[----:B----4-:R-:W-:-:S03]  /*f0d0*/  IMAD R2, R2, UR5, RZ ;  /* 0x0000000502027c24 */ /* 0x010fc6000f8e02ff */
[----:B------:R-:W4:Y:S01]  /*f0e0*/  LDL.LU R9, [R1+0x38] ;  /* 0x0000380001097983 */ /* 0x000f220000300800 */
[----:B------:R-:W-:-:S03]  /*f0f0*/  IMAD R5, R5, UR5, RZ ;  /* 0x0000000505057c24 */ /* 0x000fc6000f8e02ff */
[----:B------:R-:W4:Y:S04]  /*f100*/  LDL.LU R8, [R1+0x34] ;  /* 0x0000340001087983 */ /* 0x000f280000300800 */
[----:B------:R-:W4:Y:S04]  /*f110*/  LDL.LU R11, [R1+0x2c] ;  /* 0x00002c00010b7983 */ /* 0x000f280000300800 */
[----:B------:R-:W4:Y:S04]  /*f120*/  LDL.LU R10, [R1+0x28] ;  /* 0x00002800010a7983 */ /* 0x000f280000300800 */
[----:B------:R-:W4:Y:S04]  /*f130*/  LDL.LU R0, [R1+0x24] ;  /* 0x0000240001007983 */ /* 0x000f280000300800 */
[----:B------:R0:W-:Y:S04]  /*f140*/  STL [R1+0x8], R2 ;  /* 0x0000080201007387 */ /* 0x0001e80000100800 */
[----:B0-----:R-:W4:Y:S04]  /*f150*/  LDL.LU R2, [R1+0x1bb4] ;  /* 0x001bb40001027983 */ /* 0x001f280000300800 */
[----:B------:R0:W-:Y:S04]  /*f160*/  STL [R1+0x14], R5 ;  /* 0x0000140501007387 */ /* 0x0001e80000100800 */
[----:B0-----:R-:W4:Y:S01]  /*f170*/  LDL.LU R5, [R1+0x1bb0] ;  /* 0x001bb00001057983 */ /* 0x001f220000300800 */
[----:B--2---:R-:W-:-:S02]  /*f180*/  IMAD R6, R6, UR5, RZ ;  /* 0x0000000506067c24 */ /* 0x004fc4000f8e02ff */
[----:B---3--:R-:W-:-:S03]  /*f190*/  IMAD R7, R7, UR5, RZ ;  /* 0x0000000507077c24 */ /* 0x008fc6000f8e02ff */
[----:B------:R0:W-:Y:S04]  /*f1a0*/  STL [R1+0x20], R6 ;  /* 0x0000200601007387 */ /* 0x0001e80000100800 */
[----:B0-----:R-:W2:Y:S04]  /*f1b0*/  LDL.LU R6, [R1+0x1bac] ;  /* 0x001bac0001067983 */ /* 0x001ea80000300800 */
[----:B------:R0:W-:Y:S04]  /*f1c0*/  STL [R1+0x30], R7 ;  /* 0x0000300701007387 */ /* 0x0001e80000100800 */
[----:B0-----:R-:W3:Y:S01]  /*f1d0*/  LDL.LU R7, [R1+0x1ba8] ;  /* 0x001ba80001077983 */ /* 0x001ee20000300800 */
[----:B----4-:R-:W-:-:S05]  /*f1e0*/  IMAD R9, R9, UR5, RZ ;  /* 0x0000000509097c24 */ /* 0x010fca000f8e02ff */
[----:B------:R0:W-:Y:S02]  /*f1f0*/  STL [R1+0x38], R9 ;  /* 0x0000380901007387 */ /* 0x0001e40000100800 */
[----:B0-----:R-:W-:Y:S02]  /*f200*/  IMAD R9, R8, UR5, RZ ;  /* 0x0000000508097c24 */ /* 0x001fe4000f8e02ff */
[----:B------:R-:W-:-:S03]  /*f210*/  IMAD R8, R11, UR5, RZ ;  /* 0x000000050b087c24 */ /* 0x000fc6000f8e02ff */
[----:B------:R0:W-:Y:S01]  /*f220*/  STL [R1+0x34], R9 ;  /* 0x0000340901007387 */ /* 0x0001e20000100800 */
[----:B---3--:R-:W-:-:S03]  /*f230*/  IMAD R11, R7, UR5, RZ ;  /* 0x00000005070b7c24 */ /* 0x008fc6000f8e02ff */
[----:B------:R-:W3:Y:S01]  /*f240*/  LDL.LU R7, [R1+0x1ba4] ;  /* 0x001ba40001077983 */ /* 0x000ee20000300800 */
[----:B0-----:R-:W-:Y:S02]  /*f250*/  IMAD R9, R10, UR5, RZ ;  /* 0x000000050a097c24 */ /* 0x001fe4000f8e02ff */
[----:B------:R-:W-:Y:S01]  /*f260*/  IMAD R10, R0, UR5, RZ ;  /* 0x00000005000a7c24 */ /* 0x000fe2000f8e02ff */
[----:B---3--:R-:W-:-:S05]  /*f270*/  LEA R0, P3, R85, R7, 0x1 ;  /* 0x0000000755007211 */ /* 0x008fca00078608ff */
[----:B------:R0:W-:Y:S02]  /*f280*/  STL [R1+0xf54], R0 ;  /* 0x000f540001007387 */ /* 0x0001e40000100800 */
[----:B0-----:R-:W-:-:S05]  /*f290*/  LEA R0, P2, R84, R7, 0x1 ;  /* 0x0000000754007211 */ /* 0x001fca00078408ff */
        /* <DEDUP_REMOVED lines=10> */
[----:B------:R0:W-:Y:S04]  /*f340*/  STL [R1+0xf84], R0 ;  /* 0x000f840001007387 */ /* 0x0001e80000100800 */
[----:B0-----:R-:W3:Y:S01]  /*f350*/  LDL.LU R0, [R1+0x1ba0] ;  /* 0x001ba00001007983 */ /* 0x001ee20000300800 */
[----:B------:R-:W-:Y:S02]  /*f360*/  IMAD R71, R71, UR5, RZ ;  /* 0x0000000547477c24 */ /* 0x000fe4000f8e02ff */
[----:B------:R-:W-:Y:S02]  /*f370*/  IMAD R70, R70, UR5, RZ ;  /* 0x0000000546467c24 */ /* 0x000fe4000f8e02ff */
[----:B------:R-:W-:Y:S02]  /*f380*/  IMAD R69, R69, UR5, RZ ;  /* 0x0000000545457c24 */ /* 0x000fe4000f8e02ff */
[----:B------:R-:W-:-:S02]  /*f390*/  IMAD R68, R68, UR5, RZ ;  /* 0x0000000544447c24 */ /* 0x000fc4000f8e02ff */
[----:B------:R-:W-:Y:S02]  /*f3a0*/  IMAD R67, R67, UR5, RZ ;  /* 0x0000000543437c24 */ /* 0x000fe4000f8e02ff */
[----:B------:R-:W-:Y:S02]  /*f3b0*/  IMAD R66, R66, UR5, RZ ;  /* 0x0000000542427c24 */ /* 0x000fe4000f8e02ff */
        /* <DEDUP_REMOVED lines=41> */
[----:B------:R-:W-:Y:S01]  /*f650*/  IMAD R22, R22, UR5, RZ ;  /* 0x0000000516167c24 */ /* 0x000fe2000f8e02ff */
[----:B---3--:R-:W-:-:S05]  /*f660*/  LEA.HI.X.SX32 R85, R85, R0, 0x1, P3 ;  /* 0x0000000055557211 */ /* 0x008fca00018f0eff */
[----:B------:R0:W-:Y:S02]  /*f670*/  STL [R1+0xf50], R85 ;  /* 0x000f505501007387 */ /* 0x0001e40000100800 */
[----:B0-----:R-:W-:-:S05]  /*f680*/  LEA R85, P3, R78, R7, 0x1 ;  /* 0x000000074e557211 */ /* 0x001fca00078608ff */
[----:B------:R0:W-:Y:S02]  /*f690*/  STL [R1+0xf8c], R85 ;  /* 0x000f8c5501007387 */ /* 0x0001e40000100800 */
[----:B0-----:R-:W-:Y:S02]  /*f6a0*/  LEA.HI.X.SX32 R85, R84, R0, 0x1, P2 ;  /* 0x0000000054557211 */ /* 0x001fe400010f0eff */
[----:B------:R-:W-:-:S03]  /*f6b0*/  LEA R84, P2, R77, R7, 0x1 ;  /* 0x000000074d547211 */ /* 0x000fc600078408ff */
[----:B------:R0:W-:Y:S04]  /*f6c0*/  STL [R1+0xf58], R85 ;  /* 0x000f585501007387 */ /* 0x0001e80000100800 */
[----:B------:R1:W-:Y:S01]  /*f6d0*/  STL [R1+0xf94], R84 ;  /* 0x000f945401007387 */ /* 0x0003e20000100800 */
[-C--:B------:R-:W-:Y:S02]  /*f6e0*/  LEA.HI.X.SX32 R81, R81, R0.reuse, 0x1, P4 ;  /* 0x0000000051517211 */ /* 0x080fe400020f0eff */
[-C--:B0-----:R-:W-:Y:S02]  /*f6f0*/  LEA.HI.X.SX32 R85, R83, R0.reuse, 0x1, P1 ;  /* 0x0000000053557211 */ /* 0x081fe400008f0eff */
[----:B------:R-:W-:Y:S02]  /*f700*/  LEA.HI.X.SX32 R83, R82, R0, 0x1, P0 ;  /* 0x0000000052537211 */ /* 0x000fe400000f0eff */
[----:B-1----:R-:W-:-:S02]  /*f710*/  LEA R84, P1, R76, R7, 0x1 ;  /* 0x000000074c547211 */ /* 0x002fc400078208ff */
[-C--:B------:R-:W-:Y:S01]  /*f720*/  LEA R82, P0, R75, R7.reuse, 0x1 ;  /* 0x000000074b527211 */ /* 0x080fe200078008ff */
[----:B------:R-:W-:Y:S04]  /*f730*/  STL [R1+0xf60], R85 ;  /* 0x000f605501007387 */ /* 0x000fe80000100800 */
[----:B------:R-:W-:Y:S04]  /*f740*/  STL [R1+0xf9c], R84 ;  /* 0x000f9c5401007387 */ /* 0x000fe80000100800 */
[----:B------:R0:W-:Y:S04]  /*f750*/  STL [R1+0xf68], R83 ;  /* 0x000f685301007387 */ /* 0x0001e80000100800 */
[----:B------:R1:W-:Y:S04]  /*f760*/  STL [R1+0xfa4], R82 ;  /* 0x000fa45201007387 */ /* 0x0003e80000100800 */
[----:B------:R3:W-:Y:S01]  /*f770*/  STL [R1+0xf70], R81 ;  /* 0x000f705101007387 */ /* 0x0007e20000100800 */
[----:B0-----:R-:W-:-:S02]  /*f780*/  LEA R83, P4, R74, R7, 0x1 ;  /* 0x000000074a537211 */ /* 0x001fc400078808ff */
[-C--:B-1----:R-:W-:Y:S02]  /*f790*/  LEA.HI.X.SX32 R82, R80, R0.reuse, 0x1, P6 ;  /* 0x0000000050527211 */ /* 0x082fe400030f0eff */
[-C--:B------:R-:W-:Y:S02]  /*f7a0*/  LEA.HI.X.SX32 R80, R79, R0.reuse, 0x1, P5 ;  /* 0x000000004f507211 */ /* 0x080fe400028f0eff */
[-C--:B---3--:R-:W-:Y:S01]  /*f7b0*/  LEA R81, P6, R73, R7.reuse, 0x1 ;  /* 0x0000000749517211 */ /* 0x088fe200078c08ff */
[----:B------:R-:W-:Y:S01]  /*f7c0*/  STL [R1+0xfac], R83 ;  /* 0x000fac5301007387 */ /* 0x000fe20000100800 */
[-C--:B------:R-:W-:Y:S02]  /*f7d0*/  LEA R79, P5, R72, R7.reuse, 0x1 ;  /* 0x00000007484f7211 */ /* 0x080fe400078a08ff */
[----:B------:R-:W-:Y:S01]  /*f7e0*/  LEA.HI.X.SX32 R78, R78, R0, 0x1, P3 ;  /* 0x000000004e4e7211 */ /* 0x000fe200018f0eff */
        /* <DEDUP_REMOVED lines=186> */
[----:B-1----:R-:W-:-:S03]  /*10390*/  LEA.HI.X.SX32 R34, R32, R0, 0x1, P4 ;  /* 0x0000000020227211 */ /* 0x002fc600020f0eff */
[----:B------:R-:W-:Y:S01]  /*103a0*/  STL [R1+0x112c], R35 ;  /* 0x00112c2301007387 */ /* 0x000fe20000100800 */
[----:B------:R-:W-:Y:S02]  /*103b0*/  LEA.HI.X.SX32 R32, R31, R0, 0x1, P6 ;  /* 0x000000001f207211 */ /* 0x000fe400030f0eff */
[-C--:B---3--:R-:W-:Y:S01]  /*103c0*/  LEA R33, P4, R25, R7.reuse, 0x1 ;  /* 0x0000000719217211 */ /* 0x088fe200078808ff */
[----:B------:R-:W-:Y:S01]  /*103d0*/  STL [R1+0x10f8], R34 ;  /* 0x0010f82201007387 */ /* 0x000fe20000100800 */
[----:B------:R-:W-:-:S03]  /*103e0*/  LEA R31, P6, R24, R7, 0x1 ;  /* 0x00000007181f7211 */ /* 0x000fc600078c08ff */
[----:B------:R-:W-:Y:S01]  /*103f0*/  STL [R1+0x1134], R33 ;  /* 0x0011342101007387 */ /* 0x000fe20000100800 */
[----:B------:R-:W-:-:S03]  /*10400*/  LEA.HI.X.SX32 R30, R30, R0, 0x1, P5 ;  /* 0x000000001e1e7211 */ /* 0x000fc600028f0eff */
[----:B------:R-:W3:Y:S04]  /*10410*/  LDL.LU R80, [R1+0x8] ;  /* 0x0000080001507983 */ /* 0x000ee80000300800 */
[----:B------:R-:W-:Y:S04]  /*10420*/  STL [R1+0x1100], R32 ;  /* 0x0011002001007387 */ /* 0x000fe80000100800 */
[----:B------:R0:W-:Y:S04]  /*10430*/  STL [R1+0x113c], R31 ;  /* 0x00113c1f01007387 */ /* 0x0001e80000100800 */
[----:B------:R-:W4:Y:S01]  /*10440*/  LDL.LU R81, [R1+0x14] ;  /* 0x0000140001517983 */ /* 0x000f220000300800 */
[----:B0-----:R-:W-:-:S03]  /*10450*/  LEA R31, P5, R23, R7, 0x1 ;  /* 0x00000007171f7211 */ /* 0x001fc600078a08ff */
[----:B------:R0:W-:Y:S04]  /*10460*/  STL [R1+0x1108], R30 ;  /* 0x0011081e01007387 */ /* 0x0001e80000100800 */
[----:B------:R-:W4:Y:S04]  /*10470*/  LDL.LU R82, [R1+0x20] ;  /* 0x0000200001527983 */ /* 0x000f280000300800 */
[----:B------:R-:W-:Y:S01]  /*10480*/  STL [R1+0x1144], R31 ;  /* 0x0011441f01007387 */ /* 0x000fe20000100800 */
[----:B0-----:R-:W-:-:S03]  /*10490*/  LEA.HI.X.SX32 R30, R29, R0, 0x1, P3 ;  /* 0x000000001d1e7211 */ /* 0x001fc600018f0eff */
[----:B------:R-:W4:Y:S01]  /*104a0*/  LDL.LU R83, [R1+0x30] ;  /* 0x0000300001537983 */ /* 0x000f220000300800 */
[----:B------:R-:W-:-:S03]  /*104b0*/  LEA R29, P3, R22, R7, 0x1 ;  /* 0x00000007161d7211 */ /* 0x000fc600078608ff */
[----:B------:R-:W-:Y:S04]  /*104c0*/  STL [R1+0x1110], R30 ;  /* 0x0011101e01007387 */ /* 0x000fe80000100800 */
[----:B------:R-:W4:Y:S04]  /*104d0*/  LDL.LU R84, [R1+0x38] ;  /* 0x0000380001547983 */ /* 0x000f280000300800 */
[----:B------:R0:W-:Y:S04]  /*104e0*/  STL [R1+0x114c], R29 ;  /* 0x00114c1d01007387 */ /* 0x0001e80000100800 */
[----:B------:R-:W4:Y:S01]  /*104f0*/  LDL.LU R85, [R1+0x34] ;  /* 0x0000340001557983 */ /* 0x000f220000300800 */
[----:B------:R-:W-:Y:S01]  /*10500*/  IMAD R21, R21, UR5, RZ ;  /* 0x0000000515157c24 */ /* 0x000fe2000f8e02ff */
[----:B------:R-:W-:Y:S01]  /*10510*/  LEA.HI.X.SX32 R28, R28, R0, 0x1, P2 ;  /* 0x000000001c1c7211 */ /* 0x000fe200010f0eff */
[----:B------:R-:W-:-:S03]  /*10520*/  IMAD R20, R20, UR5, RZ ;  /* 0x0000000514147c24 */ /* 0x000fc6000f8e02ff */
[-C--:B0-----:R-:W-:Y:S01]  /*10530*/  LEA R29, P2, R21, R7.reuse, 0x1 ;  /* 0x00000007151d7211 */ /* 0x081fe200078408ff */
[----:B------:R0:W-:Y:S01]  /*10540*/  STL [R1+0x1118], R28 ;  /* 0x0011181c01007387 */ /* 0x0001e20000100800 */
[----:B------:R-:W-:Y:S01]  /*10550*/  IMAD R19, R19, UR5, RZ ;  /* 0x0000000513137c24 */ /* 0x000fe2000f8e02ff */
[-C--:B------:R-:W-:Y:S01]  /*10560*/  LEA.HI.X.SX32 R26, R26, R0.reuse, 0x1, P0 ;  /* 0x000000001a1a7211 */ /* 0x080fe200000f0eff */
[----:B------:R-:W-:Y:S01]  /*10570*/  IMAD R18, R18, UR5, RZ ;  /* 0x0000000512127c24 */ /* 0x000fe2000f8e02ff */
[----:B------:R-:W-:Y:S01]  /*10580*/  STL [R1+0x1154], R29 ;  /* 0x0011541d01007387 */ /* 0x000fe20000100800 */
[----:B------:R-:W-:Y:S01]  /*10590*/  IMAD R17, R17, UR5, RZ ;  /* 0x0000000511117c24 */ /* 0x000fe2000f8e02ff */
[----:B0-----:R-:W-:Y:S02]  /*105a0*/  LEA.HI.X.SX32 R28, R27, R0, 0x1, P1 ;  /* 0x000000001b1c7211 */ /* 0x001fe400008f0eff */
[----:B------:R-:W-:-:S03]  /*105b0*/  LEA R27, P1, R20, R7, 0x1 ;  /* 0x00000007141b7211 */ /* 0x000fc600078208ff */
[----:B------:R0:W-:Y:S04]  /*105c0*/  STL [R1+0x1120], R28 ;  /* 0x0011201c01007387 */ /* 0x0001e80000100800 */
[----:B------:R1:W-:Y:S01]  /*105d0*/  STL [R1+0x115c], R27 ;  /* 0x00115c1b01007387 */ /* 0x0003e20000100800 */
[----:B------:R-:W-:-:S03]  /*105e0*/  IMAD R16, R16, UR5, RZ ;  /* 0x0000000510107c24 */ /* 0x000fc6000f8e02ff */
[----:B------:R2:W-:Y:S01]  /*105f0*/  STL [R1+0x1128], R26 ;  /* 0x0011281a01007387 */ /* 0x0005e20000100800 */
[-C--:B0-----:R-:W-:Y:S02]  /*10600*/  LEA R28, P0, R19, R7.reuse, 0x1 ;  /* 0x00000007131c7211 */ /* 0x081fe400078008ff */
[-C--:B-1----:R-:W-:Y:S02]  /*10610*/  LEA.HI.X.SX32 R27, R25, R0.reuse, 0x1, P4 ;  /* 0x00000000191b7211 */ /* 0x082fe400020f0eff */
[-C--:B------:R-:W-:Y:S02]  /*10620*/  LEA.HI.X.SX32 R25, R24, R0.reuse, 0x1, P6 ;  /* 0x0000000018197211 */ /* 0x080fe400030f0eff */
[-C--:B--2---:R-:W-:Y:S01]  /*10630*/  LEA R26, P4, R18, R7.reuse, 0x1 ;  /* 0x00000007121a7211 */ /* 0x084fe200078808ff */
[----:B------:R-:W-:Y:S01]  /*10640*/  STL [R1+0x1164], R28 ;  /* 0x0011641c01007387 */ /* 0x000fe20000100800 */
[----:B------:R-:W-:Y:S01]  /*10650*/  LEA R24, P6, R17, R7, 0x1 ;  /* 0x0000000711187211 */ /* 0x000fe200078c08ff */
[----:B------:R-:W-:Y:S01]  /*10660*/  IMAD R15, R15, UR5, RZ ;  /* 0x000000050f0f7c24 */ /* 0x000fe2000f8e02ff */
[----:B------:R-:W-:Y:S01]  /*10670*/  LEA.HI.X.SX32 R23, R23, R0, 0x1, P5 ;  /* 0x0000000017177211 */ /* 0x000fe200028f0eff */
[----:B------:R-:W-:Y:S01]  /*10680*/  STL [R1+0x1130], R27 ;  /* 0x0011301b01007387 */ /* 0x000fe20000100800 */
[----:B------:R-:W-:-:S03]  /*10690*/  IMAD R14, R14, UR5, RZ ;  /* 0x000000050e0e7c24 */ /* 0x000fc6000f8e02ff */
[----:B------:R-:W-:Y:S04]  /*106a0*/  STL [R1+0x116c], R26 ;  /* 0x00116c1a01007387 */ /* 0x000fe80000100800 */
        /* <DEDUP_REMOVED lines=9> */
[-C--:B------:R-:W-:Y:S01]  /*10740*/  LEA R21, P2, R14, R7.reuse, 0x1 ;  /* 0x000000070e157211 */ /* 0x080fe200078408ff */
[----:B------:R-:W-:Y:S01]  /*10750*/  IMAD R12, R12, UR5, RZ ;  /* 0x000000050c0c7c24 */ /* 0x000fe2000f8e02ff */
        /* <DEDUP_REMOVED lines=9> */
[----:B--2---:R-:W-:Y:S01]  /*107f0*/  LEA R20, P0, R12, R7, 0x1 ;  /* 0x000000070c147211 */ /* 0x004fe200078008ff */
[----:B------:R-:W-:Y:S01]  /*10800*/  STL [R1+0x1194], R22 ;  /* 0x0011941601007387 */ /* 0x000fe20000100800 */
[----:B------:R-:W-:-:S03]  /*10810*/  LEA.HI.X.SX32 R17, R17, R0, 0x1, P6 ;  /* 0x0000000011117211 */ /* 0x000fc600030f0eff */
[----:B------:R-:W-:Y:S04]  /*10820*/  STL [R1+0x1160], R21 ;  /* 0x0011601501007387 */ /* 0x000fe80000100800 */
[----:B------:R-:W-:Y:S04]  /*10830*/  STL [R1+0x119c], R20 ;  /* 0x00119c1401007387 */ /* 0x000fe80000100800 */
[----:B------:R4:W-:Y:S01]  /*10840*/  STL [R1+0x1168], R19 ;  /* 0x0011681301007387 */ /* 0x0009e20000100800 */
[----:B------:R-:W-:Y:S01]  /*10850*/  LEA.HI.X.SX32 R14, R14, R0, 0x1, P2 ;  /* 0x000000000e0e7211 */ /* 0x000fe200010f0eff */
        /* <DEDUP_REMOVED lines=15> */
[----:B---3--:R-:W-:-:S05]  /*10950*/  LEA R18, P4, R80, R7, 0x1 ;  /* 0x0000000750127211 */ /* 0x008fca00078808ff */
[----:B------:R0:W-:Y:S04]  /*10960*/  STL [R1+0x11a4], R18 ;  /* 0x0011a41201007387 */ /* 0x0001e80000100800 */
[----:B------:R1:W-:Y:S01]  /*10970*/  STL [R1+0x1170], R17 ;  /* 0x0011701101007387 */ /* 0x0003e20000100800 */
[-C--:B----4-:R-:W-:Y:S02]  /*10980*/  LEA R19, P6, R81, R7.reuse, 0x1 ;  /* 0x0000000751137211 */ /* 0x090fe400078c08ff */
[-C--:B0-----:R-:W-:Y:S02]  /*10990*/  LEA.HI.X.SX32 R18, R16, R0.reuse, 0x1, P5 ;  /* 0x0000000010127211 */ /* 0x081fe400028f0eff */
[----:B------:R-:W-:Y:S01]  /*109a0*/  LEA.HI.X.SX32 R16, R15, R0, 0x1, P3 ;  /* 0x000000000f107211 */ /* 0x000fe200018f0eff */
[----:B------:R-:W-:Y:S01]  /*109b0*/  STL [R1+0x11ac], R19 ;  /* 0x0011ac1301007387 */ /* 0x000fe20000100800 */
[----:B-1----:R-:W-:-:S03]  /*109c0*/  LEA R17, P5, R82, R7, 0x1 ;  /* 0x0000000752117211 */ /* 0x002fc600078a08ff */
[----:B------:R-:W-:Y:S04]  /*109d0*/  STL [R1+0x1178], R18 ;  /* 0x0011781201007387 */ /* 0x000fe80000100800 */
[----:B------:R-:W-:Y:S01]  /*109e0*/  STL [R1+0x11b4], R17 ;  /* 0x0011b41101007387 */ /* 0x000fe20000100800 */
[----:B------:R-:W-:-:S03]  /*109f0*/  LEA R15, P3, R83, R7, 0x1 ;  /* 0x00000007530f7211 */ /* 0x000fc600078608ff */
[----:B------:R0:W-:Y:S04]  /*10a00*/  STL [R1+0x1180], R16 ;  /* 0x0011801001007387 */ /* 0x0001e80000100800 */
[----:B------:R1:W-:Y:S04]  /*10a10*/  STL [R1+0x11bc], R15 ;  /* 0x0011bc0f01007387 */ /* 0x0003e80000100800 */
[----:B------:R2:W-:Y:S01]  /*10a20*/  STL [R1+0x1188], R14 ;  /* 0x0011880e01007387 */ /* 0x0005e20000100800 */
[----:B0-----:R-:W-:Y:S02]  /*10a30*/  LEA R16, P2, R84, R7, 0x1 ;  /* 0x0000000754107211 */ /* 0x001fe400078408ff */
[----:B-1----:R-:W-:-:S02]  /*10a40*/  LEA.HI.X.SX32 R15, R13, R0, 0x1, P1 ;  /* 0x000000000d0f7211 */ /* 0x002fc400008f0eff */
[----:B------:R-:W-:Y:S02]  /*10a50*/  LEA.HI.X.SX32 R13, R12, R0, 0x1, P0 ;  /* 0x000000000c0d7211 */ /* 0x000fe400000f0eff */
[-C--:B--2---:R-:W-:Y:S01]  /*10a60*/  LEA R14, P1, R85, R7.reuse, 0x1 ;  /* 0x00000007550e7211 */ /* 0x084fe200078208ff */
[----:B------:R-:W-:Y:S01]  /*10a70*/  STL [R1+0x11c4], R16 ;  /* 0x0011c41001007387 */ /* 0x000fe20000100800 */
[----:B------:R-:W-:-:S03]  /*10a80*/  LEA R12, P0, R8, R7, 0x1 ;  /* 0x00000007080c7211 */ /* 0x000fc600078008ff */
[----:B------:R-:W-:Y:S04]  /*10a90*/  STL [R1+0x1190], R15 ;  /* 0x0011900f01007387 */ /* 0x000fe80000100800 */
[----:B------:R0:W-:Y:S04]  /*10aa0*/  STL [R1+0x11cc], R14 ;  /* 0x0011cc0e01007387 */ /* 0x0001e80000100800 */
[----:B------:R1:W-:Y:S04]  /*10ab0*/  STL [R1+0x1198], R13 ;  /* 0x0011980d01007387 */ /* 0x0003e80000100800 */
[----:B------:R2:W-:Y:S01]  /*10ac0*/  STL [R1+0x11d4], R12 ;  /* 0x0011d40c01007387 */ /* 0x0005e20000100800 */
[----:B0-----:R-:W-:-:S02]  /*10ad0*/  LEA.HI.X.SX32 R14, R80, R0, 0x1, P4 ;  /* 0x00000000500e7211 */ /* 0x001fc400020f0eff */
[----:B-1----:R-:W-:-:S03]  /*10ae0*/  LEA R13, P4, R9, R7, 0x1 ;  /* 0x00000007090d7211 */ /* 0x002fc600078808ff */
[----:B------:R0:W-:Y:S01]  /*10af0*/  STL [R1+0x11a0], R14 ;  /* 0x0011a00e01007387 */ /* 0x0001e20000100800 */
[----:B--2---:R-:W-:-:S03]  /*10b00*/  LEA.HI.X.SX32 R12, R81, R0, 0x1, P6 ;  /* 0x00000000510c7211 */ /* 0x004fc600030f0eff */
[----:B------:R1:W-:Y:S04]  /*10b10*/  STL [R1+0x11dc], R13 ;  /* 0x0011dc0d01007387 */ /* 0x0003e80000100800 */
[----:B------:R2:W-:Y:S01]  /*10b20*/  STL [R1+0x11a8], R12 ;  /* 0x0011a80c01007387 */ /* 0x0005e20000100800 */
[----:B0-----:R-:W-:Y:S02]  /*10b30*/  LEA R14, P6, R10, R7, 0x1 ;  /* 0x000000070a0e7211 */ /* 0x001fe400078c08ff */
[----:B-1----:R-:W-:-:S03]  /*10b40*/  LEA.HI.X.SX32 R13, R82, R0, 0x1, P5 ;  /* 0x00000000520d7211 */ /* 0x002fc600028f0eff */
[----:B------:R0:W-:Y:S01]  /*10b50*/  STL [R1+0x11e4], R14 ;  /* 0x0011e40e01007387 */ /* 0x0001e20000100800 */
[----:B--2---:R-:W-:-:S03]  /*10b60*/  LEA R12, P5, R11, R7, 0x1 ;  /* 0x000000070b0c7211 */ /* 0x004fc600078a08ff */
[----:B------:R1:W-:Y:S04]  /*10b70*/  STL [R1+0x11b0], R13 ;  /* 0x0011b00d01007387 */ /* 0x0003e80000100800 */
[----:B------:R2:W-:Y:S01]  /*10b80*/  STL [R1+0x11ec], R12 ;  /* 0x0011ec0c01007387 */ /* 0x0005e20000100800 */
[----:B0-----:R-:W-:Y:S02]  /*10b90*/  LEA.HI.X.SX32 R14, R83, R0, 0x1, P3 ;  /* 0x00000000530e7211 */ /* 0x001fe400018f0eff */
        /* <DEDUP_REMOVED lines=8> */
[----:B------:R-:W-:Y:S01]  /*10c20*/  IMAD R96, R96, UR5, RZ ;  /* 0x0000000560607c24 */ /* 0x000fe2000f8e02ff */
[----:B------:R-:W1:Y:S01]  /*10c30*/  LDC R85, c[0x0][0x238] ;  /* 0x00008e00ff557b82 */ /* 0x000e620000000800 */
[----:B--2---:R-:W-:Y:S01]  /*10c40*/  LEA R12, P1, R2, R7, 0x1 ;  /* 0x00000007020c7211 */ /* 0x004fe200078208ff */
[----:B------:R2:W-:Y:S01]  /*10c50*/  STL [R1+0x11c8], R13 ;  /* 0x0011c80d01007387 */ /* 0x0005e20000100800 */
[----:B0-----:R-:W-:-:S03]  /*10c60*/  LEA.HI.X.SX32 R14, R8, R0, 0x1, P0 ;  /* 0x00000000080e7211 */ /* 0x001fc600000f0eff */
[----:B------:R-:W3:Y:S04]  /*10c70*/  LDL.LU R8, [R1+0x1b9c] ;  /* 0x001b9c0001087983 */ /* 0x000ee80000300800 */
[----:B------:R0:W-:Y:S01]  /*10c80*/  STL [R1+0x1204], R12 ;  /* 0x0012040c01007387 */ /* 0x0001e20000100800 */
[----:B--2---:R-:W-:-:S03]  /*10c90*/  LEA.HI.X.SX32 R13, R9, R0, 0x1, P4 ;  /* 0x00000000090d7211 */ /* 0x004fc600020f0eff */
[----:B------:R2:W-:Y:S04]  /*10ca0*/  STL [R1+0x11d0], R14 ;  /* 0x0011d00e01007387 */ /* 0x0005e80000100800 */
[----:B------:R-:W3:Y:S01]  /*10cb0*/  LDL.LU R9, [R1+0x1b98] ;  /* 0x001b980001097983 */ /* 0x000ee20000300800 */
[----:B0-----:R-:W-:-:S05]  /*10cc0*/  LEA R12, P0, R3, R7, 0x1 ;  /* 0x00000007030c7211 */ /* 0x001fca00078008ff */
[----:B------:R0:W-:Y:S01]  /*10cd0*/  STL [R1+0x120c], R12 ;  /* 0x00120c0c01007387 */ /* 0x0001e20000100800 */
[----:B--2---:R-:W-:-:S03]  /*10ce0*/  LEA.HI.X.SX32 R14, R10, R0, 0x1, P6 ;  /* 0x000000000a0e7211 */ /* 0x004fc600030f0eff */
[----:B------:R2:W-:Y:S04]  /*10cf0*/  STL [R1+0x11d8], R13 ;  /* 0x0011d80d01007387 */ /* 0x0005e80000100800 */
[----:B------:R-:W4:Y:S01]  /*10d00*/  LDL.LU R10, [R1+0x1b94] ;  /* 0x001b9400010a7983 */ /* 0x000f220000300800 */
        /* <DEDUP_REMOVED lines=9> */
[----:B------:R1:W5:Y:S01]  /*10da0*/  LDL.LU R6, [R1+0x1b8c] ;  /* 0x001b8c0001067983 */ /* 0x0003620000300800 */
        /* <DEDUP_REMOVED lines=20> */
[-C--:B0-----:R-:W-:Y:S02]  /*10ef0*/  LEA R12, P0, R91, R7.reuse, 0x1 ;  /* 0x000000075b0c7211 */ /* 0x081fe400078008ff */
[----:B--2---:R-:W-:-:S03]  /*10f00*/  LEA R13, P4, R92, R7, 0x1 ;  /* 0x000000075c0d7211 */ /* 0x004fc600078808ff */
[----:B------:R0:W-:Y:S04]  /*10f10*/  STL [R1+0x1244], R12 ;  /* 0x0012440c01007387 */ /* 0x0001e80000100800 */
[----:B------:R2:W-:Y:S01]  /*10f20*/  STL [R1+0x1210], R14 ;  /* 0x0012100e01007387 */ /* 0x0005e20000100800 */
[----:B0-----:R-:W-:-:S03]  /*10f30*/  LEA.HI.X.SX32 R12, R86, R0, 0x1, P6 ;  /* 0x00000000560c7211 */ /* 0x001fc600030f0eff */
[----:B------:R0:W-:Y:S01]  /*10f40*/  STL [R1+0x124c], R13 ;  /* 0x00124c0d01007387 */ /* 0x0001e20000100800 */
[----:B--2---:R-:W-:-:S03]  /*10f50*/  LEA R14, P6, R93, R7, 0x1 ;  /* 0x000000075d0e7211 */ /* 0x004fc600078c08ff */
[----:B------:R2:W-:Y:S01]  /*10f60*/  STL [R1+0x1218], R12 ;  /* 0x0012180c01007387 */ /* 0x0005e20000100800 */
[----:B0-----:R-:W-:-:S03]  /*10f70*/  LEA.HI.X.SX32 R13, R87, R0, 0x1, P5 ;  /* 0x00000000570d7211 */ /* 0x001fc600028f0eff */
[----:B------:R0:W-:Y:S01]  /*10f80*/  STL [R1+0x1254], R14 ;  /* 0x0012540e01007387 */ /* 0x0001e20000100800 */
[----:B--2---:R-:W-:-:S03]  /*10f90*/  LEA R12, P5, R94, R7, 0x1 ;  /* 0x000000075e0c7211 */ /* 0x004fc600078a08ff */
[----:B------:R2:W-:Y:S01]  /*10fa0*/  STL [R1+0x1220], R13 ;  /* 0x0012200d01007387 */ /* 0x0005e20000100800 */
[----:B------:R-:W-:-:S03]  /*10fb0*/  IMAD R97, R97, UR5, RZ ;  /* 0x0000000561617c24 */ /* 0x000fc6000f8e02ff */
[----:B------:R1:W-:Y:S01]  /*10fc0*/  STL [R1+0x125c], R12 ;  /* 0x00125c0c01007387 */ /* 0x0003e20000100800 */
[----:B0-----:R-:W-:Y:S02]  /*10fd0*/  LEA.HI.X.SX32 R14, R88, R0, 0x1, P3 ;  /* 0x00000000580e7211 */ /* 0x001fe400018f0eff */
[----:B--2---:R-:W-:-:S03]  /*10fe0*/  LEA R13, P3, R95, R7, 0x1 ;  /* 0x000000075f0d7211 */ /* 0x004fc600078608ff */
[----:B------:R0:W-:Y:S01]  /*10ff0*/  STL [R1+0x1228], R14 ;  /* 0x0012280e01007387 */ /* 0x0001e20000100800 */
[----:B-1----:R-:W-:-:S03]  /*11000*/  LEA.HI.X.SX32 R12, R89, R0, 0x1, P2 ;  /* 0x00000000590c7211 */ /* 0x002fc600010f0eff */
[----:B------:R1:W-:Y:S01]  /*11010*/  STL [R1+0x1264], R13 ;  /* 0x0012640d01007387 */ /* 0x0003e20000100800 */
[----:B------:R-:W-:-:S03]  /*11020*/  IMAD R98, R98, UR5, RZ ;  /* 0x0000000562627c24 */ /* 0x000fc6000f8e02ff */
[----:B------:R2:W-:Y:S01]  /*11030*/  STL [R1+0x1230], R12 ;  /* 0x0012300c01007387 */ /* 0x0005e20000100800 */
[----:B0-----:R-:W-:Y:S02]  /*11040*/  LEA R14, P2, R96, R7, 0x1 ;  /* 0x00000007600e7211 */ /* 0x001fe400078408ff */
[----:B-1----:R-:W-:-:S03]  /*11050*/  LEA.HI.X.SX32 R13, R90, R0, 0x1, P1 ;  /* 0x000000005a0d7211 */ /* 0x002fc600008f0eff */
[----:B------:R0:W-:Y:S01]  /*11060*/  STL [R1+0x126c], R14 ;  /* 0x00126c0e01007387 */ /* 0x0001e20000100800 */
[----:B--2---:R-:W-:-:S03]  /*11070*/  LEA R12, P1, R97, R7, 0x1 ;  /* 0x00000007610c7211 */ /* 0x004fc600078208ff */
[----:B------:R1:W-:Y:S01]  /*11080*/  STL [R1+0x1238], R13 ;  /* 0x0012380d01007387 */ /* 0x0003e20000100800 */
[----:B------:R-:W-:-:S03]  /*11090*/  IMAD R99, R99, UR5, RZ ;  /* 0x0000000563637c24 */ /* 0x000fc6000f8e02ff */
[----:B------:R2:W-:Y:S01]  /*110a0*/  STL [R1+0x1274], R12 ;  /* 0x0012740c01007387 */ /* 0x0005e20000100800 */
[----:B0-----:R-:W-:Y:S01]  /*110b0*/  LEA.HI.X.SX32 R14, R91, R0, 0x1, P0 ;  /* 0x000000005b0e7211 */ /* 0x001fe200000f0eff */
[----:B------:R-:W-:Y:S01]  /*110c0*/  IMAD R100, R100, UR5, RZ ;  /* 0x0000000564647c24 */ /* 0x000fe2000f8e02ff */
[----:B-1----:R-:W-:-:S03]  /*110d0*/  LEA R13, P0, R98, R7, 0x1 ;  /* 0x00000007620d7211 */ /* 0x002fc600078008ff */
[----:B------:R0:W-:Y:S01]  /*110e0*/  STL [R1+0x1240], R14 ;  /* 0x0012400e01007387 */ /* 0x0001e20000100800 */
[----:B--2---:R-:W-:-:S03]  /*110f0*/  LEA.HI.X.SX32 R12, R92, R0, 0x1, P4 ;  /* 0x000000005c0c7211 */ /* 0x004fc600020f0eff */
        /* <DEDUP_REMOVED lines=753> */
[-C--:B0-----:R-:W-:Y:S01]  /*14010*/  LEA R14, P3, R248, R7.reuse, 0x1 ;  /* 0x00000007f80e7211 */ /* 0x081fe200078608ff */
[----:B------:R-:W-:Y:S02]  /*14020*/  IMAD R84, R85, 0x3f, RZ ;  /* 0x0000003f55547824 */ /* 0x000fe400078e02ff */
[----:B------:R-:W0:Y:S01]  /*14030*/  LDC R85, c[0x0][0x238] ;  /* 0x00008e00ff557b82 */ /* 0x000e220000000800 */
[----:B-1----:R-:W-:Y:S01]  /*14040*/  LEA.HI.X.SX32 R13, R242, R0, 0x1, P2 ;  /* 0x00000000f20d7211 */ /* 0x002fe200010f0eff */
[----:B------:R1:W-:Y:S01]  /*14050*/  STL [R1+0x1b2c], R14 ;  /* 0x001b2c0e01007387 */ /* 0x0003e20000100800 */
[----:B--2---:R-:W-:-:S03]  /*14060*/  LEA R12, P2, R251, R7, 0x1 ;  /* 0x00000007fb0c7211 */ /* 0x004fc600078408ff */
[----:B------:R2:W-:Y:S01]  /*14070*/  STL [R1+0x1b08], R13 ;  /* 0x001b080d01007387 */ /* 0x0005e20000100800 */
[----:B------:R-:W-:-:S03]  /*14080*/  IMAD R252, R252, UR5, RZ ;  /* 0x00000005fcfc7c24 */ /* 0x000fc6000f8e02ff */
[----:B------:R3:W-:Y:S01]  /*14090*/  STL [R1+0x1b30], R12 ;  /* 0x001b300c01007387 */ /* 0x0007e20000100800 */
[----:B-1----:R-:W-:Y:S02]  /*140a0*/  LEA.HI.X.SX32 R14, R243, R0, 0x1, P1 ;  /* 0x00000000f30e7211 */ /* 0x002fe400008f0eff */
[----:B--2---:R-:W-:-:S03]  /*140b0*/  LEA R13, P1, R250, R7, 0x1 ;  /* 0x00000007fa0d7211 */ /* 0x004fc600078208ff */
[----:B------:R-:W-:Y:S01]  /*140c0*/  STL [R1+0x1b10], R14 ;  /* 0x001b100e01007387 */ /* 0x000fe20000100800 */
[----:B---3--:R-:W-:-:S03]  /*140d0*/  LEA.HI.X.SX32 R12, R244, R0, 0x1, P0 ;  /* 0x00000000f40c7211 */ /* 0x008fc600000f0eff */
[----:B------:R1:W-:Y:S04]  /*140e0*/  STL [R1+0x1b34], R13 ;  /* 0x001b340d01007387 */ /* 0x0003e80000100800 */
[----:B------:R2:W-:Y:S01]  /*140f0*/  STL [R1+0x1b18], R12 ;  /* 0x001b180c01007387 */ /* 0x0005e20000100800 */
[----:B-1----:R-:W-:Y:S02]  /*14100*/  LEA R13, P0, R252, R7, 0x1 ;  /* 0x00000007fc0d7211 */ /* 0x002fe400078008ff */
[----:B--2---:R-:W-:-:S03]  /*14110*/  LEA.HI.X.SX32 R12, R245, R0, 0x1, P4 ;  /* 0x00000000f50c7211 */ /* 0x004fc600020f0eff */
[----:B------:R-:W-:Y:S01]  /*14120*/  STL [R1+0x1720], R13 ;  /* 0x0017200d01007387 */ /* 0x000fe20000100800 */
[----:B------:R-:W-:-:S03]  /*14130*/  LEA.HI.X.SX32 R7, R246, R0, 0x1, P6 ;  /* 0x00000000f6077211 */ /* 0x000fc600030f0eff */
[----:B------:R1:W-:Y:S01]  /*14140*/  STL [R1+0x1314], R12 ;  /* 0x0013140c01007387 */ /* 0x0003e20000100800 */
[----:B------:R-:W-:-:S03]  /*14150*/  LEA.HI.X.SX32 R14, R248, R0, 0x1, P3 ;  /* 0x00000000f80e7211 */ /* 0x000fc600018f0eff */
[----:B------:R-:W-:Y:S01]  /*14160*/  STL [R1+0x170c], R7 ;  /* 0x00170c0701007387 */ /* 0x000fe20000100800 */
[----:B-1----:R-:W-:-:S05]  /*14170*/  LEA.HI.X.SX32 R12, R247, R0, 0x1, P5 ;  /* 0x00000000f70c7211 */ /* 0x002fca00028f0eff */
[----:B------:R1:W-:Y:S04]  /*14180*/  STL [R1+0x1710], R12 ;  /* 0x0017100c01007387 */ /* 0x0003e80000100800 */
[----:B------:R4:W-:Y:S01]  /*14190*/  STL [R1+0x1714], R14 ;  /* 0x0017140e01007387 */ /* 0x0009e20000100800 */
[----:B-1----:R-:W-:-:S04]  /*141a0*/  IMAD.WIDE R12, R84, 0x2, R8 ;  /* 0x00000002540c7825 */ /* 0x002fc800078e0208 */
[----:B----4-:R-:W-:-:S04]  /*141b0*/  IMAD.WIDE R14, R84, 0x2, R10 ;  /* 0x00000002540e7825 */ /* 0x010fc800078e020a */
[----:B0-----:R-:W-:Y:S02]  /*141c0*/  IMAD R84, R85, 0x3e, RZ ;  /* 0x0000003e55547824 */ /* 0x001fe400078e02ff */
[----:B------:R-:W0:Y:S01]  /*141d0*/  LDC R85, c[0x0][0x238] ;  /* 0x00008e00ff557b82 */ /* 0x000e220000000800 */
[----:B------:R-:W-:-:S05]  /*141e0*/  LEA.HI.X.SX32 R7, R251, R0, 0x1, P2 ;  /* 0x00000000fb077211 */ /* 0x000fca00010f0eff */
[----:B------:R1:W-:Y:S02]  /*141f0*/  STL [R1+0x1718], R7 ;  /* 0x0017180701007387 */ /* 0x0003e40000100800 */
[-C--:B-1----:R-:W-:Y:S02]  /*14200*/  LEA.HI.X.SX32 R7, R250, R0.reuse, 0x1, P1 ;  /* 0x00000000fa077211 */ /* 0x082fe400008f0eff */
[----:B------:R-:W-:-:S03]  /*14210*/  LEA.HI.X.SX32 R0, R252, R0, 0x1, P0 ;  /* 0x00000000fc007211 */ /* 0x000fc600000f0eff */
[----:B------:R-:W-:Y:S04]  /*14220*/  STL [R1+0x171c], R7 ;  /* 0x00171c0701007387 */ /* 0x000fe80000100800 */
[----:B------:R-:W-:Y:S04]  /*14230*/  STL [R1+0x1318], R0 ;  /* 0x0013180001007387 */ /* 0x000fe80000100800 */
[----:B------:R-:W-:Y:S04]  /*14240*/  STL [R1+0x1320], R12 ;  /* 0x0013200c01007387 */ /* 0x000fe80000100800 */
[----:B------:R1:W-:Y:S01]  /*14250*/  STL [R1+0x131c], R13 ;  /* 0x00131c0d01007387 */ /* 0x0003e20000100800 */
[----:B0-----:R-:W-:-:S03]  /*14260*/  IMAD R16, R85, 0x3d, RZ ;  /* 0x0000003d55107824 */ /* 0x001fc600078e02ff */
[----:B------:R-:W-:Y:S01]  /*14270*/  STL [R1+0x1328], R14 ;  /* 0x0013280e01007387 */ /* 0x000fe20000100800 */
[----:B-1----:R-:W-:-:S03]  /*14280*/  IMAD.WIDE R12, R84, 0x2, R8 ;  /* 0x00000002540c7825 */ /* 0x002fc600078e0208 */
[----:B------:R0:W-:Y:S04]  /*14290*/  STL [R1+0x1324], R15 ;  /* 0x0013240f01007387 */ /* 0x0001e80000100800 */
[----:B------:R-:W-:Y:S04]  /*142a0*/  STL [R1+0x1330], R12 ;  /* 0x0013300c01007387 */ /* 0x000fe80000100800 */
[----:B------:R1:W-:Y:S01]  /*142b0*/  STL [R1+0x132c], R13 ;  /* 0x00132c0d01007387 */ /* 0x0003e20000100800 */
[----:B0-----:R-:W-:-:S04]  /*142c0*/  IMAD.WIDE R14, R84, 0x2, R10 ;  /* 0x00000002540e7825 */ /* 0x001fc800078e020a */
[----:B------:R-:W-:Y:S01]  /*142d0*/  IMAD R0, R85, 0x3c, RZ ;  /* 0x0000003c55007824 */ /* 0x000fe200078e02ff */
[----:B------:R-:W-:Y:S01]  /*142e0*/  STL [R1+0x1338], R14 ;  /* 0x0013380e01007387 */ /* 0x000fe20000100800 */
[----:B-1----:R-:W-:-:S03]  /*142f0*/  IMAD.WIDE R12, R16, 0x2, R8 ;  /* 0x00000002100c7825 */ /* 0x002fc600078e0208 */
[----:B------:R0:W-:Y:S01]  /*14300*/  STL [R1+0x1334], R15 ;  /* 0x0013340f01007387 */ /* 0x0001e20000100800 */
[----:B------:R-:W-:-:S03]  /*14310*/  IMAD.WIDE R16, R16, 0x2, R10 ;  /* 0x0000000210107825 */ /* 0x000fc600078e020a */
[----:B------:R-:W-:Y:S04]  /*14320*/  STL [R1+0x1340], R12 ;  /* 0x0013400c01007387 */ /* 0x000fe80000100800 */
[----:B------:R1:W-:Y:S04]  /*14330*/  STL [R1+0x133c], R13 ;  /* 0x00133c0d01007387 */ /* 0x0003e80000100800 */
[----:B------:R2:W-:Y:S01]  /*14340*/  STL [R1+0x1348], R16 ;  /* 0x0013481001007387 */ /* 0x0005e20000100800 */
[----:B0-----:R-:W-:-:S04]  /*14350*/  IMAD.WIDE R14, R0, 0x2, R10 ;  /* 0x00000002000e7825 */ /* 0x001fc800078e020a */
[----:B-1----:R-:W-:Y:S01]  /*14360*/  IMAD.WIDE R12, R0, 0x2, R8 ;  /* 0x00000002000c7825 */ /* 0x002fe200078e0208 */
[----:B------:R-:W-:Y:S03]  /*14370*/  STL [R1+0x1344], R17 ;  /* 0x0013441101007387 */ /* 0x000fe60000100800 */
[C---:B--2---:R-:W-:Y:S01]  /*14380*/  IMAD R16, R85.reuse, 0x3b, RZ ;  /* 0x0000003b55107824 */ /* 0x044fe200078e02ff */
[----:B------:R-:W-:Y:S04]  /*14390*/  STL [R1+0x1350], R12 ;  /* 0x0013500c01007387 */ /* 0x000fe80000100800 */
[----:B------:R0:W-:Y:S01]  /*143a0*/  STL [R1+0x134c], R13 ;  /* 0x00134c0d01007387 */ /* 0x0001e20000100800 */
[----:B------:R-:W-:-:S03]  /*143b0*/  IMAD R0, R85, 0x3a, RZ ;  /* 0x0000003a55007824 */ /* 0x000fc600078e02ff */
[----:B------:R-:W-:Y:S01]  /*143c0*/  STL [R1+0x1358], R14 ;  /* 0x0013580e01007387 */ /* 0x000fe20000100800 */
[----:B0-----:R-:W-:-:S03]  /*143d0*/  IMAD.WIDE R12, R16, 0x2, R8 ;  /* 0x00000002100c7825 */ /* 0x001fc600078e0208 */
        /* <DEDUP_REMOVED lines=179> */
[----:B------:R-:W-:-:S03]  /*14f10*/  IMAD.SHL.U32 R0, R85, 0x20, RZ ;  /* 0x0000002055007824 */ /* 0x000fc600078e00ff */
        /* <DEDUP_REMOVED lines=215> */
[----:B------:R1:W-:Y:S01]  /*15c90*/  STL [R1+0x16dc], R13 ;  /* 0x0016dc0d01007387 */ /* 0x0003e20000100800 */
[----:B0-----:R-:W-:-:S03]  /*15ca0*/  IMAD.WIDE R14, R0, 0x2, R10 ;  /* 0x00000002000e7825 */ /* 0x001fc600078e020a */
[----:B------:R-:W-:Y:S01]  /*15cb0*/  STL [R1+0x16e8], R16 ;  /* 0x0016e81001007387 */ /* 0x000fe20000100800 */
[----:B-1----:R-:W-:-:S03]  /*15cc0*/  IMAD.WIDE R12, R0, 0x2, R8 ;  /* 0x00000002000c7825 */ /* 0x002fc600078e0208 */
[----:B------:R0:W-:Y:S04]  /*15cd0*/  STL [R1+0x16e4], R17 ;  /* 0x0016e41101007387 */ /* 0x0001e80000100800 */
[----:B------:R-:W-:Y:S04]  /*15ce0*/  STL [R1+0x16f0], R12 ;  /* 0x0016f00c01007387 */ /* 0x000fe80000100800 */
[----:B------:R1:W-:Y:S01]  /*15cf0*/  STL [R1+0x16ec], R13 ;  /* 0x0016ec0d01007387 */ /* 0x0003e20000100800 */
[----:B0-----:R-:W-:-:S03]  /*15d00*/  IMAD.WIDE R16, R85, 0x2, R8 ;  /* 0x0000000255107825 */ /* 0x001fc600078e0208 */
[----:B------:R-:W-:Y:S04]  /*15d10*/  STL [R1+0x16f8], R14 ;  /* 0x0016f80e01007387 */ /* 0x000fe80000100800 */
[----:B------:R-:W-:Y:S01]  /*15d20*/  STL [R1+0x16f4], R15 ;  /* 0x0016f40f01007387 */ /* 0x000fe20000100800 */
[----:B-1----:R-:W-:-:S03]  /*15d30*/  IMAD.WIDE R12, R85, 0x2, R10 ;  /* 0x00000002550c7825 */ /* 0x002fc600078e020a */
[----:B------:R-:W-:Y:S04]  /*15d40*/  STL [R1+0x1700], R16 ;  /* 0x0017001001007387 */ /* 0x000fe80000100800 */
[----:B------:R-:W-:Y:S04]  /*15d50*/  STL [R1+0x16fc], R17 ;  /* 0x0016fc1101007387 */ /* 0x000fe80000100800 */
[----:B------:R-:W-:Y:S04]  /*15d60*/  STL [R1+0x1708], R12 ;  /* 0x0017080c01007387 */ /* 0x000fe80000100800 */
[----:B------:R0:W-:Y:S04]  /*15d70*/  STL [R1+0x1704], R13 ;  /* 0x0017040d01007387 */ /* 0x0001e80000100800 */
[----:B------:R-:W-:Y:S04]  /*15d80*/  STL [R1+0xf10], RZ ;  /* 0x000f10ff01007387 */ /* 0x000fe80000100800 */
        /* <DEDUP_REMOVED lines=768> */
[----:B------:R-:W-:Y:S04]  /*18d90*/  STL [R1], RZ ;  /* 0x000000ff01007387 */ /* 0x000fe80000100800 */
        /* <DEDUP_REMOVED lines=121> */
[----:B------:R-:W-:Y:S01]  /*19530*/  STL [R1+0x1e8], RZ ;  /* 0x0001e8ff01007387 */ /* 0x000fe20000100800 */
[----:B------:R-:W-:-:S03]  /*19540*/  USHF.R.U32.HI UR46, URZ, 0x4, UR4 ;  /* 0x000000043f2e7899 */ /* 0x000fc60008011604 */
[----:B------:R-:W-:Y:S01]  /*19550*/  STL [R1+0x1ec], RZ ;  /* 0x0001ecff01007387 */ /* 0x000fe20000100800 */
[----:B------:R-:W-:-:S03]  /*19560*/  UIADD3 UR5, UR4, 0x10000, URZ ;  /* 0x0001000004057890 */ /* 0x000fc6000fffe03f */
[----:B------:R-:W-:Y:S04]  /*19570*/  STL [R1+0x1f0], RZ ;  /* 0x0001f0ff01007387 */ /* 0x000fe80000100800 */
[----:B------:R-:W-:Y:S04]  /*19580*/  STL [R1+0x1f4], RZ ;  /* 0x0001f4ff01007387 */ /* 0x000fe80000100800 */
[----:B------:R-:W-:Y:S01]  /*19590*/  STL [R1+0x1f8], RZ ;  /* 0x0001f8ff01007387 */ /* 0x000fe20000100800 */
[----:B------:R-:W-:-:S03]  /*195a0*/  USGXT.U32 UR46, UR46, 0xe ;  /* 0x0000000e2e2e789a */ /* 0x000fc60008000000 */
[----:B------:R-:W-:Y:S01]  /*195b0*/  STL [R1+0x1fc], RZ ;  /* 0x0001fcff01007387 */ /* 0x000fe20000100800 */
[----:B------:R-:W-:Y:S02]  /*195c0*/  USHF.R.U32.HI UR5, URZ, 0x4, UR5 ;  /* 0x000000043f057899 */ /* 0x000fe40008011605 */
[----:B------:R-:W-:Y:S02]  /*195d0*/  UIADD3 UR26, UP0, UR46, 0x2, URZ ;  /* 0x000000022e1a7890 */ /* 0x000fe4000ff1e03f */
[----:B------:R-:W-:Y:S01]  /*195e0*/  USGXT.U32 UR44, UR5, 0xe ;  /* 0x0000000e052c789a */ /* 0x000fe20008000000 */
[----:B------:R-:W-:Y:S01]  /*195f0*/  UMOV UR6, URZ ;  /* 0x0000003f00067c82 */ /* 0x000fe20008000000 */
[----:B------:R-:W-:Y:S02]  /*19600*/  USHF.L.U32 UR10, UR10, 0x6, URZ ;  /* 0x000000060a0a7899 */ /* 0x000fe4000800063f */
[----:B------:R-:W-:Y:S02]  /*19610*/  UIADD3.X UR27, UR6, 0x40000040, URZ, UP0, !UPT ;  /* 0x40000040061b7890 */ /* 0x000fe400087fe43f */
[----:B------:R-:W-:Y:S01]  /*19620*/  UIADD3 UR24, UP0, UR44, 0x80, URZ ;  /* 0x000000802c187890 */ /* 0x000fe2000ff1e03f */
[----:B------:R-:W-:Y:S01]  /*19630*/  UMOV UR7, URZ ;  /* 0x0000003f00077c82 */ /* 0x000fe20008000000 */
[----:B------:R-:W-:-:S02]  /*19640*/  USHF.R.S32.HI UR11, URZ, 0x1f, UR10 ;  /* 0x0000001f3f0b7899 */ /* 0x000fc4000801140a */
[----:B------:R-:W-:Y:S01]  /*19650*/  UIADD3.X UR25, UR7, 0x40000040, URZ, UP0, !UPT ;  /* 0x4000004007197890 */ /* 0x000fe200087fe43f */
[----:B------:R-:W-:Y:S01]  /*19660*/  CS2R R24, SRZ ;  /* 0x0000000000187805 */ /* 0x000fe2000001ff00 */
[----:B------:R-:W-:Y:S01]  /*19670*/  USHF.L.U32 UR5, UR10, 0x1, URZ ;  /* 0x000000010a057899 */ /* 0x000fe2000800063f */
[----:B------:R-:W-:Y:S01]  /*19680*/  CS2R R26, SRZ ;  /* 0x00000000001a7805 */ /* 0x000fe2000001ff00 */
[----:B------:R-:W-:Y:S01]  /*19690*/  USHF.L.U64.HI UR6, UR10, 0x1, UR11 ;  /* 0x000000010a067899 */ /* 0x000fe2000801020b */
[----:B------:R-:W-:Y:S02]  /*196a0*/  CS2R R28, SRZ ;  /* 0x00000000001c7805 */ /* 0x000fe4000001ff00 */
[----:B------:R-:W-:Y:S02]  /*196b0*/  CS2R R30, SRZ ;  /* 0x00000000001e7805 */ /* 0x000fe4000001ff00 */
[----:B------:R-:W-:Y:S02]  /*196c0*/  CS2R R32, SRZ ;  /* 0x0000000000207805 */ /* 0x000fe4000001ff00 */
[----:B------:R-:W-:-:S02]  /*196d0*/  CS2R R34, SRZ ;  /* 0x0000000000227805 */ /* 0x000fc4000001ff00 */
[----:B------:R-:W-:Y:S02]  /*196e0*/  CS2R R36, SRZ ;  /* 0x0000000000247805 */ /* 0x000fe4000001ff00 */
[----:B------:R-:W-:Y:S02]  /*196f0*/  CS2R R38, SRZ ;  /* 0x0000000000267805 */ /* 0x000fe4000001ff00 */
[----:B------:R-:W-:Y:S02]  /*19700*/  CS2R R40, SRZ ;  /* 0x0000000000287805 */ /* 0x000fe4000001ff00 */
[----:B------:R-:W-:Y:S02]  /*19710*/  CS2R R42, SRZ ;  /* 0x00000000002a7805 */ /* 0x000fe4000001ff00 */
[----:B------:R-:W-:Y:S02]  /*19720*/  CS2R R44, SRZ ;  /* 0x00000000002c7805 */ /* 0x000fe4000001ff00 */
[----:B------:R-:W-:-:S02]  /*19730*/  CS2R R46, SRZ ;  /* 0x00000000002e7805 */ /* 0x000fc4000001ff00 */
[----:B------:R-:W-:Y:S01]  /*19740*/  CS2R R48, SRZ ;  /* 0x0000000000307805 */ /* 0x000fe2000001ff00 */
[----:B------:R-:W-:Y:S01]  /*19750*/  UIADD3.64 UR10, UR24, 0x180, URZ ;  /* 0x00000180180a7897 */ /* 0x000fe2000fffe03f */
[----:B------:R-:W-:Y:S02]  /*19760*/  CS2R R50, SRZ ;  /* 0x0000000000327805 */ /* 0x000fe4000001ff00 */
[----:B------:R-:W-:Y:S01]  /*19770*/  CS2R R52, SRZ ;  /* 0x0000000000347805 */ /* 0x000fe2000001ff00 */
[----:B------:R-:W-:Y:S01]  /*19780*/  IMAD.MOV.U32 R54, RZ, RZ, RZ ;  /* 0x000000ffff367224 */ /* 0x000fe200078e00ff */
[----:B------:R-:W-:Y:S01]  /*19790*/  UIADD3.64 UR12, UR24, 0x200, URZ ;  /* 0x00000200180c7897 */ /* 0x000fe2000fffe03f */
[----:B------:R-:W-:Y:S01]  /*197a0*/  IMAD.SHL.U32 R7, R85, 0x40, RZ ;  /* 0x0000004055077824 */ /* 0x000fe200078e00ff */
[----:B------:R-:W-:Y:S02]  /*197b0*/  UIADD3.64 UR10, UR24, 0x280, URZ ;  /* 0x00000280180a7897 */ /* 0x000fe4000fffe03f */
[----:B------:R-:W-:-:S02]  /*197c0*/  UIADD3.64 UR12, UR24, 0x300, URZ ;  /* 0x00000300180c7897 */ /* 0x000fc4000fffe03f */
[----:B------:R-:W-:Y:S02]  /*197d0*/  UIADD3.64 UR10, UR24, 0x380, URZ ;  /* 0x00000380180a7897 */ /* 0x000fe4000fffe03f */
[----:B------:R-:W-:Y:S02]  /*197e0*/  UIADD3.64 UR30, UR26, 0x2, URZ ;  /* 0x000000021a1e7897 */ /* 0x000fe4000fffe03f */
[----:B------:R-:W-:Y:S02]  /*197f0*/  UIADD3.64 UR34, UR26, 0x4, URZ ;  /* 0x000000041a227897 */ /* 0x000fe4000fffe03f */
[----:B------:R-:W-:Y:S02]  /*19800*/  UIADD3.64 UR50, UR26, 0x7fe, URZ ;  /* 0x000007fe1a327897 */ /* 0x000fe4000fffe03f */
[----:B------:R-:W-:Y:S02]  /*19810*/  UIADD3.64 UR14, UR26, 0x800, URZ ;  /* 0x000008001a0e7897 */ /* 0x000fe4000fffe03f */
[----:B------:R-:W-:-:S02]  /*19820*/  UIADD3.64 UR18, UR26, 0x802, URZ ;  /* 0x000008021a127897 */ /* 0x000fc4000fffe03f */
[----:B------:R-:W-:Y:S02]  /*19830*/  UIADD3.64 UR22, UR26, 0x804, URZ ;  /* 0x000008041a167897 */ /* 0x000fe4000fffe03f */
[----:B------:R-:W-:Y:S02]  /*19840*/  UIADD3.64 UR28, UR24, 0x80, URZ ;  /* 0x00000080181c7897 */ /* 0x000fe4000fffe03f */
[----:B------:R-:W-:Y:S02]  /*19850*/  UIADD3.64 UR32, UR24, 0x100, URZ ;  /* 0x0000010018207897 */ /* 0x000fe4000fffe03f */
[----:B------:R-:W-:Y:S02]  /*19860*/  UIADD3.64 UR12, UR24, 0x400, URZ ;  /* 0x00000400180c7897 */ /* 0x000fe4000fffe03f */
[----:B------:R-:W-:Y:S01]  /*19870*/  UIADD3.64 UR10, UR24, 0x480, URZ ;  /* 0x00000480180a7897 */ /* 0x000fe2000fffe03f */
[----:B------:R-:W2:Y:S01]  /*19880*/  LDL.LU R85, [R1+0xe04] ;  /* 0x000e040001557983 */ /* 0x000ea20000300800 */
[----:B------:R-:W-:Y:S01]  /*19890*/  SHF.R.S32.HI R0, RZ, 0x1f, R7 ;  /* 0x0000001fff007819 */ /* 0x000fe20000011407 */
[----:B------:R-:W-:Y:S01]  /*198a0*/  IMAD.MOV.U32 R55, RZ, RZ, RZ ;  /* 0x000000ffff377224 */ /* 0x000fe200078e00ff */
[----:B0-----:R-:W-:-:S02]  /*198b0*/  LOP3.LUT R13, R3, 0x30, RZ, 0x3c, !PT ;  /* 0x00000030030d7812 */ /* 0x001fc400078e3cff */
[----:B------:R-:W-:Y:S02]  /*198c0*/  CS2R R56, SRZ ;  /* 0x0000000000387805 */ /* 0x000fe4000001ff00 */
[----:B------:R-:W-:Y:S02]  /*198d0*/  SHF.L.U64.HI R0, R7, 0x1, R0 ;  /* 0x0000000107007819 */ /* 0x000fe40000010200 */
[----:B------:R-:W-:Y:S02]  /*198e0*/  CS2R R58, SRZ ;  /* 0x00000000003a7805 */ /* 0x000fe4000001ff00 */
[----:B------:R-:W-:Y:S02]  /*198f0*/  LOP3.LUT R13, R3, 0x60, RZ, 0x3c, !PT ;  /* 0x00000060030d7812 */ /* 0x000fe400078e3cff */
[----:B------:R-:W-:Y:S02]  /*19900*/  CS2R R60, SRZ ;  /* 0x00000000003c7805 */ /* 0x000fe4000001ff00 */
[----:B------:R-:W-:-:S02]  /*19910*/  LOP3.LUT R13, R2, 0x40, RZ, 0x3c, !PT ;  /* 0x00000040020d7812 */ /* 0x000fc400078e3cff */
[----:B------:R-:W-:Y:S02]  /*19920*/  CS2R R62, SRZ ;  /* 0x00000000003e7805 */ /* 0x000fe4000001ff00 */
[C---:B------:R-:W-:Y:S02]  /*19930*/  LOP3.LUT R14, R3.reuse, 0x20, RZ, 0x3c, !PT ;  /* 0x00000020030e7812 */ /* 0x040fe400078e3cff */
[----:B------:R-:W-:Y:S02]  /*19940*/  CS2R R64, SRZ ;  /* 0x0000000000407805 */ /* 0x000fe4000001ff00 */
[----:B------:R-:W-:Y:S02]  /*19950*/  LOP3.LUT R14, R3, 0x50, RZ, 0x3c, !PT ;  /* 0x00000050030e7812 */ /* 0x000fe400078e3cff */
        /* <DEDUP_REMOVED lines=42> */
[----:B------:R-:W-:Y:S01]  /*19c00*/  LOP3.LUT R14, R2, 0x20, RZ, 0x3c, !PT ;  /* 0x00000020020e7812 */ /* 0x000fe200078e3cff */
[----:B------:R-:W-:Y:S02]  /*19c10*/  UIADD3.64 UR10, UR24, 0x500, URZ ;  /* 0x00000500180a7897 */ /* 0x000fe4000fffe03f */
[----:B------:R-:W-:-:S02]  /*19c20*/  UIADD3.64 UR56, UR24, 0x580, URZ ;  /* 0x0000058018387897 */ /* 0x000fc4000fffe03f */
[----:B------:R-:W-:Y:S02]  /*19c30*/  UIADD3.64 UR52, UR24, 0x600, URZ ;  /* 0x0000060018347897 */ /* 0x000fe4000fffe03f */
[----:B------:R-:W-:Y:S02]  /*19c40*/  UIADD3.64 UR36, UR24, 0x680, URZ ;  /* 0x0000068018247897 */ /* 0x000fe4000fffe03f */
[----:B------:R-:W-:Y:S01]  /*19c50*/  UIADD3.64 UR40, UR24, 0x700, URZ ;  /* 0x0000070018287897 */ /* 0x000fe2000fffe03f */
[----:B------:R-:W-:Y:S01]  /*19c60*/  UMOV UR47, 0x40000040 ;  /* 0x40000040002f7882 */ /* 0x000fe20000000000 */
[----:B------:R-:W-:Y:S01]  /*19c70*/  UMOV UR45, 0x40000040 ;  /* 0x40000040002d7882 */ /* 0x000fe20000000000 */
[----:B--2---:R-:W-:Y:S02]  /*19c80*/  SHF.R.S32.HI R12, RZ, 0x6, R85 ;  /* 0x00000006ff0c7819 */ /* 0x004fe40000011455 */
[----:B------:R-:W-:-:S03]  /*19c90*/  CS2R R84, SRZ ;  /* 0x0000000000547805 */ /* 0x000fc6000001ff00 */
[----:B------:R0:W-:Y:S02]  /*19ca0*/  STL [R1+0x1b5c], R12 ;  /* 0x001b5c0c01007387 */ /* 0x0001e40000100800 */
[----:B0-----:R-:W-:Y:S01]  /*19cb0*/  IMAD.SHL.U32 R12, R7, 0x2, RZ ;  /* 0x00000002070c7824 */ /* 0x001fe200078e00ff */
[----:B------:R-:W-:-:S05]  /*19cc0*/  LOP3.LUT R7, R3, 0x10, RZ, 0x3c, !PT ;  /* 0x0000001003077812 */ /* 0x000fca00078e3cff */
[----:B------:R0:W-:Y:S04]  /*19cd0*/  STL [R1+0x1b78], R7 ;  /* 0x001b780701007387 */ /* 0x0001e80000100800 */
[----:B------:R1:W-:Y:S01]  /*19ce0*/  STL [R1+0x1b44], R13 ;  /* 0x001b440d01007387 */ /* 0x0003e20000100800 */
[C---:B0-----:R-:W-:Y:S02]  /*19cf0*/  LOP3.LUT R7, R3.reuse, 0x40, RZ, 0x3c, !PT ;  /* 0x0000004003077812 */ /* 0x041fe400078e3cff */
[----:B------:R-:W-:Y:S02]  /*19d00*/  LOP3.LUT R7, R3, 0x70, RZ, 0x3c, !PT ;  /* 0x0000007003077812 */ /* 0x000fe400078e3cff */
[----:B------:R-:W-:-:S05]  /*19d10*/  LOP3.LUT R7, R2, 0x60, RZ, 0x3c, !PT ;  /* 0x0000006002077812 */ /* 0x000fca00078e3cff */
[----:B------:R1:W-:Y:S02]  /*19d20*/  STL [R1+0x1b40], R7 ;  /* 0x001b400701007387 */ /* 0x0003e40000100800 */
.L_x_1:
[----:B-----5:R-:W2:Y:S01]  /*19d30*/  LDL R15, [R1+0x1704] ;  /* 0x00170400010f7983 */ /* 0x020ea20000100800 */
[----:B-1----:R-:W0:Y:S03]  /*19d40*/  LDC R7, c[0x0][0x230] ;  /* 0x00008c00ff077b82 */ /* 0x002e260000000800 */
[----:B------:R-:W2:Y:S04]  /*19d50*/  LDL R14, [R1+0x1708] ;  /* 0x00170800010e7983 */ /* 0x000ea80000100800 */
[----:B------:R-:W-:Y:S04]  /*19d60*/  STL [R1+0x2284], R2 ;  /* 0x0022840201007387 */ /* 0x000fe80000100800 */
[----:B------:R-:W-:Y:S04]  /*19d70*/  STL [R1+0x2280], R0 ;  /* 0x0022800001007387 */ /* 0x000fe80000100800 */
[----:B------:R-:W-:Y:S04]  /*19d80*/  STL.64 [R1+0x1e00], R150 ;  /* 0x001e009601007387 */ /* 0x000fe80000100a00 */
        /* <DEDUP_REMOVED lines=13> */
[----:B------:R-:W-:Y:S04]  /*19e60*/  STL [R1+0x228c], R124 ;  /* 0x00228c7c01007387 */ /* 0x000fe80000100800 */
[----:B------:R-:W-:Y:S04]  /*19e70*/  STL [R1+0x2288], R125 ;  /* 0x0022887d01007387 */ /* 0x000fe80000100800 */
        /* <DEDUP_REMOVED lines=72> */
[----:B------:R1:W-:Y:S04]  /*1a300*/  STL.64 [R1+0x1c68], R48 ;  /* 0x001c683001007387 */ /* 0x0003e80000100a00 */
[----:B-1----:R-:W3:Y:S04]  /*1a310*/  LDL R48, [R1+0x1700] ;  /* 0x0017000001307983 */ /* 0x002ee80000100800 */
[----:B------:R-:W-:Y:S04]  /*1a320*/  STL.64 [R1+0x1c60], R46 ;  /* 0x001c602e01007387 */ /* 0x000fe80000100a00 */
[----:B------:R1:W-:Y:S04]  /*1a330*/  STL.64 [R1+0x1c58], R44 ;  /* 0x001c582c01007387 */ /* 0x0003e80000100a00 */
[----:B-1----:R-:W4:Y:S04]  /*1a340*/  LDL R45, [R1+0x16fc] ;  /* 0x0016fc00012d7983 */ /* 0x002f280000100800 */
[----:B------:R-:W-:Y:S04]  /*1a350*/  STL.64 [R1+0x1c50], R42 ;  /* 0x001c502a01007387 */ /* 0x000fe80000100a00 */
[----:B------:R1:W-:Y:S04]  /*1a360*/  STL.64 [R1+0x1c48], R40 ;  /* 0x001c482801007387 */ /* 0x0003e80000100a00 */
[----:B-1----:R-:W0:Y:S01]  /*1a370*/  LDL R41, [R1+0xf10] ;  /* 0x000f100001297983 */ /* 0x002e220000100800 */
[----:B------:R-:W-:-:S02]  /*1a380*/  PRMT R18, RZ, 0x7610, R18 ;  /* 0x00007610ff127816 */ /* 0x000fc40000000012 */
[----:B------:R-:W-:Y:S01]  /*1a390*/  PRMT R19, RZ, 0x7610, R19 ;  /* 0x00007610ff137816 */ /* 0x000fe20000000013 */
[----:B------:R1:W-:Y:S01]  /*1a3a0*/  STL.64 [R1+0x1c40], R38 ;  /* 0x001c402601007387 */ /* 0x0003e20000100a00 */
[----:B------:R-:W-:Y:S02]  /*1a3b0*/  PRMT R16, RZ, 0x7610, R16 ;  /* 0x00007610ff107816 */ /* 0x000fe40000000010 */
[----:B------:R-:W-:Y:S01]  /*1a3c0*/  PRMT R17, RZ, 0x7610, R17 ;  /* 0x00007610ff117816 */ /* 0x000fe20000000011 */
[----:B------:R-:W-:Y:S01]  /*1a3d0*/  STL.64 [R1+0x1c38], R36 ;  /* 0x001c382401007387 */ /* 0x000fe20000100a00 */
[----:B------:R-:W-:Y:S02]  /*1a3e0*/  PRMT R13, RZ, 0x7610, R13 ;  /* 0x00007610ff0d7816 */ /* 0x000fe4000000000d */
[----:B------:R-:W-:Y:S01]  /*1a3f0*/  PRMT R2, RZ, 0x7610, R2 ;  /* 0x00007610ff027816 */ /* 0x000fe20000000002 */
[----:B------:R-:W-:Y:S01]  /*1a400*/  STL.64 [R1+0x1c30], R34 ;  /* 0x001c302201007387 */ /* 0x000fe20000100a00 */
[----:B------:R-:W-:-:S02]  /*1a410*/  PRMT R0, RZ, 0x7610, R0 ;  /* 0x00007610ff007816 */ /* 0x000fc40000000000 */
[----:B------:R-:W-:Y:S01]  /*1a420*/  PRMT R12, RZ, 0x7610, R12 ;  /* 0x00007610ff0c7816 */ /* 0x000fe2000000000c */
[----:B------:R2:W-:Y:S01]  /*1a430*/  STL.64 [R1+0x1c28], R32 ;  /* 0x001c282001007387 */ /* 0x0005e20000100a00 */
[----:B------:R-:W-:Y:S02]  /*1a440*/  PRMT R252, RZ, 0x7610, R252 ;  /* 0x00007610fffc7816 */ /* 0x000fe400000000fc */
[----:B------:R-:W-:Y:S01]  /*1a450*/  PRMT R251, RZ, 0x7610, R251 ;  /* 0x00007610fffb7816 */ /* 0x000fe200000000fb */
[----:B------:R2:W-:Y:S01]  /*1a460*/  STL.64 [R1+0x1c20], R30 ;  /* 0x001c201e01007387 */ /* 0x0005e20000100a00 */
        /* <DEDUP_REMOVED lines=11> */
[----:B-----5:R-:W-:Y:S01]  /*1a520*/  STL [R1+0x1b84], R6 ;  /* 0x001b840601007387 */ /* 0x020fe20000100800 */
[----:B------:R-:W-:-:S02]  /*1a530*/  PRMT R242, RZ, 0x7610, R242 ;  /* 0x00007610fff27816 */ /* 0x000fc400000000f2 */
[----:B------:R-:W-:Y:S01]  /*1a540*/  PRMT R241, RZ, 0x7610, R241 ;  /* 0x00007610fff17816 */ /* 0x000fe200000000f1 */
[----:B------:R-:W-:Y:S01]  /*1a550*/  STL [R1+0x1b80], R5 ;  /* 0x001b800501007387 */ /* 0x000fe20000100800 */
[----:B------:R-:W-:Y:S02]  /*1a560*/  PRMT R240, RZ, 0x7610, R240 ;  /* 0x00007610fff07816 */ /* 0x000fe400000000f0 */
[----:B------:R-:W-:Y:S01]  /*1a570*/  PRMT R239, RZ, 0x7610, R239 ;  /* 0x00007610ffef7816 */ /* 0x000fe200000000ef */
[----:B------:R2:W-:Y:S01]  /*1a580*/  STL [R1+0x1b7c], R4 ;  /* 0x001b7c0401007387 */ /* 0x0005e20000100800 */
[----:B------:R-:W-:Y:S02]  /*1a590*/  PRMT R238, RZ, 0x7610, R238 ;  /* 0x00007610ffee7816 */ /* 0x000fe400000000ee */
[----:B------:R-:W-:Y:S01]  /*1a5a0*/  PRMT R237, RZ, 0x7610, R237 ;  /* 0x00007610ffed7816 */ /* 0x000fe200000000ed */
[----:B-1----:R-:W4:Y:S01]  /*1a5b0*/  LDL R38, [R1+0x16f8] ;  /* 0x0016f80001267983 */ /* 0x002f220000100800 */
[----:B------:R-:W-:-:S02]  /*1a5c0*/  PRMT R236, RZ, 0x7610, R236 ;  /* 0x00007610ffec7816 */ /* 0x000fc400000000ec */
[----:B------:R-:W-:Y:S01]  /*1a5d0*/  PRMT R235, RZ, 0x7610, R235 ;  /* 0x00007610ffeb7816 */ /* 0x000fe200000000eb */
[----:B--2---:R-:W2:Y:S01]  /*1a5e0*/  LDL R32, [R1+0x16f0] ;  /* 0x0016f00001207983 */ /* 0x004ea20000100800 */
[----:B------:R-:W-:Y:S02]  /*1a5f0*/  PRMT R234, RZ, 0x7610, R234 ;  /* 0x00007610ffea7816 */ /* 0x000fe400000000ea */
[----:B------:R-:W-:Y:S01]  /*1a600*/  PRMT R233, RZ, 0x7610, R233 ;  /* 0x00007610ffe97816 */ /* 0x000fe200000000e9 */
[----:B------:R-:W2:Y:S01]  /*1a610*/  LDL R34, [R1+0x16ec] ;  /* 0x0016ec0001227983 */ /* 0x000ea20000100800 */
[----:B------:R-:W-:Y:S02]  /*1a620*/  PRMT R232, RZ, 0x7610, R232 ;  /* 0x00007610ffe87816 */ /* 0x000fe400000000e8 */
[----:B------:R-:W-:Y:S01]  /*1a630*/  PRMT R231, RZ, 0x7610, R231 ;  /* 0x00007610ffe77816 */ /* 0x000fe200000000e7 */
[----:B------:R-:W2:Y:S01]  /*1a640*/  LDL R31, [R1+0x16e4] ;  /* 0x0016e400011f7983 */ /* 0x000ea20000100800 */
[----:B------:R-:W-:-:S02]  /*1a650*/  PRMT R230, RZ, 0x7610, R230 ;  /* 0x00007610ffe67816 */ /* 0x000fc400000000e6 */
[----:B------:R-:W-:Y:S01]  /*1a660*/  PRMT R229, RZ, 0x7610, R229 ;  /* 0x00007610ffe57816 */ /* 0x000fe200000000e5 */
[----:B------:R-:W2:Y:S01]  /*1a670*/  LDL R27, [R1+0x16e8] ;  /* 0x0016e800011b7983 */ /* 0x000ea20000100800 */
[----:B------:R-:W-:Y:S02]  /*1a680*/  PRMT R228, RZ, 0x7610, R228 ;  /* 0x00007610ffe47816 */ /* 0x000fe400000000e4 */
[----:B------:R-:W-:Y:S01]  /*1a690*/  PRMT R227, RZ, 0x7610, R227 ;  /* 0x00007610ffe37816 */ /* 0x000fe200000000e3 */
[----:B------:R-:W2:Y:S01]  /*1a6a0*/  LDL R24, [R1+0x16dc] ;  /* 0x0016dc0001187983 */ /* 0x000ea20000100800 */
[----:B------:R-:W-:Y:S02]  /*1a6b0*/  PRMT R95, RZ, 0x7610, R95 ;  /* 0x00007610ff5f7816 */ /* 0x000fe4000000005f */
[----:B------:R-:W-:Y:S01]  /*1a6c0*/  PRMT R226, RZ, 0x7610, R226 ;  /* 0x00007610ffe27816 */ /* 0x000fe200000000e2 */
[----:B------:R-:W2:Y:S01]  /*1a6d0*/  LDL R4, [R1+0x16e0] ;  /* 0x0016e00001047983 */ /* 0x000ea20000100800 */
[----:B------:R-:W-:-:S02]  /*1a6e0*/  PRMT R225, RZ, 0x7610, R225 ;  /* 0x00007610ffe17816 */ /* 0x000fc400000000e1 */
[----:B------:R-:W-:Y:S02]  /*1a6f0*/  PRMT R224, RZ, 0x7610, R224 ;  /* 0x00007610ffe07816 */ /* 0x000fe400000000e0 */
[----:B------:R-:W-:Y:S02]  /*1a700*/  PRMT R223, RZ, 0x7610, R223 ;  /* 0x00007610ffdf7816 */ /* 0x000fe400000000df */
[----:B------:R-:W-:Y:S02]  /*1a710*/  PRMT R222, RZ, 0x7610, R222 ;  /* 0x00007610ffde7816 */ /* 0x000fe400000000de */
[----:B------:R-:W-:Y:S02]  /*1a720*/  PRMT R221, RZ, 0x7610, R221 ;  /* 0x00007610ffdd7816 */ /* 0x000fe400000000dd */
[----:B------:R-:W-:Y:S02]  /*1a730*/  PRMT R220, RZ, 0x7610, R220 ;  /* 0x00007610ffdc7816 */ /* 0x000fe400000000dc */
        /* <DEDUP_REMOVED lines=72> */
[----:B------:R-:W-:-:S02]  /*1abc0*/  MOV R151, UR37 ;  /* 0x0000002500977c02 */ /* 0x000fc40008000f00 */
[----:B------:R-:W-:Y:S02]  /*1abd0*/  MOV R150, UR36 ;  /* 0x0000002400967c02 */ /* 0x000fe40008000f00 */
[----:B------:R-:W-:Y:S02]  /*1abe0*/  MOV R149, UR41 ;  /* 0x0000002900957c02 */ /* 0x000fe40008000f00 */
[----:B------:R-:W-:Y:S01]  /*1abf0*/  MOV R148, UR40 ;  /* 0x0000002800947c02 */ /* 0x000fe20008000f00 */
[----:B0-----:R-:W-:Y:S02]  /*1ac00*/  IMAD R7, R41, -0x40, R7 ;  /* 0xffffffc029077824 */ /* 0x001fe400078e0207 */
[----:B------:R-:W2:Y:S03]  /*1ac10*/  LDL R41, [R1+0x16f4] ;  /* 0x0016f40001297983 */ /* 0x000ea60000100800 */
[----:B------:R-:W-:-:S02]  /*1ac20*/  ISETP.GT.AND P1, PT, R7, 0x1, PT ;  /* 0x000000010700780c */ /* 0x000fc40003f24270 */
[----:B------:R-:W-:Y:S02]  /*1ac30*/  ISETP.GT.AND P2, PT, R7, 0x2, PT ;  /* 0x000000020700780c */ /* 0x000fe40003f44270 */
[----:B------:R-:W-:Y:S02]  /*1ac40*/  PRMT R96, RZ, 0x7610, R96 ;  /* 0x00007610ff607816 */ /* 0x000fe40000000060 */
[----:B------:R-:W-:-:S07]  /*1ac50*/  PRMT R107, RZ, 0x7610, R107 ;  /* 0x00007610ff6b7816 */ /* 0x000fce000000006b */
[----:B------:R3:W2:Y:S02]  /*1ac60*/  @P1 LDG.E.U16 R95, desc[UR8][R14.64] ;  /* 0x000000080e5f1981 */ /* 0x0006a4000c1e1500 */
[----:B---3--:R-:W-:Y:S02]  /*1ac70*/  @P1 IMAD.MOV.U32 R14, RZ, RZ, R48 ;  /* 0x000000ffff0e1224 */ /* 0x008fe400078e0030 */
[----:B----4-:R-:W-:Y:S01]  /*1ac80*/  @P1 IMAD.MOV.U32 R15, RZ, RZ, R45 ;  /* 0x000000ffff0f1224 */ /* 0x010fe200078e002d */
[----:B------:R-:W-:Y:S01]  /*1ac90*/  ISETP.GT.AND P0, PT, R7, RZ, PT ;  /* 0x000000ff0700720c */ /* 0x000fe20003f04270 */
[----:B------:R-:W3:Y:S04]  /*1aca0*/  LDL R48, [R1+0x1514] ;  /* 0x0015140001307983 */ /* 0x000ee80000100800 */
[----:B------:R0:W4:Y:S01]  /*1acb0*/  @P1 LDG.E.U16 R96, desc[UR8][R14.64] ;  /* 0x000000080e601981 */ /* 0x000122000c1e1500 */
[----:B------:R-:W-:-:S02]  /*1acc0*/  PRMT R108, RZ, 0x7610, R108 ;  /* 0x00007610ff6c7816 */ /* 0x000fc4000000006c */
[----:B------:R-:W-:Y:S01]  /*1acd0*/  PRMT R119, RZ, 0x7610, R119 ;  /* 0x00007610ff777816 */ /* 0x000fe20000000077 */
[----:B------:R-:W3:Y:S04]  /*1ace0*/  LDL R45, [R1+0x1518] ;  /* 0x00151800012d7983 */ /* 0x000ee80000100800 */
[----:B------:R-:W4:Y:S01]  /*1acf0*/  @P0 LDG.E.U16 R18, desc[UR8][R10.64] ;  /* 0x000000080a120981 */ /* 0x000f22000c1e1500 */
[----:B0-----:R-:W-:-:S03]  /*1ad00*/  @P2 IMAD.MOV.U32 R14, RZ, RZ, R38 ;  /* 0x000000ffff0e2224 */ /* 0x001fc600078e0026 */
[----:B------:R-:W4:Y:S04]  /*1ad10*/  @P0 LDG.E.U16 R19, desc[UR8][R8.64] ;  /* 0x0000000808130981 */ /* 0x000f28000c1e1500 */
[----:B------:R-:W3:Y:S01]  /*1ad20*/  LDL R38, [R1+0x16d8] ;  /* 0x0016d80001267983 */ /* 0x000ee20000100800 */
[----:B--2---:R-:W-:-:S03]  /*1ad30*/  @P2 IMAD.MOV.U32 R15, RZ, RZ, R41 ;  /* 0x000000ffff0f2224 */ /* 0x004fc600078e0029 */
[----:B------:R-:W2:Y:S04]  /*1ad40*/  LDL R41, [R1+0x16d4] ;  /* 0x0016d40001297983 */ /* 0x000ea80000100800 */
[----:B------:R0:W4:Y:S02]  /*1ad50*/  @P2 LDG.E.U16 R107, desc[UR8][R14.64] ;  /* 0x000000080e6b2981 */ /* 0x000124000c1e1500 */
[----:B0-----:R-:W-:Y:S02]  /*1ad60*/  @P2 IMAD.MOV.U32 R14, RZ, RZ, R32 ;  /* 0x000000ffff0e2224 */ /* 0x001fe400078e0020 */
[----:B------:R-:W4:Y:S01]  /*1ad70*/  LDL R32, [R1+0x16d0] ;  /* 0x0016d00001207983 */ /* 0x000f220000100800 */
[----:B------:R-:W-:Y:S01]  /*1ad80*/  ISETP.GT.AND P0, PT, R7, 0x3, PT ;  /* 0x000000030700780c */ /* 0x000fe20003f04270 */
[----:B------:R-:W-:-:S02]  /*1ad90*/  @P2 IMAD.MOV.U32 R15, RZ, RZ, R34 ;  /* 0x000000ffff0f2224 */ /* 0x000fc400078e0022 */
[----:B------:R-:W4:Y:S04]  /*1ada0*/  LDL R34, [R1+0x16cc] ;  /* 0x0016cc0001227983 */ /* 0x000f280000100800 */
[----:B------:R0:W4:Y:S06]  /*1adb0*/  @P2 LDG.E.U16 R108, desc[UR8][R14.64] ;  /* 0x000000080e6c2981 */ /* 0x00012c000c1e1500 */
[----:B0-----:R-:W-:-:S02]  /*1adc0*/  @P0 IMAD.MOV.U32 R14, RZ, RZ, R27 ;  /* 0x000000ffff0e0224 */ /* 0x001fc400078e001b */
[----:B------:R-:W-:Y:S01]  /*1add0*/  @P0 IMAD.MOV.U32 R15, RZ, RZ, R31 ;  /* 0x000000ffff0f0224 */ /* 0x000fe200078e001f */
[----:B------:R-:W4:Y:S04]  /*1ade0*/  LDL R27, [R1+0x16c8] ;  /* 0x0016c800011b7983 */ /* 0x000f280000100800 */
[----:B------:R-:W4:Y:S04]  /*1adf0*/  LDL R31, [R1+0x16c4] ;  /* 0x0016c400011f7983 */ /* 0x000f280000100800 */
[----:B------:R0:W4:Y:S02]  /*1ae00*/  @P0 LDG.E.U16 R119, desc[UR8][R14.64] ;  /* 0x000000080e770981 */ /* 0x000124000c1e1500 */
[----:B0-----:R-:W-:-:S02]  /*1ae10*/  @P0 IMAD.MOV.U32 R15, RZ, RZ, R24 ;  /* 0x000000ffff0f0224 */ /* 0x001fc400078e0018 */
[----:B------:R-:W4:Y:S01]  /*1ae20*/  LDL R24, [R1+0x16bc] ;  /* 0x0016bc0001187983 */ /* 0x000f220000100800 */
[----:B------:R-:W-:Y:S01]  /*1ae30*/  ISETP.GT.AND P1, PT, R7, 0x4, PT ;  /* 0x000000040700780c */ /* 0x000fe20003f24270 */
[----:B------:R-:W-:Y:S02]  /*1ae40*/  @P0 IMAD.MOV.U32 R14, RZ, RZ, R4 ;  /* 0x000000ffff0e0224 */ /* 0x000fe400078e0004 */
[----:B------:R-:W4:Y:S01]  /*1ae50*/  LDL R4, [R1+0x16c0] ;  /* 0x0016c00001047983 */ /* 0x000f220000100800 */
[----:B------:R-:W-:Y:S02]  /*1ae60*/  PRMT R120, RZ, 0x7610, R120 ;  /* 0x00007610ff787816 */ /* 0x000fe40000000078 */
[----:B------:R-:W-:-:S04]  /*1ae70*/  PRMT R144, RZ, 0x7610, R144 ;  /* 0x00007610ff907816 */ /* 0x000fc80000000090 */
[----:B------:R3:W4:Y:S03]  /*1ae80*/  @P0 LDG.E.U16 R120, desc[UR8][R14.64] ;  /* 0x000000080e780981 */ /* 0x000726000c1e1500 */
[----:B---3--:R-:W-:Y:S02]  /*1ae90*/  @P1 IMAD.MOV.U32 R14, RZ, RZ, R38 ;  /* 0x000000ffff0e1224 */ /* 0x008fe400078e0026 */
[----:B------:R-:W3:Y:S01]  /*1aea0*/  LDL R38, [R1+0x16b8] ;  /* 0x0016b80001267983 */ /* 0x000ee20000100800 */
[----:B--2---:R-:W-:-:S03]  /*1aeb0*/  @P1 IMAD.MOV.U32 R15, RZ, RZ, R41 ;  /* 0x000000ffff0f1224 */ /* 0x004fc600078e0029 */
[----:B------:R-:W2:Y:S04]  /*1aec0*/  LDL R41, [R1+0x16b4] ;  /* 0x0016b40001297983 */ /* 0x000ea80000100800 */
[----:B------:R4:W2:Y:S02]  /*1aed0*/  @P1 LDG.E.U16 R144, desc[UR8][R14.64] ;  /* 0x000000080e901981 */ /* 0x0008a4000c1e1500 */
[----:B----4-:R-:W-:Y:S02]  /*1aee0*/  @P1 IMAD.MOV.U32 R14, RZ, RZ, R32 ;  /* 0x000000ffff0e1224 */ /* 0x010fe400078e0020 */
[----:B------:R-:W4:Y:S01]  /*1aef0*/  LDL R32, [R1+0x16b0] ;  /* 0x0016b00001207983 */ /* 0x000f220000100800 */
[----:B------:R-:W-:Y:S01]  /*1af00*/  ISETP.GT.AND P2, PT, R7, 0x5, PT ;  /* 0x000000050700780c */ /* 0x000fe20003f44270 */
[----:B------:R-:W-:Y:S01]  /*1af10*/  @P1 IMAD.MOV.U32 R15, RZ, RZ, R34 ;  /* 0x000000ffff0f1224 */ /* 0x000fe200078e0022 */
[----:B------:R-:W-:Y:S01]  /*1af20*/  PRMT R143, RZ, 0x7610, R143 ;  /* 0x00007610ff8f7816 */ /* 0x000fe2000000008f */
[----:B------:R-:W4:Y:S01]  /*1af30*/  LDL R34, [R1+0x16ac] ;  /* 0x0016ac0001227983 */ /* 0x000f220000100800 */
[----:B------:R-:W-:-:S04]  /*1af40*/  PRMT R135, RZ, 0x7610, R135 ;  /* 0x00007610ff877816 */ /* 0x000fc80000000087 */
[----:B------:R0:W4:Y:S05]  /*1af50*/  @P1 LDG.E.U16 R143, desc[UR8][R14.64] ;  /* 0x000000080e8f1981 */ /* 0x00012a000c1e1500 */
[----:B0-----:R-:W-:Y:S02]  /*1af60*/  @P2 IMAD.MOV.U32 R14, RZ, RZ, R27 ;  /* 0x000000ffff0e2224 */ /* 0x001fe400078e001b */
[----:B------:R-:W4:Y:S01]  /*1af70*/  LDL R27, [R1+0x16a8] ;  /* 0x0016a800011b7983 */ /* 0x000f220000100800 */
[----:B------:R-:W-:-:S03]  /*1af80*/  @P2 IMAD.MOV.U32 R15, RZ, RZ, R31 ;  /* 0x000000ffff0f2224 */ /* 0x000fc600078e001f */
[----:B------:R-:W4:Y:S04]  /*1af90*/  LDL R31, [R1+0x16a4] ;  /* 0x0016a400011f7983 */ /* 0x000f280000100800 */
[----:B------:R0:W4:Y:S02]  /*1afa0*/  @P2 LDG.E.U16 R135, desc[UR8][R14.64] ;  /* 0x000000080e872981 */ /* 0x000124000c1e1500 */
[----:B0-----:R-:W-:Y:S02]  /*1afb0*/  @P2 IMAD.MOV.U32 R15, RZ, RZ, R24 ;  /* 0x000000ffff0f2224 */ /* 0x001fe400078e0018 */
[----:B------:R-:W4:Y:S01]  /*1afc0*/  LDL R24, [R1+0x169c] ;  /* 0x00169c0001187983 */ /* 0x000f220000100800 */
[----:B------:R-:W-:Y:S01]  /*1afd0*/  ISETP.GT.AND P0, PT, R7, 0x6, PT ;  /* 0x000000060700780c */ /* 0x000fe20003f04270 */
[----:B------:R-:W-:-:S02]  /*1afe0*/  @P2 IMAD.MOV.U32 R14, RZ, RZ, R4 ;  /* 0x000000ffff0e2224 */ /* 0x000fc400078e0004 */
        /* <DEDUP_REMOVED lines=27> */
[----:B------:R-:W-:-:S06]  /*1b1a0*/  PRMT R35, RZ, 0x7610, R35 ;  /* 0x00007610ff237816 */ /* 0x000fcc0000000023 */
        /* <DEDUP_REMOVED lines=9> */
[----:B------:R-:W-:-:S02]  /*1b240*/  @P2 IMAD.MOV.U32 R15, RZ, RZ, R34 ;  /* 0x000000ffff0f2224 */ /* 0x000fc400078e0022 */
[----:B------:R-:W4:Y:S01]  /*1b250*/  LDL R34, [R1+0x166c] ;  /* 0x00166c0001227983 */ /* 0x000f220000100800 */
[----:B------:R-:W-:-:S03]  /*1b260*/  PRMT R97, RZ, 0x7610, R97 ;  /* 0x00007610ff617816 */ /* 0x000fc60000000061 */
[----:B------:R0:W4:Y:S06]  /*1b270*/  @P2 LDG.E.U16 R17, desc[UR8][R14.64] ;  /* 0x000000080e112981 */ /* 0x00012c000c1e1500 */
        /* <DEDUP_REMOVED lines=243> */
[----:B------:R-:W-:-:S03]  /*1c1b0*/  PRMT R138, RZ, 0x7610, R138 ;  /* 0x00007610ff8a7816 */ /* 0x000fc6000000008a */
[----:B------:R3:W4:Y:S06]  /*1c1c0*/  @P0 LDG.E.U16 R2, desc[UR8][R14.64] ;  /* 0x000000080e020981 */ /* 0x00072c000c1e1500 */
        /* <DEDUP_REMOVED lines=43> */
[----:B------:R0:W4:Y:S01]  /*1c480*/  @P1 LDG.E.U16 R26, desc[UR8][R14.64] ;  /* 0x000000080e1a1981 */ /* 0x000122000c1e1500 */
[C---:B------:R-:W-:Y:S01]  /*1c490*/  ISETP.GT.AND P2, PT, R7.reuse, 0x20, PT ;  /* 0x000000200700780c */ /* 0x040fe20003f44270 */
[----:B0-----:R-:W-:Y:S02]  /*1c4a0*/  @P1 IMAD.MOV.U32 R15, RZ, RZ, R24 ;  /* 0x000000ffff0f1224 */ /* 0x001fe400078e0018 */
[----:B------:R-:W4:Y:S01]  /*1c4b0*/  LDL R24, [R1+0x14f4] ;  /* 0x0014f40001187983 */ /* 0x000f220000100800 */
[----:B------:R-:W-:Y:S01]  /*1c4c0*/  PRMT R25, RZ, 0x7610, R25 ;  /* 0x00007610ff197816 */ /* 0x000fe20000000019 */
[----:B------:R-:W-:Y:S01]  /*1c4d0*/  @P1 IMAD.MOV.U32 R14, RZ, RZ, R4 ;  /* 0x000000ffff0e1224 */ /* 0x000fe200078e0004 */
[----:B------:R-:W-:Y:S01]  /*1c4e0*/  ISETP.GT.AND P0, PT, R7, 0x21, PT ;  /* 0x000000210700780c */ /* 0x000fe20003f04270 */
[----:B------:R-:W4:Y:S01]  /*1c4f0*/  LDL R4, [R1+0x14f8] ;  /* 0x0014f80001047983 */ /* 0x000f220000100800 */
[----:B------:R-:W-:-:S03]  /*1c500*/  PRMT R91, RZ, 0x7610, R91 ;  /* 0x00007610ff5b7816 */ /* 0x000fc6000000005b */
[----:B------:R0:W4:Y:S01]  /*1c510*/  @P1 LDG.E.U16 R25, desc[UR8][R14.64] ;  /* 0x000000080e191981 */ /* 0x000122000c1e1500 */
[----:B------:R-:W-:Y:S01]  /*1c520*/  PRMT R92, RZ, 0x7610, R92 ;  /* 0x00007610ff5c7816 */ /* 0x000fe2000000005c */
[----:B0-----:R-:W-:Y:S02]  /*1c530*/  @P2 IMAD.MOV.U32 R14, RZ, RZ, R45 ;  /* 0x000000ffff0e2224 */ /* 0x001fe400078e002d */
[----:B------:R-:W-:Y:S01]  /*1c540*/  @P2 IMAD.MOV.U32 R15, RZ, RZ, R48 ;  /* 0x000000ffff0f2224 */ /* 0x000fe200078e0030 */
[----:B------:R-:W-:Y:S01]  /*1c550*/  PRMT R103, RZ, 0x7610, R103 ;  /* 0x00007610ff677816 */ /* 0x000fe20000000067 */
[----:B------:R-:W4:Y:S04]  /*1c560*/  LDL R45, [R1+0x134c] ;  /* 0x00134c00012d7983 */ /* 0x000f280000100800 */
[----:B------:R3:W4:Y:S02]  /*1c570*/  @P2 LDG.E.U16 R91, desc[UR8][R14.64] ;  /* 0x000000080e5b2981 */ /* 0x000724000c1e1500 */
[----:B---3--:R-:W-:-:S02]  /*1c580*/  @P2 IMAD.MOV.U32 R14, RZ, RZ, R38 ;  /* 0x000000ffff0e2224 */ /* 0x008fc400078e0026 */
        /* <DEDUP_REMOVED lines=10> */
[----:B------:R0:W4:Y:S02]  /*1c630*/  @P0 LDG.E.U16 R103, desc[UR8][R14.64] ;  /* 0x000000080e670981 */ /* 0x000124000c1e1500 */
[----:B0-----:R-:W-:Y:S02]  /*1c640*/  @P0 IMAD.MOV.U32 R14, RZ, RZ, R27 ;  /* 0x000000ffff0e0224 */ /* 0x001fe400078e001b */
[----:B------:R-:W4:Y:S01]  /*1c650*/  LDL R27, [R1+0x14e0] ;  /* 0x0014e000011b7983 */ /* 0x000f220000100800 */
[----:B------:R-:W-:-:S03]  /*1c660*/  @P0 IMAD.MOV.U32 R15, RZ, RZ, R31 ;  /* 0x000000ffff0f0224 */ /* 0x000fc600078e001f */
[----:B------:R-:W4:Y:S04]  /*1c670*/  LDL R31, [R1+0x14dc] ;  /* 0x0014dc00011f7983 */ /* 0x000f280000100800 */
[----:B------:R0:W4:Y:S02]  /*1c680*/  @P0 LDG.E.U16 R145, desc[UR8][R14.64] ;  /* 0x000000080e910981 */ /* 0x000124000c1e1500 */
[----:B0-----:R-:W-:Y:S02]  /*1c690*/  @P1 IMAD.MOV.U32 R15, RZ, RZ, R24 ;  /* 0x000000ffff0f1224 */ /* 0x001fe400078e0018 */
[----:B------:R-:W4:Y:S01]  /*1c6a0*/  LDL R24, [R1+0x14d4] ;  /* 0x0014d40001187983 */ /* 0x000f220000100800 */
[----:B------:R-:W-:Y:S01]  /*1c6b0*/  PRMT R115, RZ, 0x7610, R115 ;  /* 0x00007610ff737816 */ /* 0x000fe20000000073 */
[----:B------:R-:W-:Y:S01]  /*1c6c0*/  @P1 IMAD.MOV.U32 R14, RZ, RZ, R4 ;  /* 0x000000ffff0e1224 */ /* 0x000fe200078e0004 */
[----:B------:R-:W-:Y:S01]  /*1c6d0*/  ISETP.GT.AND P0, PT, R7, 0x23, PT ;  /* 0x000000230700780c */ /* 0x000fe20003f04270 */
[----:B------:R-:W4:Y:S01]  /*1c6e0*/  LDL R4, [R1+0x14d8] ;  /* 0x0014d80001047983 */ /* 0x000f220000100800 */
[----:B------:R-:W-:-:S03]  /*1c6f0*/  PRMT R116, RZ, 0x7610, R116 ;  /* 0x00007610ff747816 */ /* 0x000fc60000000074 */
[----:B------:R3:W4:Y:S02]  /*1c700*/  @P1 LDG.E.U16 R115, desc[UR8][R14.64] ;  /* 0x000000080e731981 */ /* 0x000724000c1e1500 */
        /* <DEDUP_REMOVED lines=32> */
[----:B------:R-:W-:Y:S01]  /*1c910*/  PRMT R127, RZ, 0x7610, R127 ;  /* 0x00007610ff7f7816 */ /* 0x000fe2000000007f */
[----:B------:R-:W-:Y:S01]  /*1c920*/  @P0 IMAD.MOV.U32 R15, RZ, RZ, R34 ;  /* 0x000000ffff0f0224 */ /* 0x000fe200078e0022 */
[----:B------:R-:W-:Y:S01]  /*1c930*/  ISETP.GT.AND P1, PT, R7, 0x26, PT ;  /* 0x000000260700780c */ /* 0x000fe20003f24270 */
        /* <DEDUP_REMOVED lines=89> */
[----:B------:R-:W4:Y:S04]  /*1ced0*/  LDL R4, [R1+0x1438] ;  /* 0x0014380001047983 */ /* 0x000f280000100800 */
        /* <DEDUP_REMOVED lines=10> */
[----:B------:R-:W4:Y:S04]  /*1cf80*/  LDL R34, [R1+0x1424] ;  /* 0x0014240001227983 */ /* 0x000f280000100800 */
        /* <DEDUP_REMOVED lines=148> */
[----:B------:R4:W3:Y:S02]  /*1d8d0*/  @P1 LDG.E.U16 R223, desc[UR8][R14.64] ;  /* 0x000000080edf1981 */ /* 0x0008e4000c1e1500 */
[----:B----4-:R-:W-:Y:S02]  /*1d8e0*/  @P0 IMAD.MOV.U32 R14, RZ, RZ, R32 ;  /* 0x000000ffff0e0224 */ /* 0x010fe400078e0020 */
[----:B------:R-:W4:Y:S01]  /*1d8f0*/  LDL R32, [R1+0x1348] ;  /* 0x0013480001207983 */ /* 0x000f220000100800 */
[----:B------:R-:W-:Y:S01]  /*1d900*/  ISETP.GT.AND P1, PT, R7, 0x3c, PT ;  /* 0x0000003c0700780c */ /* 0x000fe20003f24270 */
[----:B------:R-:W-:-:S02]  /*1d910*/  @P0 IMAD.MOV.U32 R15, RZ, RZ, R34 ;  /* 0x000000ffff0f0224 */ /* 0x000fc400078e0022 */
[----:B------:R-:W3:Y:S04]  /*1d920*/  LDL R34, [R1+0x133c] ;  /* 0x00133c0001227983 */ /* 0x000ee80000100800 */
[----:B------:R0:W3:Y:S02]  /*1d930*/  @P0 LDG.E.U16 R222, desc[UR8][R14.64] ;  /* 0x000000080ede0981 */ /* 0x0000e4000c1e1500 */
[----:B0-----:R-:W-:Y:S02]  /*1d940*/  @P0 IMAD.MOV.U32 R15, RZ, RZ, R31 ;  /* 0x000000ffff0f0224 */ /* 0x001fe400078e001f */
[----:B------:R-:W-:Y:S02]  /*1d950*/  @P0 IMAD.MOV.U32 R14, RZ, RZ, R24 ;  /* 0x000000ffff0e0224 */ /* 0x000fe400078e0018 */
[----:B------:R-:W3:Y:S04]  /*1d960*/  LDL R24, [R1+0x1340] ;  /* 0x0013400001187983 */ /* 0x000ee80000100800 */
[----:B------:R0:W3:Y:S02]  /*1d970*/  @P0 LDG.E.U16 R221, desc[UR8][R14.64] ;  /* 0x000000080edd0981 */ /* 0x0000e4000c1e1500 */
[----:B0-----:R-:W-:-:S02]  /*1d980*/  @P1 IMAD.MOV.U32 R15, RZ, RZ, R27 ;  /* 0x000000ffff0f1224 */ /* 0x001fc400078e001b */
[----:B------:R-:W3:Y:S01]  /*1d990*/  LDL R27, [R1+0x1334] ;  /* 0x00133400011b7983 */ /* 0x000ee20000100800 */
[----:B------:R-:W-:Y:S01]  /*1d9a0*/  ISETP.GT.AND P0, PT, R7, 0x3d, PT ;  /* 0x0000003d0700780c */ /* 0x000fe20003f04270 */
[----:B------:R-:W-:Y:S02]  /*1d9b0*/  @P1 IMAD.MOV.U32 R14, RZ, RZ, R4 ;  /* 0x000000ffff0e1224 */ /* 0x000fe400078e0004 */
[----:B------:R-:W3:Y:S04]  /*1d9c0*/  LDL R4, [R1+0x1338] ;  /* 0x0013380001047983 */ /* 0x000ee80000100800 */
[----:B------:R0:W3:Y:S04]  /*1d9d0*/  @P1 LDG.E.U16 R220, desc[UR8][R14.64] ;  /* 0x000000080edc1981 */ /* 0x0000e8000c1e1500 */
[----:B------:R-:W3:Y:S04]  /*1d9e0*/  LDL.LU R31, [R1+0x1330] ;  /* 0x00133000011f7983 */ /* 0x000ee80000300800 */
[----:B------:R-:W3:Y:S01]  /*1d9f0*/  LDL R48, [R1+0x1324] ;  /* 0x0013240001307983 */ /* 0x000ee20000100800 */
[----:B0-----:R-:W-:-:S03]  /*1da00*/  @P1 IMAD.MOV.U32 R15, RZ, RZ, R45 ;  /* 0x000000ffff0f1224 */ /* 0x001fc600078e002d */
[----:B------:R-:W3:Y:S01]  /*1da10*/  LDL R45, [R1+0x131c] ;  /* 0x00131c00012d7983 */ /* 0x000ee20000100800 */
[----:B--2---:R-:W-:-:S03]  /*1da20*/  @P1 IMAD.MOV.U32 R14, RZ, RZ, R41 ;  /* 0x000000ffff0e1224 */ /* 0x004fc600078e0029 */
[----:B------:R-:W2:Y:S04]  /*1da30*/  LDL R41, [R1+0x1714] ;  /* 0x0017140001297983 */ /* 0x000ea80000100800 */
[----:B------:R4:W2:Y:S02]  /*1da40*/  @P1 LDG.E.U16 R219, desc[UR8][R14.64] ;  /* 0x000000080edb1981 */ /* 0x0008a4000c1e1500 */
[----:B----4-:R-:W-:Y:S02]  /*1da50*/  @P0 IMAD.MOV.U32 R14, RZ, RZ, R32 ;  /* 0x000000ffff0e0224 */ /* 0x010fe400078e0020 */
[----:B------:R-:W4:Y:S01]  /*1da60*/  LDL R32, [R1+0x132c] ;  /* 0x00132c0001207983 */ /* 0x000f220000100800 */
[----:B------:R-:W-:Y:S01]  /*1da70*/  ISETP.GT.AND P1, PT, R7, 0x3e, PT ;  /* 0x0000003e0700780c */ /* 0x000fe20003f24270 */
[----:B---3--:R-:W-:-:S02]  /*1da80*/  @P0 IMAD.MOV.U32 R15, RZ, RZ, R38 ;  /* 0x000000ffff0f0224 */ /* 0x008fc400078e0026 */
[----:B------:R-:W3:Y:S04]  /*1da90*/  LDL R38, [R1+0x1b38] ;  /* 0x001b380001267983 */ /* 0x000ee80000100800 */
[----:B------:R0:W2:Y:S02]  /*1daa0*/  @P0 LDG.E.U16 R218, desc[UR8][R14.64] ;  /* 0x000000080eda0981 */ /* 0x0000a4000c1e1500 */
[----:B0-----:R-:W-:Y:S02]  /*1dab0*/  @P0 IMAD.MOV.U32 R15, RZ, RZ, R34 ;  /* 0x000000ffff0f0224 */ /* 0x001fe400078e0022 */
[----:B------:R-:W2:Y:S01]  /*1dac0*/  LDL R34, [R1+0x1b2c] ;  /* 0x001b2c0001227983 */ /* 0x000ea20000100800 */
[----:B------:R-:W-:-:S03]  /*1dad0*/  @P0 IMAD.MOV.U32 R14, RZ, RZ, R24 ;  /* 0x000000ffff0e0224 */ /* 0x000fc600078e0018 */
[----:B------:R-:W3:Y:S04]  /*1dae0*/  LDL R24, [R1+0x1328] ;  /* 0x0013280001187983 */ /* 0x000ee80000100800 */
[----:B------:R0:W2:Y:S02]  /*1daf0*/  @P0 LDG.E.U16 R217, desc[UR8][R14.64] ;  /* 0x000000080ed90981 */ /* 0x0000a4000c1e1500 */
[----:B0-----:R-:W-:Y:S02]  /*1db00*/  @P1 IMAD.MOV.U32 R15, RZ, RZ, R27 ;  /* 0x000000ffff0f1224 */ /* 0x001fe400078e001b */
[----:B------:R-:W2:Y:S01]  /*1db10*/  LDL R27, [R1+0x1320] ;  /* 0x00132000011b7983 */ /* 0x000ea20000100800 */
[----:B------:R-:W-:-:S05]  /*1db20*/  @P1 IMAD.MOV.U32 R14, RZ, RZ, R4 ;  /* 0x000000ffff0e1224 */ /* 0x000fca00078e0004 */
[----:B------:R4:W2:Y:S02]  /*1db30*/  @P1 LDG.E.U16 R216, desc[UR8][R14.64] ;  /* 0x000000080ed81981 */ /* 0x0008a4000c1e1500 */
[----:B----4-:R-:W-:Y:S02]  /*1db40*/  @P1 IMAD.MOV.U32 R15, RZ, RZ, R32 ;  /* 0x000000ffff0f1224 */ /* 0x010fe400078e0020 */
[----:B------:R-:W4:Y:S01]  /*1db50*/  LDL R32, [R1+0x1b3c] ;  /* 0x001b3c0001207983 */ /* 0x000f220000100800 */
[----:B------:R-:W0:Y:S01]  /*1db60*/  S2R R4, SR_TID.X ;  /* 0x0000000000047919 */ /* 0x000e220000002100 */
[----:B------:R-:W-:Y:S01]  /*1db70*/  ISETP.GT.AND P0, PT, R7, 0x3f, PT ;  /* 0x0000003f0700780c */ /* 0x000fe20003f04270 */
[----:B------:R-:W-:-:S05]  /*1db80*/  @P1 IMAD.MOV.U32 R14, RZ, RZ, R31 ;  /* 0x000000ffff0e1224 */ /* 0x000fca00078e001f */
[----:B------:R1:W4:Y:S07]  /*1db90*/  @P1 LDG.E.U16 R215, desc[UR8][R14.64] ;  /* 0x000000080ed71981 */ /* 0x00032e000c1e1500 */
[----:B-1----:R-:W-:Y:S02]  /*1dba0*/  @P0 IMAD.MOV.U32 R15, RZ, RZ, R48 ;  /* 0x000000ffff0f0224 */ /* 0x002fe400078e0030 */
[----:B------:R-:W4:Y:S01]  /*1dbb0*/  LDL R48, [R1+0x1b18] ;  /* 0x001b180001307983 */ /* 0x000f220000100800 */
[----:B---3--:R-:W-:Y:S01]  /*1dbc0*/  @P0 IMAD.MOV.U32 R14, RZ, RZ, R24 ;  /* 0x000000ffff0e0224 */ /* 0x008fe200078e0018 */
[----:B0-----:R-:W-:-:S02]  /*1dbd0*/  LOP3.LUT R4, R4, 0x3f, RZ, 0xc0, !PT ;  /* 0x0000003f04047812 */ /* 0x001fc400078ec0ff */
[----:B------:R-:W3:Y:S04]  /*1dbe0*/  LDL R24, [R1+0x1b1c] ;  /* 0x001b1c0001187983 */ /* 0x000ee80000100800 */
[----:B------:R2:W3:Y:S02]  /*1dbf0*/  @P0 LDG.E.U16 R214, desc[UR8][R14.64] ;  /* 0x000000080ed60981 */ /* 0x0004e4000c1e1500 */
[----:B--2---:R-:W-:Y:S02]  /*1dc00*/  @P0 IMAD.MOV.U32 R14, RZ, RZ, R27 ;  /* 0x000000ffff0e0224 */ /* 0x004fe400078e001b */
[----:B------:R-:W-:Y:S01]  /*1dc10*/  @P0 IMAD.MOV.U32 R15, RZ, RZ, R45 ;  /* 0x000000ffff0f0224 */ /* 0x000fe200078e002d */
[----:B------:R-:W-:Y:S01]  /*1dc20*/  ISETP.GE.AND P1, PT, R4, R7, PT ;  /* 0x000000070400720c */ /* 0x000fe20003f26270 */
[----:B------:R-:W2:Y:S04]  /*1dc30*/  LDL R45, [R1+0x1af8] ;  /* 0x001af800012d7983 */ /* 0x000ea80000100800 */
[----:B------:R0:W2:Y:S01]  /*1dc40*/  @P0 LDG.E.U16 R213, desc[UR8][R14.64] ;  /* 0x000000080ed50981 */ /* 0x0000a2000c1e1500 */
[----:B------:R-:W-:Y:S06]  /*1dc50*/  BAR.SYNC.DEFER_BLOCKING 0x0 ;  /* 0x0000000000007b1d */ /* 0x000fec0000010000 */
[----:B------:R-:W2:Y:S01]  /*1dc60*/  LDL R27, [R1+0x1afc] ;  /* 0x001afc00011b7983 */ /* 0x000ea20000100800 */
[----:B0-----:R-:W-:-:S03]  /*1dc70*/  @!P1 IMAD.MOV.U32 R15, RZ, RZ, R38 ;  /* 0x000000ffff0f9224 */ /* 0x001fc600078e0026 */
[----:B------:R-:W2:Y:S01]  /*1dc80*/  LDL R38, [R1+0x1ad8] ;  /* 0x001ad80001267983 */ /* 0x000ea20000100800 */
[----:B----4-:R-:W-:-:S03]  /*1dc90*/  @!P1 IMAD.MOV.U32 R14, RZ, RZ, R32 ;  /* 0x000000ffff0e9224 */ /* 0x010fc600078e0020 */
[----:B------:R-:W4:Y:S04]  /*1dca0*/  LDL R32, [R1+0x1adc] ;  /* 0x001adc0001207983 */ /* 0x000f280000100800 */
[----:B------:R0:W4:Y:S02]  /*1dcb0*/  @!P1 LDG.E.U16 R212, desc[UR8][R14.64] ;  /* 0x000000080ed49981 */ /* 0x000124000c1e1500 */
[----:B0-----:R-:W-:Y:S02]  /*1dcc0*/  @!P1 IMAD.MOV.U32 R14, RZ, RZ, R34 ;  /* 0x000000ffff0e9224 */ /* 0x001fe400078e0022 */
[----:B------:R-:W-:Y:S01]  /*1dcd0*/  @!P1 IMAD.MOV.U32 R15, RZ, RZ, R41 ;  /* 0x000000ffff0f9224 */ /* 0x000fe200078e0029 */
[----:B------:R-:W4:Y:S04]  /*1dce0*/  LDL R34, [R1+0x1abc] ;  /* 0x001abc0001227983 */ /* 0x000f280000100800 */
[----:B------:R-:W4:Y:S04]  /*1dcf0*/  LDL R41, [R1+0x1ab8] ;  /* 0x001ab80001297983 */ /* 0x000f280000100800 */
[----:B------:R0:W4:Y:S02]  /*1dd00*/  @!P1 LDG.E.U16 R211, desc[UR8][R14.64] ;  /* 0x000000080ed39981 */ /* 0x000124000c1e1500 */
[----:B0-----:R-:W-:-:S02]  /*1dd10*/  @!P1 IMAD.MOV.U32 R15, RZ, RZ, R48 ;  /* 0x000000ffff0f9224 */ /* 0x001fc400078e0030 */
[----:B------:R-:W4:Y:S01]  /*1dd20*/  LDL R48, [R1+0x1a98] ;  /* 0x001a980001307983 */ /* 0x000f220000100800 */
[----:B---3--:R-:W-:-:S03]  /*1dd30*/  @!P1 IMAD.MOV.U32 R14, RZ, RZ, R24 ;  /* 0x000000ffff0e9224 */ /* 0x008fc600078e0018 */
[----:B------:R-:W3:Y:S04]  /*1dd40*/  LDL R24, [R1+0x1a9c] ;  /* 0x001a9c0001187983 */ /* 0x000ee80000100800 */
[----:B------:R2:W3:Y:S02]  /*1dd50*/  @!P1 LDG.E.U16 R210, desc[UR8][R14.64] ;  /* 0x000000080ed29981 */ /* 0x0004e4000c1e1500 */
[----:B--2---:R-:W-:Y:S02]  /*1dd60*/  @!P1 IMAD.MOV.U32 R15, RZ, RZ, R45 ;  /* 0x000000ffff0f9224 */ /* 0x004fe400078e002d */
[----:B------:R-:W2:Y:S01]  /*1dd70*/  LDL R45, [R1+0x1a78] ;  /* 0x001a7800012d7983 */ /* 0x000ea20000100800 */
[----:B------:R-:W-:-:S03]  /*1dd80*/  @!P1 IMAD.MOV.U32 R14, RZ, RZ, R27 ;  /* 0x000000ffff0e9224 */ /* 0x000fc600078e001b */
[----:B------:R-:W2:Y:S04]  /*1dd90*/  LDL R27, [R1+0x1a7c] ;  /* 0x001a7c00011b7983 */ /* 0x000ea80000100800 */
[----:B------:R0:W2:Y:S02]  /*1dda0*/  @!P1 LDG.E.U16 R209, desc[UR8][R14.64] ;  /* 0x000000080ed19981 */ /* 0x0000a4000c1e1500 */
[----:B0-----:R-:W-:Y:S02]  /*1ddb0*/  @!P1 IMAD.MOV.U32 R15, RZ, RZ, R38 ;  /* 0x000000ffff0f9224 */ /* 0x001fe400078e0026 */
[----:B------:R-:W2:Y:S01]  /*1ddc0*/  LDL R38, [R1+0x1a58] ;  /* 0x001a580001267983 */ /* 0x000ea20000100800 */
[----:B----4-:R-:W-:-:S03]  /*1ddd0*/  @!P1 IMAD.MOV.U32 R14, RZ, RZ, R32 ;  /* 0x000000ffff0e9224 */ /* 0x010fc600078e0020 */
[----:B------:R-:W4:Y:S04]  /*1dde0*/  LDL R32, [R1+0x1a5c] ;  /* 0x001a5c0001207983 */ /* 0x000f280000100800 */
[----:B------:R0:W4:Y:S02]  /*1ddf0*/  @!P1 LDG.E.U16 R208, desc[UR8][R14.64] ;  /* 0x000000080ed09981 */ /* 0x000124000c1e1500 */
[----:B0-----:R-:W-:Y:S02]  /*1de00*/  @!P1 IMAD.MOV.U32 R14, RZ, RZ, R34 ;  /* 0x000000ffff0e9224 */ /* 0x001fe400078e0022 */
[----:B------:R-:W4:Y:S01]  /*1de10*/  LDL R34, [R1+0x1a3c] ;  /* 0x001a3c0001227983 */ /* 0x000f220000100800 */
[----:B------:R-:W-:-:S03]  /*1de20*/  @!P1 IMAD.MOV.U32 R15, RZ, RZ, R41 ;  /* 0x000000ffff0f9224 */ /* 0x000fc600078e0029 */
[----:B------:R-:W4:Y:S04]  /*1de30*/  LDL R41, [R1+0x1a38] ;  /* 0x001a380001297983 */ /* 0x000f280000100800 */
[----:B------:R0:W4:Y:S02]  /*1de40*/  @!P1 LDG.E.U16 R207, desc[UR8][R14.64] ;  /* 0x000000080ecf9981 */ /* 0x000124000c1e1500 */
[----:B0-----:R-:W-:Y:S02]  /*1de50*/  @!P1 IMAD.MOV.U32 R15, RZ, RZ, R48 ;  /* 0x000000ffff0f9224 */ /* 0x001fe400078e0030 */
        /* <DEDUP_REMOVED lines=240> */
[----:B---3--:R-:W-:Y:S02]  /*1ed60*/  @!P1 IMAD.MOV.U32 R14, RZ, RZ, R24 ;  /* 0x000000ffff0e9224 */ /* 0x008fe400078e0018 */
[----:B------:R-:W3:Y:S04]  /*1ed70*/  LDL.LU R24, [R1+0xfc8] ;  /* 0x000fc80001187983 */ /* 0x000ee80000300800 */
[----:B------:R2:W3:Y:S04]  /*1ed80*/  @!P1 LDG.E.U16 R158, desc[UR8][R14.64] ;  /* 0x000000080e9e9981 */ /* 0x0004e8000c1e1500 */
[----:B------:R-:W3:Y:S01]  /*1ed90*/  LDL.LU R48, [R1+0xfe8] ;  /* 0x000fe80001307983 */ /* 0x000ee20000300800 */
[----:B--2---:R-:W-:-:S02]  /*1eda0*/  @!P1 IMAD.MOV.U32 R15, RZ, RZ, R45 ;  /* 0x000000ffff0f9224 */ /* 0x004fc400078e002d */
[----:B------:R-:W-:Y:S02]  /*1edb0*/  @!P1 IMAD.MOV.U32 R14, RZ, RZ, R27 ;  /* 0x000000ffff0e9224 */ /* 0x000fe400078e001b */
[----:B------:R-:W2:Y:S04]  /*1edc0*/  LDL.LU R27, [R1+0xfac] ;  /* 0x000fac00011b7983 */ /* 0x000ea80000300800 */
[----:B------:R0:W2:Y:S04]  /*1edd0*/  @!P1 LDG.E.U16 R157, desc[UR8][R14.64] ;  /* 0x000000080e9d9981 */ /* 0x0000a8000c1e1500 */
[----:B------:R-:W2:Y:S01]  /*1ede0*/  LDL.LU R45, [R1+0xfcc] ;  /* 0x000fcc00012d7983 */ /* 0x000ea20000300800 */
[----:B0-----:R-:W-:-:S03]  /*1edf0*/  @!P1 IMAD.MOV.U32 R15, RZ, RZ, R38 ;  /* 0x000000ffff0f9224 */ /* 0x001fc600078e0026 */
[----:B------:R-:W2:Y:S01]  /*1ee00*/  LDL.LU R38, [R1+0xfa8] ;  /* 0x000fa80001267983 */ /* 0x000ea20000300800 */
[----:B----4-:R-:W-:-:S03]  /*1ee10*/  @!P1 IMAD.MOV.U32 R14, RZ, RZ, R32 ;  /* 0x000000ffff0e9224 */ /* 0x010fc600078e0020 */
[----:B------:R-:W4:Y:S04]  /*1ee20*/  LDL.LU R32, [R1+0xf88] ;  /* 0x000f880001207983 */ /* 0x000f280000300800 */
[----:B------:R0:W4:Y:S02]  /*1ee30*/  @!P1 LDG.E.U16 R156, desc[UR8][R14.64] ;  /* 0x000000080e9c9981 */ /* 0x000124000c1e1500 */
[----:B0-----:R-:W-:Y:S02]  /*1ee40*/  @!P1 IMAD.MOV.U32 R14, RZ, RZ, R34 ;  /* 0x000000ffff0e9224 */ /* 0x001fe400078e0022 */
[----:B------:R-:W-:Y:S02]  /*1ee50*/  @!P1 IMAD.MOV.U32 R15, RZ, RZ, R41 ;  /* 0x000000ffff0f9224 */ /* 0x000fe400078e0029 */
[----:B------:R-:W4:Y:S04]  /*1ee60*/  LDL.LU R41, [R1+0xf8c] ;  /* 0x000f8c0001297983 */ /* 0x000f280000300800 */
[----:B------:R-:W4:Y:S04]  /*1ee70*/  LDL.LU R34, [R1+0xf6c] ;  /* 0x000f6c0001227983 */ /* 0x000f280000300800 */
[----:B------:R0:W4:Y:S04]  /*1ee80*/  @!P1 LDG.E.U16 R155, desc[UR8][R14.64] ;  /* 0x000000080e9b9981 */ /* 0x000128000c1e1500 */
[----:B------:R-:W0:Y:S04]  /*1ee90*/  LDL R14, [R1+0x1008] ;  /* 0x00100800010e7983 */ /* 0x000e280000100800 */
[----:B------:R-:W0:Y:S02]  /*1eea0*/  LDL R15, [R1+0x100c] ;  /* 0x00100c00010f7983 */ /* 0x000e240000100800 */
[----:B0-----:R-:W-:-:S04]  /*1eeb0*/  @!P1 LOP3.LUT R15, R15, R14, RZ, 0x3c, !PT ;  /* 0x0000000e0f0f9212 */ /* 0x001fc800078e3cff */
[----:B------:R-:W-:-:S04]  /*1eec0*/  @!P1 LOP3.LUT R14, R15, R14, RZ, 0x3c, !PT ;  /* 0x0000000e0f0e9212 */ /* 0x000fc800078e3cff */
[----:B------:R-:W-:-:S05]  /*1eed0*/  @!P1 LOP3.LUT R15, R15, R14, RZ, 0x3c, !PT ;  /* 0x0000000e0f0f9212 */ /* 0x000fca00078e3cff */
[----:B------:R0:W4:Y:S04]  /*1eee0*/  @!P1 LDG.E.U16 R154, desc[UR8][R14.64] ;  /* 0x000000080e9a9981 */ /* 0x000128000c1e1500 */
[----:B------:R-:W0:Y:S02]  /*1eef0*/  LDL R15, [R1+0xfec] ;  /* 0x000fec00010f7983 */ /* 0x000e240000100800 */
[----:B0-----:R-:W-:Y:S02]  /*1ef00*/  @!P1 IMAD.MOV.U32 R14, RZ, RZ, R15 ;  /* 0x000000ffff0e9224 */ /* 0x001fe400078e000f */
[----:B---3--:R-:W-:-:S05]  /*1ef10*/  @!P1 IMAD.MOV.U32 R15, RZ, RZ, R48 ;  /* 0x000000ffff0f9224 */ /* 0x008fca00078e0030 */
[----:B------:R2:W3:Y:S02]  /*1ef20*/  @!P1 LDG.E.U16 R153, desc[UR8][R14.64] ;  /* 0x000000080e999981 */ /* 0x0004e4000c1e1500 */
[----:B--2---:R-:W-:Y:S02]  /*1ef30*/  @!P1 IMAD.MOV.U32 R14, RZ, RZ, R45 ;  /* 0x000000ffff0e9224 */ /* 0x004fe400078e002d */
[----:B------:R-:W-:-:S05]  /*1ef40*/  @!P1 IMAD.MOV.U32 R15, RZ, RZ, R24 ;  /* 0x000000ffff0f9224 */ /* 0x000fca00078e0018 */
[----:B------:R0:W2:Y:S02]  /*1ef50*/  @!P1 LDG.E.U16 R152, desc[UR8][R14.64] ;  /* 0x000000080e989981 */ /* 0x0000a4000c1e1500 */
[----:B0-----:R-:W-:Y:S02]  /*1ef60*/  @!P1 IMAD.MOV.U32 R14, RZ, RZ, R27 ;  /* 0x000000ffff0e9224 */ /* 0x001fe400078e001b */
[----:B------:R-:W-:-:S05]  /*1ef70*/  @!P1 IMAD.MOV.U32 R15, RZ, RZ, R38 ;  /* 0x000000ffff0f9224 */ /* 0x000fca00078e0026 */
[----:B------:R4:W2:Y:S02]  /*1ef80*/  @!P1 LDG.E.U16 R23, desc[UR8][R14.64] ;  /* 0x000000080e179981 */ /* 0x0008a4000c1e1500 */
[----:B----4-:R-:W-:Y:S02]  /*1ef90*/  @!P1 IMAD.MOV.U32 R14, RZ, RZ, R41 ;  /* 0x000000ffff0e9224 */ /* 0x010fe400078e0029 */
[----:B------:R-:W-:-:S05]  /*1efa0*/  @!P1 IMAD.MOV.U32 R15, RZ, RZ, R32 ;  /* 0x000000ffff0f9224 */ /* 0x000fca00078e0020 */
[----:B------:R0:W4:Y:S04]  /*1efb0*/  @!P1 LDG.E.U16 R22, desc[UR8][R14.64] ;  /* 0x000000080e169981 */ /* 0x000128000c1e1500 */
[----:B------:R-:W3:Y:S01]  /*1efc0*/  LDL R15, [R1+0xf68] ;  /* 0x000f6800010f7983 */ /* 0x000ee20000100800 */
[----:B0-----:R-:W-:-:S05]  /*1efd0*/  @!P1 IMAD.MOV.U32 R14, RZ, RZ, R34 ;  /* 0x000000ffff0e9224 */ /* 0x001fca00078e0022 */
[----:B---3--:R0:W3:Y:S04]  /*1efe0*/  @!P1 LDG.E.U16 R21, desc[UR8][R14.64] ;  /* 0x000000080e159981 */ /* 0x0080e8000c1e1500 */
[----:B------:R-:W0:Y:S04]  /*1eff0*/  LDL R14, [R1+0x1318] ;  /* 0x00131800010e7983 */ /* 0x000e280000100800 */
[----:B------:R-:W0:Y:S02]  /*1f000*/  LDL R15, [R1+0x1720] ;  /* 0x00172000010f7983 */ /* 0x000e240000100800 */
[----:B0-----:R-:W-:-:S04]  /*1f010*/  @!P1 LOP3.LUT R15, R15, R14, RZ, 0x3c, !PT ;  /* 0x0000000e0f0f9212 */ /* 0x001fc800078e3cff */
[----:B------:R-:W-:-:S04]  /*1f020*/  @!P1 LOP3.LUT R14, R15, R14, RZ, 0x3c, !PT ;  /* 0x0000000e0f0e9212 */ /* 0x000fc800078e3cff */
[----:B------:R-:W-:-:S05]  /*1f030*/  @!P1 LOP3.LUT R15, R15, R14, RZ, 0x3c, !PT ;  /* 0x0000000e0f0f9212 */ /* 0x000fca00078e3cff */
[----:B------:R0:W3:Y:S04]  /*1f040*/  @!P1 LDG.E.U16 R20, desc[UR8][R14.64] ;  /* 0x000000080e149981 */ /* 0x0000e8000c1e1500 */
[----:B------:R-:W0:Y:S04]  /*1f050*/  LDL R14, [R1+0x1710] ;  /* 0x00171000010e7983 */ /* 0x000e280000100800 */
[----:B------:R-:W0:Y:S04]  /*1f060*/  LDL R15, [R1+0x1b28] ;  /* 0x001b2800010f7983 */ /* 0x000e280000100800 */
[----:B------:R1:W-:Y:S02]  /*1f070*/  STS.U16 [R3+UR4+0x14000], R19 ;  /* 0x0140001303007988 */ /* 0x0003e40008000404 */
[----:B-1----:R-:W-:-:S02]  /*1f080*/  PRMT R19, RZ, 0x7610, R19 ;  /* 0x00007610ff137816 */ /* 0x002fc40000000013 */
        /* <DEDUP_REMOVED lines=30> */
[----:B------:R1:W-:Y:S04]  /*1f270*/  STS.U16 [R3+UR4+0x10800], R13 ;  /* 0x0108000d03007988 */ /* 0x0003e80008000404 */
[----:B------:R2:W-:Y:S01]  /*1f280*/  STS.U16 [R3+UR4+0x14800], R88 ;  /* 0x0148005803007988 */ /* 0x0005e20008000404 */
[----:B-1----:R-:W-:-:S03]  /*1f290*/  PRMT R13, RZ, 0x7610, R13 ;  /* 0x00007610ff0d7816 */ /* 0x002fc6000000000d */
[----:B------:R1:W-:Y:S04]  /*1f2a0*/  STS.U16 [R3+UR4+0x10c00], R89 ;  /* 0x010c005903007988 */ /* 0x0003e80008000404 */
[----:B--2---:R-:W2:Y:S04]  /*1f2b0*/  LDL.LU R88, [R1+0x2318] ;  /* 0x0023180001587983 */ /* 0x004ea80000300800 */
[----:B------:R4:W-:Y:S04]  /*1f2c0*/  STS.U16 [R3+UR4+0x14c00], R90 ;  /* 0x014c005a03007988 */ /* 0x0009e80008000404 */
[----:B------:R4:W-:Y:S04]  /*1f2d0*/  STS.U16 [R3+UR4+0x11000], R91 ;  /* 0x0110005b03007988 */ /* 0x0009e80008000404 */
[----:B------:R4:W-:Y:S04]  /*1f2e0*/  STS.U16 [R3+UR4+0x15000], R92 ;  /* 0x0150005c03007988 */ /* 0x0009e80008000404 */
[----:B------:R4:W-:Y:S04]  /*1f2f0*/  STS.U16 [R3+UR4+0x11400], R93 ;  /* 0x0114005d03007988 */ /* 0x0009e80008000404 */
[----:B------:R4:W-:Y:S04]  /*1f300*/  STS.U16 [R3+UR4+0x15400], R94 ;  /* 0x0154005e03007988 */ /* 0x0009e80008000404 */
[----:B------:R-:W-:Y:S04]  /*1f310*/  STS.U16 [R3+UR4+0x11800], R244 ;  /* 0x011800f403007988 */ /* 0x000fe80008000404 */
[----:B------:R-:W-:Y:S04]  /*1f320*/  STS.U16 [R3+UR4+0x15800], R243 ;  /* 0x015800f303007988 */ /* 0x000fe80008000404 */
[----:B------:R-:W-:Y:S04]  /*1f330*/  STS.U16 [R3+UR4+0x11c00], R228 ;  /* 0x011c00e403007988 */ /* 0x000fe80008000404 */
[----:B------:R-:W-:Y:S01]  /*1f340*/  STS.U16 [R3+UR4+0x15c00], R227 ;  /* 0x015c00e303007988 */ /* 0x000fe20008000404 */
[----:B0-----:R-:W-:-:S04]  /*1f350*/  @!P1 LOP3.LUT R15, R15, R14, RZ, 0x3c, !PT ;  /* 0x0000000e0f0f9212 */ /* 0x001fc800078e3cff */
[----:B------:R-:W-:-:S04]  /*1f360*/  @!P1 LOP3.LUT R14, R15, R14, RZ, 0x3c, !PT ;  /* 0x0000000e0f0e9212 */ /* 0x000fc800078e3cff */
[----:B------:R-:W-:-:S05]  /*1f370*/  @!P1 LOP3.LUT R15, R15, R14, RZ, 0x3c, !PT ;  /* 0x0000000e0f0f9212 */ /* 0x000fca00078e3cff */
[----:B------:R0:W3:Y:S04]  /*1f380*/  @!P1 LDG.E.U16 R13, desc[UR8][R14.64] ;  /* 0x000000080e0d9981 */ /* 0x0000e8000c1e1500 */
[----:B------:R-:W0:Y:S04]  /*1f390*/  LDL R14, [R1+0x1a90] ;  /* 0x001a9000010e7983 */ /* 0x000e280000100800 */
[----:B------:R-:W0:Y:S04]  /*1f3a0*/  LDL R15, [R1+0x1a94] ;  /* 0x001a9400010f7983 */ /* 0x000e280000100800 */
[----:B-1----:R-:W2:Y:S04]  /*1f3b0*/  LDL.LU R89, [R1+0x2314] ;  /* 0x0023140001597983 */ /* 0x002ea80000300800 */
[----:B----4-:R-:W4:Y:S04]  /*1f3c0*/  LDL.LU R90, [R1+0x2310] ;  /* 0x00231000015a7983 */ /* 0x010f280000300800 */
[----:B------:R-:W3:Y:S04]  /*1f3d0*/  LDL.LU R91, [R1+0x230c] ;  /* 0x00230c00015b7983 */ /* 0x000ee80000300800 */
[----:B------:R-:W2:Y:S04]  /*1f3e0*/  LDL.LU R92, [R1+0x2308] ;  /* 0x00230800015c7983 */ /* 0x000ea80000300800 */
[----:B------:R-:W4:Y:S04]  /*1f3f0*/  LDL.LU R93, [R1+0x2304] ;  /* 0x00230400015d7983 */ /* 0x000f280000300800 */
[----:B------:R-:W3:Y:S04]  /*1f400*/  LDL.LU R94, [R1+0x2300] ;  /* 0x00230000015e7983 */ /* 0x000ee80000300800 */
[----:B------:R1:W-:Y:S04]  /*1f410*/  STL [R1+0x1b88], R3 ;  /* 0x001b880301007387 */ /* 0x0003e80000100800 */
[----:B-1----:R-:W2:Y:S01]  /*1f420*/  LDL R3, [R1+0x1b78] ;  /* 0x001b780001037983 */ /* 0x002ea20000100800 */
[----:B------:R-:W-:-:S02]  /*1f430*/  PRMT R7, RZ, 0x7610, R7 ;  /* 0x00007610ff077816 */ /* 0x000fc40000000007 */
[----:B0-----:R-:W-:-:S04]  /*1f440*/  @!P1 LOP3.LUT R15, R15, R14, RZ, 0x3c, !PT ;  /* 0x0000000e0f0f9212 */ /* 0x001fc800078e3cff */
[----:B------:R-:W-:-:S04]  /*1f450*/  @!P1 LOP3.LUT R14, R15, R14, RZ, 0x3c, !PT ;  /* 0x0000000e0f0e9212 */ /* 0x000fc800078e3cff */
[----:B------:R-:W-:-:S05]  /*1f460*/  @!P1 LOP3.LUT R15, R15, R14, RZ, 0x3c, !PT ;  /* 0x0000000e0f0f9212 */ /* 0x000fca00078e3cff */
[----:B------:R0:W4:Y:S02]  /*1f470*/  @!P1 LDG.E.U16 R7, desc[UR8][R14.64] ;  /* 0x000000080e079981 */ /* 0x000124000c1e1500 */
[----:B0-----:R-:W0:Y:S02]  /*1f480*/  S2R R14, SR_TID.X ;  /* 0x00000000000e7919 */ /* 0x001e240000002100 */
[----:B--2---:R1:W-:Y:S04]  /*1f490*/  STS.U16 [R3+UR4+0x10080], R95 ;  /* 0x0100805f03007988 */ /* 0x0043e80008000404 */
[----:B------:R-:W-:Y:S04]  /*1f4a0*/  STS.U16 [R3+UR4+0x14080], R96 ;  /* 0x0140806003007988 */ /* 0x000fe80008000404 */
[----:B------:R-:W-:Y:S04]  /*1f4b0*/  STS.U16 [R3+UR4+0x10480], R97 ;  /* 0x0104806103007988 */ /* 0x000fe80008000404 */
[----:B------:R-:W-:Y:S04]  /*1f4c0*/  STS.U16 [R3+UR4+0x14480], R98 ;  /* 0x0144806203007988 */ /* 0x000fe80008000404 */
[----:B------:R-:W-:Y:S04]  /*1f4d0*/  STS.U16 [R3+UR4+0x10880], R99 ;  /* 0x0108806303007988 */ /* 0x000fe80008000404 */
[----:B------:R-:W-:Y:S04]  /*1f4e0*/  STS.U16 [R3+UR4+0x14880], R100 ;  /* 0x0148806403007988 */ /* 0x000fe80008000404 */
[----:B------:R-:W-:Y:S04]  /*1f4f0*/  STS.U16 [R3+UR4+0x10c80], R101 ;  /* 0x010c806503007988 */ /* 0x000fe80008000404 */
[----:B------:R-:W-:Y:S04]  /*1f500*/  STS.U16 [R3+UR4+0x14c80], R102 ;  /* 0x014c806603007988 */ /* 0x000fe80008000404 */
[----:B------:R-:W-:Y:S04]  /*1f510*/  STS.U16 [R3+UR4+0x11080], R103 ;  /* 0x0110806703007988 */ /* 0x000fe80008000404 */
[----:B------:R2:W-:Y:S01]  /*1f520*/  STS.U16 [R3+UR4+0x15080], R145 ;  /* 0x0150809103007988 */ /* 0x0005e20008000404 */
[----:B0-----:R-:W-:-:S03]  /*1f530*/  LOP3.LUT R14, R14, 0x40, RZ, 0xc0, !PT ;  /* 0x000000400e0e7812 */ /* 0x001fc600078ec0ff */
[----:B-1----:R-:W3:Y:S01]  /*1f540*/  LDL.LU R95, [R1+0x22fc] ;  /* 0x0022fc00015f7983 */ /* 0x002ee20000300800 */
[----:B--2---:R-:W0:Y:S03]  /*1f550*/  S2R R145, SR_TID.X ;  /* 0x0000000000917919 */ /* 0x004e260000002100 */
[----:B------:R-:W-:Y:S04]  /*1f560*/  STS.U16 [R3+UR4+0x11480], R104 ;  /* 0x0114806803007988 */ /* 0x000fe80008000404 */
[----:B------:R-:W-:Y:S04]  /*1f570*/  STS.U16 [R3+UR4+0x15480], R106 ;  /* 0x0154806a03007988 */ /* 0x000fe80008000404 */
[----:B------:R-:W-:Y:S04]  /*1f580*/  STS.U16 [R3+UR4+0x11880], R242 ;  /* 0x011880f203007988 */ /* 0x000fe80008000404 */
[----:B------:R-:W-:Y:S04]  /*1f590*/  STS.U16 [R3+UR4+0x15880], R241 ;  /* 0x015880f103007988 */ /* 0x000fe80008000404 */
[----:B------:R-:W-:Y:S04]  /*1f5a0*/  STS.U16 [R3+UR4+0x11c80], R226 ;  /* 0x011c80e203007988 */ /* 0x000fe80008000404 */
[----:B------:R1:W-:Y:S04]  /*1f5b0*/  STS.U16 [R3+UR4+0x15c80], R225 ;  /* 0x015c80e103007988 */ /* 0x0003e80008000404 */
[----:B------:R-:W2:Y:S01]  /*1f5c0*/  LDL.LU R96, [R1+0x22f8] ;  /* 0x0022f80001607983 */ /* 0x000ea20000300800 */
[----:B0-----:R-:W-:-:S03]  /*1f5d0*/  LOP3.LUT R145, R145, 0x3f, RZ, 0xc0, !PT ;  /* 0x0000003f91917812 */ /* 0x001fc600078ec0ff */
[----:B------:R-:W4:Y:S01]  /*1f5e0*/  LDL.LU R97, [R1+0x22f4] ;  /* 0x0022f40001617983 */ /* 0x000f220000300800 */
[----:B-1----:R-:W0:Y:S01]  /*1f5f0*/  S2R R3, SR_TID.X ;  /* 0x0000000000037919 */ /* 0x002e220000002100 */
[C---:B------:R-:W-:Y:S02]  /*1f600*/  IMAD.SHL.U32 R15, R145.reuse, 0x2, RZ ;  /* 0x00000002910f7824 */ /* 0x040fe400078e00ff */
[----:B------:R-:W3:Y:S02]  /*1f610*/  LDL.LU R98, [R1+0x22f0] ;  /* 0x0022f00001627983 */ /* 0x000ee40000300800 */
[----:B------:R-:W-:Y:S02]  /*1f620*/  IMAD R14, R14, 0x80, R15 ;  /* 0x000000800e0e7824 */ /* 0x000fe400078e020f */
[----:B------:R-:W-:Y:S01]  /*1f630*/  IMAD.SHL.U32 R145, R145, 0x2, RZ ;  /* 0x0000000291917824 */ /* 0x000fe200078e00ff */
[----:B------:R-:W2:Y:S02]  /*1f640*/  LDL.LU R99, [R1+0x22ec] ;  /* 0x0022ec0001637983 */ /* 0x000ea40000300800 */
[----:B------:R-:W-:-:S02]  /*1f650*/  LOP3.LUT R14, R14, 0x20, RZ, 0x3c, !PT ;  /* 0x000000200e0e7812 */ /* 0x000fc400078e3cff */
[----:B------:R-:W4:Y:S04]  /*1f660*/  LDL.LU R100, [R1+0x22e8] ;  /* 0x0022e80001647983 */ /* 0x000f280000300800 */
[----:B------:R-:W-:Y:S04]  /*1f670*/  STS.U16 [R14+UR4+0x10100], R107 ;  /* 0x0101006b0e007988 */ /* 0x000fe80008000404 */
[----:B------:R-:W-:Y:S04]  /*1f680*/  STS.U16 [R14+UR4+0x14100], R108 ;  /* 0x0141006c0e007988 */ /* 0x000fe80008000404 */
[----:B------:R-:W-:Y:S04]  /*1f690*/  STS.U16 [R14+UR4+0x10500], R109 ;  /* 0x0105006d0e007988 */ /* 0x000fe80008000404 */
[----:B------:R-:W-:Y:S01]  /*1f6a0*/  STS.U16 [R14+UR4+0x14500], R110 ;  /* 0x0145006e0e007988 */ /* 0x000fe20008000404 */
[----:B0-----:R-:W-:-:S03]  /*1f6b0*/  LOP3.LUT R3, R3, 0x40, RZ, 0xc0, !PT ;  /* 0x0000004003037812 */ /* 0x001fc600078ec0ff */
[----:B------:R-:W-:Y:S04]  /*1f6c0*/  STS.U16 [R14+UR4+0x10900], R111 ;  /* 0x0109006f0e007988 */ /* 0x000fe80008000404 */
[----:B------:R-:W-:Y:S01]  /*1f6d0*/  STS.U16 [R14+UR4+0x14900], R112 ;  /* 0x014900700e007988 */ /* 0x000fe20008000404 */
[----:B------:R-:W-:-:S03]  /*1f6e0*/  IMAD R3, R3, 0x80, R145 ;  /* 0x0000008003037824 */ /* 0x000fc600078e0291 */
[----:B------:R-:W-:Y:S04]  /*1f6f0*/  STS.U16 [R14+UR4+0x10d00], R113 ;  /* 0x010d00710e007988 */ /* 0x000fe80008000404 */
[----:B------:R-:W-:Y:S01]  /*1f700*/  STS.U16 [R14+UR4+0x14d00], R114 ;  /* 0x014d00720e007988 */ /* 0x000fe20008000404 */
[----:B------:R-:W-:-:S03]  /*1f710*/  LOP3.LUT R3, R3, 0x30, RZ, 0x3c, !PT ;  /* 0x0000003003037812 */ /* 0x000fc600078e3cff */
[----:B------:R-:W-:Y:S04]  /*1f720*/  STS.U16 [R14+UR4+0x11100], R115 ;  /* 0x011100730e007988 */ /* 0x000fe80008000404 */
[----:B------:R-:W-:Y:S04]  /*1f730*/  STS.U16 [R14+UR4+0x15100], R116 ;  /* 0x015100740e007988 */ /* 0x000fe80008000404 */
[----:B------:R-:W-:Y:S04]  /*1f740*/  STS.U16 [R14+UR4+0x11500], R117 ;  /* 0x011500750e007988 */ /* 0x000fe80008000404 */
[----:B------:R-:W-:Y:S04]  /*1f750*/  STS.U16 [R14+UR4+0x15500], R118 ;  /* 0x015500760e007988 */ /* 0x000fe80008000404 */
[----:B------:R-:W-:Y:S04]  /*1f760*/  STS.U16 [R14+UR4+0x11900], R240 ;  /* 0x011900f00e007988 */ /* 0x000fe80008000404 */
[----:B------:R-:W-:Y:S04]  /*1f770*/  STS.U16 [R14+UR4+0x15900], R239 ;  /* 0x015900ef0e007988 */ /* 0x000fe80008000404 */
[----:B------:R-:W-:Y:S04]  /*1f780*/  STS.U16 [R14+UR4+0x11d00], R224 ;  /* 0x011d00e00e007988 */ /* 0x000fe80008000404 */
[----:B------:R0:W-:Y:S04]  /*1f790*/  STS.U16 [R14+UR4+0x15d00], R223 ;  /* 0x015d00df0e007988 */ /* 0x0001e80008000404 */
        /* <DEDUP_REMOVED lines=10> */
[----:B0-----:R-:W0:Y:S03]  /*1f840*/  S2R R14, SR_TID.X ;  /* 0x00000000000e7919 */ /* 0x001e260000002100 */
[----:B------:R-:W3:Y:S01]  /*1f850*/  LDL.LU R101, [R1+0x22e4] ;  /* 0x0022e40001657983 */ /* 0x000ee20000300800 */
[----:B-1----:R-:W1:Y:S03]  /*1f860*/  S2R R147, SR_TID.X ;  /* 0x0000000000937919 */ /* 0x002e660000002100 */
[----:B------:R-:W-:Y:S04]  /*1f870*/  STS.U16 [R3+UR4+0x11580], R12 ;  /* 0x0115800c03007988 */ /* 0x000fe80008000404 */
[----:B------:R-:W-:Y:S04]  /*1f880*/  STS.U16 [R3+UR4+0x15580], R146 ;  /* 0x0155809203007988 */ /* 0x000fe80008000404 */
[----:B------:R-:W-:Y:S01]  /*1f890*/  STS.U16 [R3+UR4+0x11980], R238 ;  /* 0x011980ee03007988 */ /* 0x000fe20008000404 */
[----:B------:R-:W-:-:S02]  /*1f8a0*/  PRMT R77, RZ, 0x7610, R77 ;  /* 0x00007610ff4d7816 */ /* 0x000fc4000000004d */
[----:B------:R-:W-:Y:S01]  /*1f8b0*/  PRMT R76, RZ, 0x7610, R76 ;  /* 0x00007610ff4c7816 */ /* 0x000fe2000000004c */
[----:B------:R-:W-:Y:S01]  /*1f8c0*/  STS.U16 [R3+UR4+0x15980], R237 ;  /* 0x015980ed03007988 */ /* 0x000fe20008000404 */
[----:B------:R-:W-:Y:S02]  /*1f8d0*/  PRMT R75, RZ, 0x7610, R75 ;  /* 0x00007610ff4b7816 */ /* 0x000fe4000000004b */
[----:B------:R-:W-:Y:S01]  /*1f8e0*/  PRMT R74, RZ, 0x7610, R74 ;  /* 0x00007610ff4a7816 */ /* 0x000fe2000000004a */
[----:B------:R-:W-:Y:S01]  /*1f8f0*/  STS.U16 [R3+UR4+0x11d80], R222 ;  /* 0x011d80de03007988 */ /* 0x000fe20008000404 */
[----:B----4-:R-:W-:-:S03]  /*1f900*/  PRMT R100, RZ, 0x7610, R100 ;  /* 0x00007610ff647816 */ /* 0x010fc60000000064 */
[----:B------:R4:W-:Y:S01]  /*1f910*/  STS.U16 [R3+UR4+0x15d80], R221 ;  /* 0x015d80dd03007988 */ /* 0x0009e20008000404 */
[----:B-1----:R-:W-:Y:S02]  /*1f920*/  LOP3.LUT R147, R147, 0x3f, RZ, 0xc0, !PT ;  /* 0x0000003f93937812 */ /* 0x002fe400078ec0ff */
[----:B------:R-:W-:Y:S01]  /*1f930*/  PRMT R73, RZ, 0x7610, R73 ;  /* 0x00007610ff497816 */ /* 0x000fe20000000049 */
[----:B------:R-:W3:Y:S01]  /*1f940*/  LDL.LU R102, [R1+0x22e0] ;  /* 0x0022e00001667983 */ /* 0x000ee20000300800 */
[----:B0-----:R-:W-:Y:S02]  /*1f950*/  LOP3.LUT R14, R14, 0x40, RZ, 0xc0, !PT ;  /* 0x000000400e0e7812 */ /* 0x001fe400078ec0ff */
[----:B------:R-:W-:Y:S02]  /*1f960*/  PRMT R72, RZ, 0x7610, R72 ;  /* 0x00007610ff487816 */ /* 0x000fe40000000048 */
[----:B------:R-:W-:Y:S01]  /*1f970*/  PRMT R71, RZ, 0x7610, R71 ;  /* 0x00007610ff477816 */ /* 0x000fe20000000047 */
[----:B----4-:R-:W0:Y:S01]  /*1f980*/  S2R R3, SR_TID.X ;  /* 0x0000000000037919 */ /* 0x010e220000002100 */
[----:B------:R-:W-:Y:S01]  /*1f990*/  IMAD.SHL.U32 R15, R147, 0x2, RZ ;  /* 0x00000002930f7824 */ /* 0x000fe200078e00ff */
[----:B--2---:R-:W-:-:S02]  /*1f9a0*/  PRMT R99, RZ, 0x7610, R99 ;  /* 0x00007610ff637816 */ /* 0x004fc40000000063 */
[----:B------:R-:W-:Y:S01]  /*1f9b0*/  PRMT R70, RZ, 0x7610, R70 ;  /* 0x00007610ff467816 */ /* 0x000fe20000000046 */
[----:B------:R-:W-:Y:S01]  /*1f9c0*/  IMAD R14, R14, 0x80, R15 ;  /* 0x000000800e0e7824 */ /* 0x000fe200078e020f */
[----:B------:R-:W2:Y:S01]  /*1f9d0*/  LDL.LU R103, [R1+0x22dc] ;  /* 0x0022dc0001677983 */ /* 0x000ea20000300800 */
[----:B---3--:R-:W-:Y:S02]  /*1f9e0*/  PRMT R98, RZ, 0x7610, R98 ;  /* 0x00007610ff627816 */ /* 0x008fe40000000062 */
        /* <DEDUP_REMOVED lines=28> */
[----:B------:R-:W-:Y:S01]  /*1fbb0*/  PRMT R51, RZ, 0x7610, R51 ;  /* 0x00007610ff337816 */ /* 0x000fe20000000033 */
[----:B------:R-:W-:Y:S01]  /*1fbc0*/  UMOV UR48, UR44 ;  /* 0x0000002c00307c82 */ /* 0x000fe20008000000 */
[----:B------:R-:W-:Y:S01]  /*1fbd0*/  LOP3.LUT R14, R14, 0x40, RZ, 0x3c, !PT ;  /* 0x000000400e0e7812 */ /* 0x000fe200078e3cff */
[----:B------:R-:W-:Y:S01]  /*1fbe0*/  UMOV UR49, UR45 ;  /* 0x0000002d00317c82 */ /* 0x000fe20008000000 */
[----:B0-----:R-:W-:Y:S01]  /*1fbf0*/  LOP3.LUT R3, R3, 0x40, RZ, 0xc0, !PT ;  /* 0x0000004003037812 */ /* 0x001fe200078ec0ff */
[----:B------:R-:W-:Y:S01]  /*1fc00*/  IMAD.SHL.U32 R15, R4, 0x2, RZ ;  /* 0x00000002040f7824 */ /* 0x000fe200078e00ff */
[----:B------:R-:W3:Y:S01]  /*1fc10*/  LDL.LU R104, [R1+0x22d8] ;  /* 0x0022d80001687983 */ /* 0x000ee20000300800 */
[----:B------:R-:W-:Y:S01]  /*1fc20*/  PRMT R97, RZ, 0x7610, R97 ;  /* 0x00007610ff617816 */ /* 0x000fe20000000061 */
[----:B------:R-:W-:Y:S01]  /*1fc30*/  UMOV UR12, UR24 ;  /* 0x00000018000c7c82 */ /* 0x000fe20008000000 */
[----:B------:R-:W-:Y:S01]  /*1fc40*/  PRMT R96, RZ, 0x7610, R96 ;  /* 0x00007610ff607816 */ /* 0x000fe20000000060 */
[----:B------:R-:W-:Y:S01]  /*1fc50*/  STS.U16 [R14+UR4+0x10200], R144 ;  /* 0x010200900e007988 */ /* 0x000fe20008000404 */
        /* <DEDUP_REMOVED lines=21> */
[----:B------:R-:W-:Y:S01]  /*1fdb0*/  UIADD3.64 UR40, UR24, 0x180, URZ ;  /* 0x0000018018287897 */ /* 0x000fe2000fffe03f */
        /* <DEDUP_REMOVED lines=13> */
[----:B------:R0:W-:Y:S01]  /*1fe90*/  STS.U16 [R14+UR4+0x15200], R105 ;  /* 0x015200690e007988 */ /* 0x0001e20008000404 */
[----:B------:R-:W-:Y:S01]  /*1fea0*/  PRMT R225, RZ, 0x7610, R225 ;  /* 0x00007610ffe17816 */ /* 0x000fe200000000e1 */
[----:B------:R-:W-:Y:S01]  /*1feb0*/  UMOV UR38, UR26 ;  /* 0x0000001a00267c82 */ /* 0x000fe20008000000 */
[----:B------:R-:W-:Y:S01]  /*1fec0*/  PRMT R224, RZ, 0x7610, R224 ;  /* 0x00007610ffe07816 */ /* 0x000fe200000000e0 */
[----:B------:R-:W4:Y:S01]  /*1fed0*/  LDL.LU R106, [R1+0x22d4] ;  /* 0x0022d400016a7983 */ /* 0x000f220000300800 */
[----:B------:R-:W-:Y:S01]  /*1fee0*/  PRMT R223, RZ, 0x7610, R223 ;  /* 0x00007610ffdf7816 */ /* 0x000fe200000000df */
[----:B------:R-:W-:Y:S01]  /*1fef0*/  UMOV UR39, UR27 ;  /* 0x0000001b00277c82 */ /* 0x000fe20008000000 */
[----:B------:R-:W1:Y:S01]  /*1ff00*/  LDC R12, c[0x0][0x238] ;  /* 0x00008e00ff0c7b82 */ /* 0x000e620000000800 */
[----:B0-----:R-:W-:Y:S01]  /*1ff10*/  IMAD.SHL.U32 R105, R147, 0x2, RZ ;  /* 0x0000000293697824 */ /* 0x001fe200078e00ff */
[----:B------:R-:W-:Y:S03]  /*1ff20*/  STS.U16 [R14+UR4+0x11600], R252 ;  /* 0x011600fc0e007988 */ /* 0x000fe60008000404 */
[----:B------:R-:W-:Y:S01]  /*1ff30*/  IMAD R3, R3, 0x80, R105 ;  /* 0x0000008003037824 */ /* 0x000fe200078e0269 */
[----:B------:R-:W-:Y:S04]  /*1ff40*/  STS.U16 [R14+UR4+0x15600], R251 ;  /* 0x015600fb0e007988 */ /* 0x000fe80008000404 */
[----:B------:R-:W-:Y:S01]  /*1ff50*/  LOP3.LUT R3, R3, 0x50, RZ, 0x3c, !PT ;  /* 0x0000005003037812 */ /* 0x000fe200078e3cff */
[----:B------:R-:W-:Y:S04]  /*1ff60*/  STS.U16 [R14+UR4+0x11a00], R236 ;  /* 0x011a00ec0e007988 */ /* 0x000fe80008000404 */
[----:B------:R-:W-:Y:S04]  /*1ff70*/  STS.U16 [R14+UR4+0x15a00], R235 ;  /* 0x015a00eb0e007988 */ /* 0x000fe80008000404 */
[----:B------:R-:W-:Y:S04]  /*1ff80*/  STS.U16 [R14+UR4+0x11e00], R220 ;  /* 0x011e00dc0e007988 */ /* 0x000fe80008000404 */
[----:B------:R0:W-:Y:S04]  /*1ff90*/  STS.U16 [R14+UR4+0x15e00], R219 ;  /* 0x015e00db0e007988 */ /* 0x0001e80008000404 */
[----:B------:R-:W-:Y:S04]  /*1ffa0*/  STS.U16 [R3+UR4+0x10280], R135 ;  /* 0x0102808703007988 */ /* 0x000fe80008000404 */
[----:B------:R-:W-:Y:S01]  /*1ffb0*/  STS.U16 [R3+UR4+0x14280], R134 ;  /* 0x0142808603007988 */ /* 0x000fe20008000404 */
[----:B0-----:R-:W0:Y:S03]  /*1ffc0*/  S2R R14, SR_TID.X ;  /* 0x00000000000e7919 */ /* 0x001e260000002100 */
        /* <DEDUP_REMOVED lines=14> */
[----:B------:R-:W4:Y:S01]  /*200b0*/  LDL.LU R107, [R1+0x22d0] ;  /* 0x0022d000016b7983 */ /* 0x000f220000300800 */
[----:B0-----:R-:W-:-:S03]  /*200c0*/  LOP3.LUT R14, R14, 0x40, RZ, 0xc0, !PT ;  /* 0x000000400e0e7812 */ /* 0x001fc600078ec0ff */
[----:B------:R-:W4:Y:S01]  /*200d0*/  LDL.LU R108, [R1+0x22cc] ;  /* 0x0022cc00016c7983 */ /* 0x000f220000300800 */
[----:B-1----:R-:W0:Y:S01]  /*200e0*/  S2R R3, SR_TID.X ;  /* 0x0000000000037919 */ /* 0x002e220000002100 */
[----:B------:R-:W-:Y:S02]  /*200f0*/  IMAD R14, R14, 0x80, R15 ;  /* 0x000000800e0e7824 */ /* 0x000fe400078e020f */
[----:B------:R-:W4:Y:S03]  /*20100*/  LDL.LU R109, [R1+0x22c8] ;  /* 0x0022c800016d7983 */ /* 0x000f260000300800 */
[----:B------:R-:W-:Y:S01]  /*20110*/  LOP3.LUT R14, R14, 0x60, RZ, 0x3c, !PT ;  /* 0x000000600e0e7812 */ /* 0x000fe200078e3cff */
[----:B------:R-:W4:Y:S01]  /*20120*/  LDL.LU R110, [R1+0x22c4] ;  /* 0x0022c400016e7983 */ /* 0x000f220000300800 */
[----:B------:R-:W-:-:S03]  /*20130*/  IMAD.SHL.U32 R4, R4, 0x2, RZ ;  /* 0x0000000204047824 */ /* 0x000fc600078e00ff */
[----:B------:R-:W4:Y:S04]  /*20140*/  LDL.LU R111, [R1+0x22c0] ;  /* 0x0022c000016f7983 */ /* 0x000f280000300800 */
[----:B------:R-:W4:Y:S04]  /*20150*/  LDL.LU R112, [R1+0x22bc] ;  /* 0x0022bc0001707983 */ /* 0x000f280000300800 */
[----:B------:R-:W-:Y:S04]  /*20160*/  STS.U16 [R14+UR4+0x10300], R50 ;  /* 0x010300320e007988 */ /* 0x000fe80008000404 */
[----:B------:R-:W4:Y:S04]  /*20170*/  LDL.LU R113, [R1+0x22b8] ;  /* 0x0022b80001717983 */ /* 0x000f280000300800 */
[----:B------:R-:W-:Y:S01]  /*20180*/  STS.U16 [R14+UR4+0x14300], R49 ;  /* 0x014300310e007988 */ /* 0x000fe20008000404 */
[----:B0-----:R-:W-:-:S03]  /*20190*/  LOP3.LUT R3, R3, 0x40, RZ, 0xc0, !PT ;  /* 0x0000004003037812 */ /* 0x001fc600078ec0ff */
[----:B------:R-:W4:Y:S04]  /*201a0*/  LDL.LU R114, [R1+0x22b4] ;  /* 0x0022b40001727983 */ /* 0x000f280000300800 */
[----:B------:R-:W-:Y:S01]  /*201b0*/  STS.U16 [R14+UR4+0x10700], R47 ;  /* 0x0107002f0e007988 */ /* 0x000fe20008000404 */
[----:B------:R-:W-:-:S03]  /*201c0*/  IMAD R3, R3, 0x80, R4 ;  /* 0x0000008003037824 */ /* 0x000fc600078e0204 */
[----:B------:R-:W4:Y:S04]  /*201d0*/  LDL.LU R115, [R1+0x22b0] ;  /* 0x0022b00001737983 */ /* 0x000f280000300800 */
[----:B------:R-:W-:Y:S04]  /*201e0*/  STS.U16 [R14+UR4+0x14700], R46 ;  /* 0x0147002e0e007988 */ /* 0x000fe80008000404 */
[----:B------:R-:W4:Y:S04]  /*201f0*/  LDL.LU R116, [R1+0x22ac] ;  /* 0x0022ac0001747983 */ /* 0x000f280000300800 */
[----:B------:R-:W-:Y:S04]  /*20200*/  STS.U16 [R14+UR4+0x10b00], R44 ;  /* 0x010b002c0e007988 */ /* 0x000fe80008000404 */
[----:B------:R-:W4:Y:S04]  /*20210*/  LDL.LU R117, [R1+0x22a8] ;  /* 0x0022a80001757983 */ /* 0x000f280000300800 */
[----:B------:R-:W-:Y:S04]  /*20220*/  STS.U16 [R14+UR4+0x14b00], R43 ;  /* 0x014b002b0e007988 */ /* 0x000fe80008000404 */
[----:B------:R-:W4:Y:S04]  /*20230*/  LDL.LU R118, [R1+0x22a4] ;  /* 0x0022a40001767983 */ /* 0x000f280000300800 */
[----:B------:R-:W-:Y:S04]  /*20240*/  STS.U16 [R14+UR4+0x10f00], R42 ;  /* 0x010f002a0e007988 */ /* 0x000fe80008000404 */
[----:B------:R-:W4:Y:S04]  /*20250*/  LDL.LU R119, [R1+0x22a0] ;  /* 0x0022a00001777983 */ /* 0x000f280000300800 */
[----:B------:R-:W-:Y:S01]  /*20260*/  STS.U16 [R14+UR4+0x14f00], R40 ;  /* 0x014f00280e007988 */ /* 0x000fe20008000404 */
[----:B------:R-:W-:-:S03]  /*20270*/  LOP3.LUT R3, R3, 0x70, RZ, 0x3c, !PT ;  /* 0x0000007003037812 */ /* 0x000fc600078e3cff */
        /* <DEDUP_REMOVED lines=12> */
[----:B------:R-:W2:Y:S04]  /*20340*/  LDL.LU R2, [R1+0x2284] ;  /* 0x0022840001027983 */ /* 0x000ea80000300800 */
[----:B------:R-:W-:Y:S04]  /*20350*/  STS.U16 [R14+UR4+0x11f00], R216 ;  /* 0x011f00d80e007988 */ /* 0x000fe80008000404 */
[----:B------:R0:W-:Y:S04]  /*20360*/  STS.U16 [R14+UR4+0x15f00], R215 ;  /* 0x015f00d70e007988 */ /* 0x0001e80008000404 */
[----:B------:R-:W-:Y:S04]  /*20370*/  STS.U16 [R3+UR4+0x10380], R36 ;  /* 0x0103802403007988 */ /* 0x000fe80008000404 */
[----:B------:R-:W-:Y:S04]  /*20380*/  STS.U16 [R3+UR4+0x14380], R35 ;  /* 0x0143802303007988 */ /* 0x000fe80008000404 */
[----:B------:R-:W-:Y:S04]  /*20390*/  STS.U16 [R3+UR4+0x10780], R33 ;  /* 0x0107802103007988 */ /* 0x000fe80008000404 */
[----:B------:R-:W4:Y:S04]  /*203a0*/  LDL.LU R0, [R1+0x2280] ;  /* 0x0022800001007983 */ /* 0x000f280000300800 */
[----:B------:R-:W-:Y:S04]  /*203b0*/  STS.U16 [R3+UR4+0x14780], R30 ;  /* 0x0147801e03007988 */ /* 0x000fe80008000404 */
[----:B------:R1:W-:Y:S04]  /*203c0*/  STS.U16 [R3+UR4+0x10b80], R29 ;  /* 0x010b801d03007988 */ /* 0x0003e80008000404 */
[----:B------:R-:W4:Y:S04]  /*203d0*/  LDL R15, [R1+0x171c] ;  /* 0x00171c00010f7983 */ /* 0x000f280000100800 */
[----:B0-----:R-:W4:Y:S04]  /*203e0*/  LDL R14, [R1+0x1b34] ;  /* 0x001b3400010e7983 */ /* 0x001f280000100800 */
[----:B-1----:R-:W4:Y:S04]  /*203f0*/  LDL R29, [R1+0x1b30] ;  /* 0x001b3000011d7983 */ /* 0x002f280000100800 */
[----:B------:R-:W4:Y:S04]  /*20400*/  LDL R35, [R1+0x1718] ;  /* 0x0017180001237983 */ /* 0x000f280000100800 */
[----:B------:R0:W-:Y:S04]  /*20410*/  STS.U16 [R3+UR4+0x14b80], R28 ;  /* 0x014b801c03007988 */ /* 0x0001e80008000404 */
[----:B------:R-:W4:Y:S04]  /*20420*/  LDL R33, [R1+0x170c] ;  /* 0x00170c0001217983 */ /* 0x000f280000100800 */
[----:B------:R-:W4:Y:S04]  /*20430*/  LDL R40, [R1+0x1314] ;  /* 0x0013140001287983 */ /* 0x000f280000100800 */
[----:B0-----:R-:W4:Y:S04]  /*20440*/  LDL R28, [R1+0x1b24] ;  /* 0x001b2400011c7983 */ /* 0x001f280000100800 */
[----:B------:R-:W4:Y:S04]  /*20450*/  LDL R39, [R1+0x1b20] ;  /* 0x001b200001277983 */ /* 0x000f280000100800 */
[----:B------:R-:W4:Y:S04]  /*20460*/  LDL R44, [R1+0x1b08] ;  /* 0x001b0800012c7983 */ /* 0x000f280000100800 */
[----:B------:R-:W4:Y:S04]  /*20470*/  LDL R37, [R1+0x1b0c] ;  /* 0x001b0c0001257983 */ /* 0x000f280000100800 */
[----:B------:R0:W-:Y:S04]  /*20480*/  STS.U16 [R3+UR4+0x10f80], R26 ;  /* 0x010f801a03007988 */ /* 0x0001e80008000404 */
[----:B------:R-:W4:Y:S04]  /*20490*/  LDL R30, [R1+0x1b00] ;  /* 0x001b0000011e7983 */ /* 0x000f280000100800 */
[----:B------:R-:W4:Y:S04]  /*204a0*/  LDL R43, [R1+0x1ae8] ;  /* 0x001ae800012b7983 */ /* 0x000f280000100800 */
[----:B0-----:R-:W4:Y:S04]  /*204b0*/  LDL R26, [R1+0x1b04] ;  /* 0x001b0400011a7983 */ /* 0x001f280000100800 */
        /* <DEDUP_REMOVED lines=9> */
[----:B------:R-:W4:Y:S01]  /*20550*/  LDL R42, [R1+0x1aec] ;  /* 0x001aec00012a7983 */ /* 0x000f220000100800 */
[----:B---3--:R-:W-:-:S03]  /*20560*/  PRMT R104, RZ, 0x7610, R104 ;  /* 0x00007610ff687816 */ /* 0x008fc60000000068 */
[----:B0-----:R-:W3:Y:S04]  /*20570*/  LDL.LU R3, [R1+0xf70] ;  /* 0x000f700001037983 */ /* 0x001ee80000300800 */
[----:B------:R-:W3:Y:S04]  /*20580*/  LDL.LU R6, [R1+0xf60] ;  /* 0x000f600001067983 */ /* 0x000ee80000300800 */
[----:B------:R-:W3:Y:S04]  /*20590*/  LDL.LU R5, [R1+0xf58] ;  /* 0x000f580001057983 */ /* 0x000ee80000300800 */
[----:B------:R-:W3:Y:S04]  /*205a0*/  LDL.LU R4, [R1+0xf50] ;  /* 0x000f500001047983 */ /* 0x000ee80000300800 */
[----:B--2---:R-:W-:Y:S01]  /*205b0*/  STS.U16 [R2+UR4], R212 ;  /* 0x000000d402007988 */ /* 0x004fe20008000404 */
        /* <DEDUP_REMOVED lines=64> */
[----:B------:R0:W-:Y:S04]  /*209c0*/  STL [R1+0x1b8c], R2 ;  /* 0x001b8c0201007387 */ /* 0x0001e80000100800 */
[----:B----4-:R1:W2:Y:S04]  /*209d0*/  @!P1 LDG.E.U16 R104, desc[UR8][R14.64] ;  /* 0x000000080e689981 */ /* 0x0102a8000c1e1500 */
[----:B0-----:R-:W4:Y:S04]  /*209e0*/  LDL.LU R2, [R1+0xf78] ;  /* 0x000f780001027983 */ /* 0x001f280000300800 */
[----:B------:R-:W3:Y:S04]  /*209f0*/  LDL R36, [R1+0x1ae0] ;  /* 0x001ae00001247983 */ /* 0x000ee80000100800 */
[----:B------:R-:W2:Y:S01]  /*20a00*/  LDL R25, [R1+0x1ae4] ;  /* 0x001ae40001197983 */ /* 0x000ea20000100800 */
[----:B-1----:R-:W-:-:S03]  /*20a10*/  @!P1 IMAD.MOV.U32 R14, RZ, RZ, R29 ;  /* 0x000000ffff0e9224 */ /* 0x002fc600078e001d */
[----:B------:R-:W4:Y:S01]  /*20a20*/  LDL R29, [R1+0x1acc] ;  /* 0x001acc00011d7983 */ /* 0x000f220000100800 */
[----:B------:R-:W-:-:S03]  /*20a30*/  @!P1 IMAD.MOV.U32 R15, RZ, RZ, R35 ;  /* 0x000000ffff0f9224 */ /* 0x000fc600078e0023 */
[----:B------:R-:W4:Y:S04]  /*20a40*/  LDL R35, [R1+0x1ac8] ;  /* 0x001ac80001237983 */ /* 0x000f280000100800 */
[----:B------:R0:W4:Y:S02]  /*20a50*/  @!P1 LDG.E.U16 R77, desc[UR8][R14.64] ;  /* 0x000000080e4d9981 */ /* 0x000124000c1e1500 */
[----:B0-----:R-:W-:Y:S02]  /*20a60*/  @!P1 IMAD.MOV.U32 R14, RZ, RZ, R28 ;  /* 0x000000ffff0e9224 */ /* 0x001fe400078e001c */
[----:B------:R-:W4:Y:S01]  /*20a70*/  LDL R28, [R1+0x1ac4] ;  /* 0x001ac400011c7983 */ /* 0x000f220000100800 */
[----:B------:R-:W-:-:S03]  /*20a80*/  @!P1 IMAD.MOV.U32 R15, RZ, RZ, R33 ;  /* 0x000000ffff0f9224 */ /* 0x000fc600078e0021 */
[----:B------:R-:W4:Y:S01]  /*20a90*/  LDL R33, [R1+0x1ac0] ;  /* 0x001ac00001217983 */ /* 0x000f220000100800 */
[----:B------:R-:W-:-:S06]  /*20aa0*/  PRMT R103, RZ, 0x7610, R103 ;  /* 0x00007610ff677816 */ /* 0x000fcc0000000067 */
[----:B------:R0:W4:Y:S01]  /*20ab0*/  @!P1 LDG.E.U16 R103, desc[UR8][R14.64] ;  /* 0x000000080e679981 */ /* 0x000122000c1e1500 */
[----:B------:R-:W-:Y:S01]  /*20ac0*/  PRMT R102, RZ, 0x7610, R102 ;  /* 0x00007610ff667816 */ /* 0x000fe20000000066 */
[----:B0-----:R-:W-:Y:S02]  /*20ad0*/  @!P1 IMAD.MOV.U32 R14, RZ, RZ, R39 ;  /* 0x000000ffff0e9224 */ /* 0x001fe400078e0027 */
[----:B------:R-:W-:Y:S01]  /*20ae0*/  @!P1 IMAD.MOV.U32 R15, RZ, RZ, R40 ;  /* 0x000000ffff0f9224 */ /* 0x000fe200078e0028 */
[----:B------:R-:W4:Y:S04]  /*20af0*/  LDL R39, [R1+0x1aac] ;  /* 0x001aac0001277983 */ /* 0x000f280000100800 */
[----:B------:R-:W4:Y:S04]  /*20b00*/  LDL R40, [R1+0x1aa8] ;  /* 0x001aa80001287983 */ /* 0x000f280000100800 */
[----:B------:R0:W4:Y:S02]  /*20b10*/  @!P1 LDG.E.U16 R76, desc[UR8][R14.64] ;  /* 0x000000080e4c9981 */ /* 0x000124000c1e1500 */
[----:B0-----:R-:W-:-:S02]  /*20b20*/  @!P1 IMAD.MOV.U32 R14, RZ, RZ, R37 ;  /* 0x000000ffff0e9224 */ /* 0x001fc400078e0025 */
        /* <DEDUP_REMOVED lines=14> */
[----:B---3--:R-:W-:-:S02]  /*20c10*/  @!P1 IMAD.MOV.U32 R15, RZ, RZ, R36 ;  /* 0x000000ffff0f9224 */ /* 0x008fc400078e0024 */
[----:B------:R-:W3:Y:S01]  /*20c20*/  LDL R36, [R1+0x1a70] ;  /* 0x001a700001247983 */ /* 0x000ee20000100800 */
[----:B--2---:R-:W-:-:S03]  /*20c30*/  @!P1 IMAD.MOV.U32 R14, RZ, RZ, R25 ;  /* 0x000000ffff0e9224 */ /* 0x004fc600078e0019 */
[----:B------:R-:W2:Y:S04]  /*20c40*/  LDL R25, [R1+0x1a74] ;  /* 0x001a740001197983 */ /* 0x000ea80000100800 */
[----:B------:R4:W2:Y:S02]  /*20c50*/  @!P1 LDG.E.U16 R74, desc[UR8][R14.64] ;  /* 0x000000080e4a9981 */ /* 0x0008a4000c1e1500 */
[----:B----4-:R-:W-:Y:S02]  /*20c60*/  @!P1 IMAD.MOV.U32 R14, RZ, RZ, R29 ;  /* 0x000000ffff0e9224 */ /* 0x010fe400078e001d */
[----:B------:R-:W4:Y:S01]  /*20c70*/  LDL R29, [R1+0x1a6c] ;  /* 0x001a6c00011d7983 */ /* 0x000f220000100800 */
[----:B------:R-:W-:-:S03]  /*20c80*/  @!P1 IMAD.MOV.U32 R15, RZ, RZ, R35 ;  /* 0x000000ffff0f9224 */ /* 0x000fc600078e0023 */
        /* <DEDUP_REMOVED lines=21> */
[----:B------:R0:W4:Y:S01]  /*20de0*/  @!P1 LDG.E.U16 R98, desc[UR8][R14.64] ;  /* 0x000000080e629981 */ /* 0x000122000c1e1500 */
[----:B------:R-:W-:Y:S01]  /*20df0*/  PRMT R125, RZ, 0x7610, R125 ;  /* 0x00007610ff7d7816 */ /* 0x000fe2000000007d */
        /* <DEDUP_REMOVED lines=19> */
[----:B------:R-:W-:-:S03]  /*20f30*/  PRMT R124, RZ, 0x7610, R124 ;  /* 0x00007610ff7c7816 */ /* 0x000fc6000000007c */
        /* <DEDUP_REMOVED lines=22> */
[----:B---3--:R-:W-:Y:S02]  /*210a0*/  @!P1 IMAD.MOV.U32 R15, RZ, RZ, R36 ;  /* 0x000000ffff0f9224 */ /* 0x008fe400078e0024 */
        /* <DEDUP_REMOVED lines=51> */
[----:B------:R0:W4:Y:S01]  /*213e0*/  @!P1 LDG.E.U16 R92, desc[UR8][R14.64] ;  /* 0x000000080e5c9981 */ /* 0x000122000c1e1500 */
[----:B------:R-:W-:Y:S01]  /*213f0*/  PRMT R119, RZ, 0x7610, R119 ;  /* 0x00007610ff777816 */ /* 0x000fe20000000077 */
        /* <DEDUP_REMOVED lines=238> */
[----:B------:R-:W4:Y:S01]  /*222e0*/  LDL R30, [R1+0x17a0] ;  /* 0x0017a000011e7983 */ /* 0x000f220000100800 */
[----:B------:R-:W-:-:S03]  /*222f0*/  PRMT R250, RZ, 0x7610, R250 ;  /* 0x00007610fffa7816 */ /* 0x000fc600000000fa */
[----:B------:R0:W4:Y:S01]  /*22300*/  @!P1 LDG.E.U16 R251, desc[UR8][R14.64] ;  /* 0x000000080efb9981 */ /* 0x000122000c1e1500 */
[----:B------:R-:W-:Y:S01]  /*22310*/  PRMT R249, RZ, 0x7610, R249 ;  /* 0x00007610fff97816 */ /* 0x000fe200000000f9 */
        /* <DEDUP_REMOVED lines=20> */
[----:B------:R-:W-:Y:S02]  /*22460*/  PRMT R247, RZ, 0x7610, R247 ;  /* 0x00007610fff77816 */ /* 0x000fe400000000f7 */
[----:B------:R-:W-:-:S04]  /*22470*/  PRMT R246, RZ, 0x7610, R246 ;  /* 0x00007610fff67816 */ /* 0x000fc800000000f6 */
        /* <DEDUP_REMOVED lines=207> */
[----:B------:R-:W-:-:S05]  /*23170*/  @!P1 IMAD.MOV.U32 R15, RZ, RZ, R44 ;  /* 0x000000ffff0f9224 */ /* 0x000fca00078e002c */
[----:B------:R0:W4:Y:S01]  /*23180*/  @!P1 LDG.E.U16 R210, desc[UR8][R14.64] ;  /* 0x000000080ed29981 */ /* 0x000122000c1e1500 */
[----:B------:R-:W-:Y:S01]  /*23190*/  PRMT R209, RZ, 0x7610, R209 ;  /* 0x00007610ffd17816 */ /* 0x000fe200000000d1 */
[----:B0-----:R-:W-:Y:S02]  /*231a0*/  @!P1 IMAD.MOV.U32 R14, RZ, RZ, R26 ;  /* 0x000000ffff0e9224 */ /* 0x001fe400078e001a */
[----:B------:R-:W4:Y:S01]  /*231b0*/  LDL R26, [R1+0x11d4] ;  /* 0x0011d400011a7983 */ /* 0x000f220000100800 */
[----:B------:R-:W-:-:S03]  /*231c0*/  @!P1 IMAD.MOV.U32 R15, RZ, RZ, R30 ;  /* 0x000000ffff0f9224 */ /* 0x000fc600078e001e */
[----:B------:R-:W4:Y:S04]  /*231d0*/  LDL R30, [R1+0x11d0] ;  /* 0x0011d000011e7983 */ /* 0x000f280000100800 */
[----:B------:R-:W4:Y:S01]  /*231e0*/  LDL.LU R46, [R1+0x11dc] ;  /* 0x0011dc00012e7983 */ /* 0x000f220000300800 */
[----:B------:R-:W-:-:S03]  /*231f0*/  PRMT R208, RZ, 0x7610, R208 ;  /* 0x00007610ffd07816 */ /* 0x000fc600000000d0 */
[----:B------:R0:W4:Y:S04]  /*23200*/  @!P1 LDG.E.U16 R209, desc[UR8][R14.64] ;  /* 0x000000080ed19981 */ /* 0x000128000c1e1500 */
[----:B------:R-:W4:Y:S01]  /*23210*/  LDL R44, [R1+0x11c0] ;  /* 0x0011c000012c7983 */ /* 0x000f220000100800 */
[----:B------:R-:W-:Y:S02]  /*23220*/  PRMT R207, RZ, 0x7610, R207 ;  /* 0x00007610ffcf7816 */ /* 0x000fe400000000cf */
[----:B------:R-:W-:Y:S01]  /*23230*/  PRMT R206, RZ, 0x7610, R206 ;  /* 0x00007610ffce7816 */ /* 0x000fe200000000ce */
[----:B------:R-:W4:Y:S01]  /*23240*/  LDL R49, [R1+0x10c0] ;  /* 0x0010c00001317983 */ /* 0x000f220000100800 */
[----:B0-----:R-:W-:Y:S02]  /*23250*/  @!P1 IMAD.MOV.U32 R14, RZ, RZ, R42 ;  /* 0x000000ffff0e9224 */ /* 0x001fe400078e002a */
[----:B------:R-:W-:Y:S01]  /*23260*/  @!P1 IMAD.MOV.U32 R15, RZ, RZ, R43 ;  /* 0x000000ffff0f9224 */ /* 0x000fe200078e002b */
[----:B------:R-:W-:Y:S01]  /*23270*/  PRMT R205, RZ, 0x7610, R205 ;  /* 0x00007610ffcd7816 */ /* 0x000fe200000000cd */
[----:B------:R-:W4:Y:S04]  /*23280*/  LDL R43, [R1+0x11c4] ;  /* 0x0011c400012b7983 */ /* 0x000f280000100800 */
[----:B------:R3:W4:Y:S01]  /*23290*/  @!P1 LDG.E.U16 R208, desc[UR8][R14.64] ;  /* 0x000000080ed09981 */ /* 0x000722000c1e1500 */
[----:B------:R-:W-:-:S03]  /*232a0*/  PRMT R204, RZ, 0x7610, R204 ;  /* 0x00007610ffcc7816 */ /* 0x000fc600000000cc */
[----:B------:R-:W4:Y:S01]  /*232b0*/  LDL R42, [R1+0x1198] ;  /* 0x00119800012a7983 */ /* 0x000f220000100800 */
[----:B------:R-:W-:Y:S02]  /*232c0*/  PRMT R203, RZ, 0x7610, R203 ;  /* 0x00007610ffcb7816 */ /* 0x000fe400000000cb */
[----:B------:R-:W-:Y:S01]  /*232d0*/  PRMT R202, RZ, 0x7610, R202 ;  /* 0x00007610ffca7816 */ /* 0x000fe200000000ca */
[----:B------:R-:W4:Y:S01]  /*232e0*/  LDL R47, [R1+0x10c4] ;  /* 0x0010c400012f7983 */ /* 0x000f220000100800 */
[----:B---3--:R-:W-:-:S03]  /*232f0*/  @!P1 IMAD.MOV.U32 R15, RZ, RZ, R36 ;  /* 0x000000ffff0f9224 */ /* 0x008fc600078e0024 */
        /* <DEDUP_REMOVED lines=21> */
[----:B------:R-:W-:Y:S02]  /*23450*/  PRMT R201, RZ, 0x7610, R201 ;  /* 0x00007610ffc97816 */ /* 0x000fe400000000c9 */
[----:B------:R-:W-:Y:S01]  /*23460*/  PRMT R200, RZ, 0x7610, R200 ;  /* 0x00007610ffc87816 */ /* 0x000fe200000000c8 */
[----:B------:R-:W-:-:S05]  /*23470*/  @!P1 IMAD.MOV.U32 R14, RZ, RZ, R46 ;  /* 0x000000ffff0e9224 */ /* 0x000fca00078e002e */
        /* <DEDUP_REMOVED lines=36> */
[----:B0-----:R-:W-:Y:S02]  /*236c0*/  @!P1 IMAD.MOV.U32 R15, RZ, RZ, R39 ;  /* 0x000000ffff0f9224 */ /* 0x001fe400078e0027 */
[----:B------:R-:W-:Y:S01]  /*236d0*/  @!P1 IMAD.MOV.U32 R14, RZ, RZ, R37 ;  /* 0x000000ffff0e9224 */ /* 0x000fe200078e0025 */
[----:B------:R-:W4:Y:S04]  /*236e0*/  LDL R39, [R1+0x1140] ;  /* 0x0011400001277983 */ /* 0x000f280000100800 */
[----:B------:R-:W4:Y:S04]  /*236f0*/  LDL R37, [R1+0x1144] ;  /* 0x0011440001257983 */ /* 0x000f280000100800 */
[----:B------:R0:W4:Y:S01]  /*23700*/  @!P1 LDG.E.U16 R196, desc[UR8][R14.64] ;  /* 0x000000080ec49981 */ /* 0x000122000c1e1500 */
[----:B------:R-:W-:-:S02]  /*23710*/  PRMT R194, RZ, 0x7610, R194 ;  /* 0x00007610ffc27816 */ /* 0x000fc400000000c2 */
[----:B------:R-:W-:Y:S02]  /*23720*/  PRMT R193, RZ, 0x7610, R193 ;  /* 0x00007610ffc17816 */ /* 0x000fe400000000c1 */
        /* <DEDUP_REMOVED lines=39> */
[----:B------:R0:W4:Y:S01]  /*239a0*/  @!P1 LDG.E.U16 R189, desc[UR8][R14.64] ;  /* 0x000000080ebd9981 */ /* 0x000122000c1e1500 */
[----:B------:R-:W-:Y:S02]  /*239b0*/  PRMT R187, RZ, 0x7610, R187 ;  /* 0x00007610ffbb7816 */ /* 0x000fe400000000bb */
[----:B------:R-:W-:Y:S02]  /*239c0*/  PRMT R186, RZ, 0x7610, R186 ;  /* 0x00007610ffba7816 */ /* 0x000fe400000000ba */
[----:B------:R-:W-:Y:S01]  /*239d0*/  PRMT R185, RZ, 0x7610, R185 ;  /* 0x00007610ffb97816 */ /* 0x000fe200000000b9 */
[----:B0-----:R-:W-:-:S02]  /*239e0*/  @!P1 IMAD.MOV.U32 R14, RZ, RZ, R26 ;  /* 0x000000ffff0e9224 */ /* 0x001fc400078e001a */
[----:B------:R-:W4:Y:S01]  /*239f0*/  LDL R26, [R1+0x10f4] ;  /* 0x0010f400011a7983 */ /* 0x000f220000100800 */
[----:B------:R-:W-:-:S03]  /*23a00*/  @!P1 IMAD.MOV.U32 R15, RZ, RZ, R30 ;  /* 0x000000ffff0f9224 */ /* 0x000fc600078e001e */
[----:B------:R-:W4:Y:S04]  /*23a10*/  LDL R30, [R1+0x10f0] ;  /* 0x0010f000011e7983 */ /* 0x000f280000100800 */
[----:B------:R0:W4:Y:S02]  /*23a20*/  @!P1 LDG.E.U16 R188, desc[UR8][R14.64] ;  /* 0x000000080ebc9981 */ /* 0x000124000c1e1500 */
[----:B0-----:R-:W-:Y:S01]  /*23a30*/  @!P1 IMAD.MOV.U32 R14, RZ, RZ, R43 ;  /* 0x000000ffff0e9224 */ /* 0x001fe200078e002b */
[----:B------:R-:W-:Y:S01]  /*23a40*/  PRMT R184, RZ, 0x7610, R184 ;  /* 0x00007610ffb87816 */ /* 0x000fe200000000b8 */
[----:B------:R-:W4:Y:S01]  /*23a50*/  LDL R43, [R1+0x10b4] ;  /* 0x0010b400012b7983 */ /* 0x000f220000100800 */
[----:B------:R-:W-:Y:S01]  /*23a60*/  @!P1 IMAD.MOV.U32 R15, RZ, RZ, R44 ;  /* 0x000000ffff0f9224 */ /* 0x000fe200078e002c */
[----:B------:R-:W-:-:S02]  /*23a70*/  PRMT R183, RZ, 0x7610, R183 ;  /* 0x00007610ffb77816 */ /* 0x000fc400000000b7 */
        /* <DEDUP_REMOVED lines=55> */
[----:B------:R-:W-:-:S05]  /*23df0*/  @!P1 IMAD.MOV.U32 R15, RZ, RZ, R49 ;  /* 0x000000ffff0f9224 */ /* 0x000fca00078e0031 */
[----:B------:R0:W4:Y:S01]  /*23e00*/  @!P1 LDG.E.U16 R177, desc[UR8][R14.64] ;  /* 0x000000080eb19981 */ /* 0x000122000c1e1500 */
[----:B------:R-:W-:Y:S01]  /*23e10*/  PRMT R175, RZ, 0x7610, R175 ;  /* 0x00007610ffaf7816 */ /* 0x000fe200000000af */
[----:B0-----:R-:W-:Y:S02]  /*23e20*/  @!P1 IMAD.MOV.U32 R14, RZ, RZ, R40 ;  /* 0x000000ffff0e9224 */ /* 0x001fe400078e0028 */
[----:B------:R-:W-:Y:S01]  /*23e30*/  @!P1 IMAD.MOV.U32 R15, RZ, RZ, R42 ;  /* 0x000000ffff0f9224 */ /* 0x000fe200078e002a */
[----:B------:R-:W4:Y:S04]  /*23e40*/  LDL R40, [R1+0x1004] ;  /* 0x0010040001287983 */ /* 0x000f280000100800 */
[----:B------:R-:W4:Y:S04]  /*23e50*/  LDL R42, [R1+0x1000] ;  /* 0x00100000012a7983 */ /* 0x000f280000100800 */
[----:B------:R0:W4:Y:S01]  /*23e60*/  @!P1 LDG.E.U16 R176, desc[UR8][R14.64] ;  /* 0x000000080eb09981 */ /* 0x000122000c1e1500 */
[----:B------:R-:W-:Y:S01]  /*23e70*/  PRMT R174, RZ, 0x7610, R174 ;  /* 0x00007610ffae7816 */ /* 0x000fe200000000ae */
[----:B0-----:R-:W-:-:S02]  /*23e80*/  @!P1 IMAD.MOV.U32 R14, RZ, RZ, R43 ;  /* 0x000000ffff0e9224 */ /* 0x001fc400078e002b */
[----:B------:R-:W-:-:S05]  /*23e90*/  @!P1 IMAD.MOV.U32 R15, RZ, RZ, R44 ;  /* 0x000000ffff0f9224 */ /* 0x000fca00078e002c */
[----:B------:R0:W4:Y:S01]  /*23ea0*/  @!P1 LDG.E.U16 R175, desc[UR8][R14.64] ;  /* 0x000000080eaf9981 */ /* 0x000122000c1e1500 */
[----:B------:R-:W-:Y:S01]  /*23eb0*/  PRMT R173, RZ, 0x7610, R173 ;  /* 0x00007610ffad7816 */ /* 0x000fe200000000ad */
[----:B0-----:R-:W-:Y:S02]  /*23ec0*/  @!P1 IMAD.MOV.U32 R14, RZ, RZ, R37 ;  /* 0x000000ffff0e9224 */ /* 0x001fe400078e0025 */
[----:B------:R-:W-:Y:S01]  /*23ed0*/  @!P1 IMAD.MOV.U32 R15, RZ, RZ, R39 ;  /* 0x000000ffff0f9224 */ /* 0x000fe200078e0027 */
[----:B------:R-:W4:Y:S04]  /*23ee0*/  LDL R37, [R1+0xfe4] ;  /* 0x000fe40001257983 */ /* 0x000f280000100800 */
[----:B------:R0:W4:Y:S01]  /*23ef0*/  @!P1 LDG.E.U16 R174, desc[UR8][R14.64] ;  /* 0x000000080eae9981 */ /* 0x000122000c1e1500 */
[----:B------:R-:W-:Y:S01]  /*23f00*/  PRMT R172, RZ, 0x7610, R172 ;  /* 0x00007610ffac7816 */ /* 0x000fe200000000ac */
[----:B0-----:R-:W-:-:S02]  /*23f10*/  @!P1 IMAD.MOV.U32 R14, RZ, RZ, R26 ;  /* 0x000000ffff0e9224 */ /* 0x001fc400078e001a */
[----:B------:R-:W-:Y:S01]  /*23f20*/  @!P1 IMAD.MOV.U32 R15, RZ, RZ, R30 ;  /* 0x000000ffff0f9224 */ /* 0x000fe200078e001e */
[----:B------:R-:W4:Y:S04]  /*23f30*/  LDL R26, [R1+0xfc4] ;  /* 0x000fc400011a7983 */ /* 0x000f280000100800 */
[----:B------:R-:W4:Y:S04]  /*23f40*/  LDL.LU R30, [R1+0xfe0] ;  /* 0x000fe000011e7983 */ /* 0x000f280000300800 */
[----:B------:R3:W4:Y:S04]  /*23f50*/  @!P1 LDG.E.U16 R173, desc[UR8][R14.64] ;  /* 0x000000080ead9981 */ /* 0x000728000c1e1500 */
[----:B------:R-:W4:Y:S01]  /*23f60*/  LDL.LU R44, [R1+0xfc0] ;  /* 0x000fc000012c7983 */ /* 0x000f220000300800 */
[----:B------:R-:W-:Y:S01]  /*23f70*/  PRMT R171, RZ, 0x7610, R171 ;  /* 0x00007610ffab7816 */ /* 0x000fe200000000ab */
[----:B---3--:R-:W-:-:S02]  /*23f80*/  @!P1 IMAD.MOV.U32 R15, RZ, RZ, R36 ;  /* 0x000000ffff0f9224 */ /* 0x008fc400078e0024 */
[----:B--2---:R-:W-:Y:S02]  /*23f90*/  @!P1 IMAD.MOV.U32 R14, RZ, RZ, R25 ;  /* 0x000000ffff0e9224 */ /* 0x004fe400078e0019 */
[----:B------:R-:W2:Y:S04]  /*23fa0*/  LDL.LU R25, [R1+0xfa4] ;  /* 0x000fa40001197983 */ /* 0x000ea80000300800 */
[----:B------:R4:W3:Y:S02]  /*23fb0*/  @!P1 LDG.E.U16 R172, desc[UR8][R14.64] ;  /* 0x000000080eac9981 */ /* 0x0008e4000c1e1500 */
[----:B----4-:R-:W-:Y:S02]  /*23fc0*/  @!P1 IMAD.MOV.U32 R14, RZ, RZ, R29 ;  /* 0x000000ffff0e9224 */ /* 0x010fe400078e001d */
[----:B------:R-:W4:Y:S01]  /*23fd0*/  LDL R29, [R1+0xf80] ;  /* 0x000f8000011d7983 */ /* 0x000f220000100800 */
[----:B------:R-:W-:-:S03]  /*23fe0*/  @!P1 IMAD.MOV.U32 R15, RZ, RZ, R35 ;  /* 0x000000ffff0f9224 */ /* 0x000fc600078e0023 */
[----:B------:R-:W3:Y:S04]  /*23ff0*/  LDL.LU R36, [R1+0xfa0] ;  /* 0x000fa00001247983 */ /* 0x000ee80000300800 */
[----:B------:R0:W4:Y:S04]  /*24000*/  @!P1 LDG.E.U16 R171, desc[UR8][R14.64] ;  /* 0x000000080eab9981 */ /* 0x000128000c1e1500 */
[----:B------:R-:W4:Y:S01]  /*24010*/  LDL R35, [R1+0x1098] ;  /* 0x0010980001237983 */ /* 0x000f220000100800 */
[----:B0-----:R-:W-:-:S03]  /*24020*/  @!P1 IMAD.MOV.U32 R14, RZ, RZ, R28 ;  /* 0x000000ffff0e9224 */ /* 0x001fc600078e001c */
[----:B------:R-:W4:Y:S04]  /*24030*/  LDL R28, [R1+0x109c] ;  /* 0x00109c00011c7983 */ /* 0x000f280000100800 */
[----:B------:R-:W4:Y:S01]  /*24040*/  LDL.LU R39, [R1+0xf84] ;  /* 0x000f840001277983 */ /* 0x000f220000300800 */
[----:B------:R-:W-:-:S03]  /*24050*/  @!P1 IMAD.MOV.U32 R15, RZ, RZ, R33 ;  /* 0x000000ffff0f9224 */ /* 0x000fc600078e0021 */
[----:B------:R-:W4:Y:S01]  /*24060*/  LDL.LU R33, [R1+0xf64] ;  /* 0x000f640001217983 */ /* 0x000f220000300800 */
[----:B------:R-:W-:-:S03]  /*24070*/  PRMT R170, RZ, 0x7610, R170 ;  /* 0x00007610ffaa7816 */ /* 0x000fc600000000aa */
[----:B------:R-:W4:Y:S04]  /*24080*/  LDL R126, [R1+0x1078] ;  /* 0x00107800017e7983 */ /* 0x000f280000100800 */
[----:B------:R-:W4:Y:S04]  /*24090*/  LDL R50, [R1+0x107c] ;  /* 0x00107c0001327983 */ /* 0x000f280000100800 */
[----:B------:R0:W4:Y:S04]  /*240a0*/  @!P1 LDG.E.U16 R170, desc[UR8][R14.64] ;  /* 0x000000080eaa9981 */ /* 0x000128000c1e1500 */
[----:B------:R-:W4:Y:S01]  /*240b0*/  LDL R49, [R1+0x1058] ;  /* 0x0010580001317983 */ /* 0x000f220000100800 */
[----:B------:R-:W-:-:S02]  /*240c0*/  PRMT R169, RZ, 0x7610, R169 ;  /* 0x00007610ffa97816 */ /* 0x000fc400000000a9 */
[----:B------:R-:W-:Y:S01]  /*240d0*/  PRMT R168, RZ, 0x7610, R168 ;  /* 0x00007610ffa87816 */ /* 0x000fe200000000a8 */
[----:B------:R-:W4:Y:S01]  /*240e0*/  LDL R47, [R1+0x1038] ;  /* 0x00103800012f7983 */ /* 0x000f220000100800 */
[----:B------:R-:W-:Y:S02]  /*240f0*/  PRMT R167, RZ, 0x7610, R167 ;  /* 0x00007610ffa77816 */ /* 0x000fe400000000a7 */
[----:B------:R-:W-:Y:S01]  /*24100*/  PRMT R166, RZ, 0x7610, R166 ;  /* 0x00007610ffa67816 */ /* 0x000fe200000000a6 */
[----:B------:R-:W4:Y:S01]  /*24110*/  LDL R43, [R1+0x1018] ;  /* 0x00101800012b7983 */ /* 0x000f220000100800 */
[----:B0-----:R-:W-:-:S03]  /*24120*/  @!P1 IMAD.MOV.U32 R15, RZ, RZ, R42 ;  /* 0x000000ffff0f9224 */ /* 0x001fc600078e002a */
[----:B------:R-:W4:Y:S01]  /*24130*/  LDL R42, [R1+0x105c] ;  /* 0x00105c00012a7983 */ /* 0x000f220000100800 */
[----:B------:R-:W-:Y:S01]  /*24140*/  @!P1 IMAD.MOV.U32 R14, RZ, RZ, R40 ;  /* 0x000000ffff0e9224 */ /* 0x000fe200078e0028 */
[----:B------:R-:W-:Y:S02]  /*24150*/  PRMT R165, RZ, 0x7610, R165 ;  /* 0x00007610ffa57816 */ /* 0x000fe400000000a5 */
[----:B------:R-:W4:Y:S04]  /*24160*/  LDL R40, [R1+0xff8] ;  /* 0x000ff80001287983 */ /* 0x000f280000100800 */
[----:B------:R0:W4:Y:S02]  /*24170*/  @!P1 LDG.E.U16 R169, desc[UR8][R14.64] ;  /* 0x000000080ea99981 */ /* 0x000124000c1e1500 */
[----:B0-----:R-:W-:-:S02]  /*24180*/  @!P1 IMAD.MOV.U32 R14, RZ, RZ, R37 ;  /* 0x000000ffff0e9224 */ /* 0x001fc400078e0025 */
[----:B------:R-:W4:Y:S01]  /*24190*/  LDL R37, [R1+0x103c] ;  /* 0x00103c0001257983 */ /* 0x000f220000100800 */
[----:B------:R-:W-:-:S05]  /*241a0*/  @!P1 IMAD.MOV.U32 R15, RZ, RZ, R30 ;  /* 0x000000ffff0f9224 */ /* 0x000fca00078e001e */
[----:B------:R0:W4:Y:S02]  /*241b0*/  @!P1 LDG.E.U16 R168, desc[UR8][R14.64] ;  /* 0x000000080ea89981 */ /* 0x000124000c1e1500 */
[----:B0-----:R-:W-:Y:S02]  /*241c0*/  @!P1 IMAD.MOV.U32 R14, RZ, RZ, R26 ;  /* 0x000000ffff0e9224 */ /* 0x001fe400078e001a */
[----:B------:R-:W-:Y:S01]  /*241d0*/  @!P1 IMAD.MOV.U32 R15, RZ, RZ, R44 ;  /* 0x000000ffff0f9224 */ /* 0x000fe200078e002c */
[----:B------:R-:W4:Y:S04]  /*241e0*/  LDL R26, [R1+0x101c] ;  /* 0x00101c00011a7983 */ /* 0x000f280000100800 */
[----:B------:R2:W4:Y:S01]  /*241f0*/  @!P1 LDG.E.U16 R167, desc[UR8][R14.64] ;  /* 0x000000080ea79981 */ /* 0x000522000c1e1500 */
[----:B------:R-:W-:Y:S01]  /*24200*/  PRMT R164, RZ, 0x7610, R164 ;  /* 0x00007610ffa47816 */ /* 0x000fe200000000a4 */
[----:B--2---:R-:W-:-:S02]  /*24210*/  @!P1 IMAD.MOV.U32 R14, RZ, RZ, R25 ;  /* 0x000000ffff0e9224 */ /* 0x004fc400078e0019 */
[----:B---3--:R-:W-:-:S05]  /*24220*/  @!P1 IMAD.MOV.U32 R15, RZ, RZ, R36 ;  /* 0x000000ffff0f9224 */ /* 0x008fca00078e0024 */
[----:B------:R4:W2:Y:S02]  /*24230*/  @!P1 LDG.E.U16 R166, desc[UR8][R14.64] ;  /* 0x000000080ea69981 */ /* 0x0008a4000c1e1500 */
[----:B----4-:R-:W-:Y:S02]  /*24240*/  @!P1 IMAD.MOV.U32 R15, RZ, RZ, R29 ;  /* 0x000000ffff0f9224 */ /* 0x010fe400078e001d */
[----:B------:R-:W3:Y:S01]  /*24250*/  LDL R29, [R1+0xffc] ;  /* 0x000ffc00011d7983 */ /* 0x000ee20000100800 */
[----:B------:R-:W-:-:S05]  /*24260*/  @!P1 IMAD.MOV.U32 R14, RZ, RZ, R39 ;  /* 0x000000ffff0e9224 */ /* 0x000fca00078e0027 */
[----:B------:R0:W4:Y:S04]  /*24270*/  @!P1 LDG.E.U16 R165, desc[UR8][R14.64] ;  /* 0x000000080ea59981 */ /* 0x000128000c1e1500 */
[----:B------:R1:W-:Y:S01]  /*24280*/  STL [R1+0x1b94], R6 ;  /* 0x001b940601007387 */ /* 0x0003e20000100800 */
[----:B0-----:R-:W-:Y:S02]  /*24290*/  @!P1 IMAD.MOV.U32 R14, RZ, RZ, R33 ;  /* 0x000000ffff0e9224 */ /* 0x001fe400078e0021 */
[----:B------:R-:W-:-:S05]  /*242a0*/  @!P1 IMAD.MOV.U32 R15, RZ, RZ, R6 ;  /* 0x000000ffff0f9224 */ /* 0x000fca00078e0006 */
[----:B------:R0:W4:Y:S02]  /*242b0*/  @!P1 LDG.E.U16 R164, desc[UR8][R14.64] ;  /* 0x000000080ea49981 */ /* 0x000124000c1e1500 */
[----:B0-----:R-:W-:Y:S02]  /*242c0*/  @!P1 IMAD.MOV.U32 R15, RZ, RZ, R35 ;  /* 0x000000ffff0f9224 */ /* 0x001fe400078e0023 */
[----:B------:R-:W2:Y:S01]  /*242d0*/  LDL R35, [R1+0xfdc] ;  /* 0x000fdc0001237983 */ /* 0x000ea20000100800 */
[----:B------:R-:W-:Y:S01]  /*242e0*/  PRMT R163, RZ, 0x7610, R163 ;  /* 0x00007610ffa37816 */ /* 0x000fe200000000a3 */
[----:B------:R-:W-:Y:S01]  /*242f0*/  @!P1 IMAD.MOV.U32 R14, RZ, RZ, R28 ;  /* 0x000000ffff0e9224 */ /* 0x000fe200078e001c */
[----:B------:R-:W-:Y:S01]  /*24300*/  PRMT R162, RZ, 0x7610, R162 ;  /* 0x00007610ffa27816 */ /* 0x000fe200000000a2 */
[----:B------:R-:W4:Y:S04]  /*24310*/  LDL.LU R28, [R1+0xfd8] ;  /* 0x000fd800011c7983 */ /* 0x000f280000300800 */
[----:B------:R0:W4:Y:S02]  /*24320*/  @!P1 LDG.E.U16 R163, desc[UR8][R14.64] ;  /* 0x000000080ea39981 */ /* 0x000124000c1e1500 */
[----:B0-----:R-:W-:-:S02]  /*24330*/  @!P1 IMAD.MOV.U32 R14, RZ, RZ, R50 ;  /* 0x000000ffff0e9224 */ /* 0x001fc400078e0032 */
[----:B------:R-:W-:-:S05]  /*24340*/  @!P1 IMAD.MOV.U32 R15, RZ, RZ, R126 ;  /* 0x000000ffff0f9224 */ /* 0x000fca00078e007e */
[----:B------:R0:W4:Y:S01]  /*24350*/  @!P1 LDG.E.U16 R162, desc[UR8][R14.64] ;  /* 0x000000080ea29981 */ /* 0x000122000c1e1500 */
[----:B------:R-:W-:Y:S01]  /*24360*/  PRMT R161, RZ, 0x7610, R161 ;  /* 0x00007610ffa17816 */ /* 0x000fe200000000a1 */
[----:B0-----:R-:W-:Y:S02]  /*24370*/  @!P1 IMAD.MOV.U32 R15, RZ, RZ, R49 ;  /* 0x000000ffff0f9224 */ /* 0x001fe400078e0031 */
[----:B------:R-:W-:Y:S01]  /*24380*/  @!P1 IMAD.MOV.U32 R14, RZ, RZ, R42 ;  /* 0x000000ffff0e9224 */ /* 0x000fe200078e002a */
[----:B------:R-:W4:Y:S04]  /*24390*/  LDL.LU R49, [R1+0xfbc] ;  /* 0x000fbc0001317983 */ /* 0x000f280000300800 */
[----:B------:R-:W4:Y:S04]  /*243a0*/  LDL.LU R42, [R1+0xfb8] ;  /* 0x000fb800012a7983 */ /* 0x000f280000300800 */
[----:B-1----:R-:W4:Y:S04]  /*243b0*/  LDL.LU R6, [R1+0xf98] ;  /* 0x000f980001067983 */ /* 0x002f280000300800 */
[----:B------:R-:W4:Y:S04]  /*243c0*/  LDL R131, [R1+0xf5c] ;  /* 0x000f5c0001837983 */ /* 0x000f280000100800 */
[----:B------:R-:W4:Y:S04]  /*243d0*/  LDL.LU R50, [R1+0xf9c] ;  /* 0x000f9c0001327983 */ /* 0x000f280000300800 */
[----:B------:R0:W4:Y:S01]  /*243e0*/  @!P1 LDG.E.U16 R161, desc[UR8][R14.64] ;  /* 0x000000080ea19981 */ /* 0x000122000c1e1500 */
[----:B------:R-:W-:Y:S01]  /*243f0*/  PRMT R160, RZ, 0x7610, R160 ;  /* 0x00007610ffa07816 */ /* 0x000fe200000000a0 */
[----:B0-----:R-:W-:-:S02]  /*24400*/  @!P1 IMAD.MOV.U32 R14, RZ, RZ, R37 ;  /* 0x000000ffff0e9224 */ /* 0x001fc400078e0025 */
[----:B------:R-:W4:Y:S01]  /*24410*/  LDL.LU R37, [R1+0xf7c] ;  /* 0x000f7c0001257983 */ /* 0x000f220000300800 */
[----:B------:R-:W-:Y:S01]  /*24420*/  @!P1 IMAD.MOV.U32 R15, RZ, RZ, R47 ;  /* 0x000000ffff0f9224 */ /* 0x000fe200078e002f */
[----:B------:R-:W-:Y:S02]  /*24430*/  PRMT R159, RZ, 0x7610, R159 ;  /* 0x00007610ff9f7816 */ /* 0x000fe4000000009f */
[----:B------:R-:W4:Y:S04]  /*24440*/  LDL R126, [R1+0x1090] ;  /* 0x00109000017e7983 */ /* 0x000f280000100800 */
[----:B------:R0:W4:Y:S04]  /*24450*/  @!P1 LDG.E.U16 R160, desc[UR8][R14.64] ;  /* 0x000000080ea09981 */ /* 0x000128000c1e1500 */
[----:B------:R-:W4:Y:S01]  /*24460*/  LDL R47, [R1+0x1070] ;  /* 0x00107000012f7983 */ /* 0x000f220000100800 */
[----:B------:R-:W-:-:S03]  /*24470*/  PRMT R158, RZ, 0x7610, R158 ;  /* 0x00007610ff9e7816 */ /* 0x000fc6000000009e */
[----:B------:R-:W4:Y:S01]  /*24480*/  LDL R130, [R1+0x1050] ;  /* 0x0010500001827983 */ /* 0x000f220000100800 */
[----:B0-----:R-:W-:-:S03]  /*24490*/  @!P1 IMAD.MOV.U32 R14, RZ, RZ, R26 ;  /* 0x000000ffff0e9224 */ /* 0x001fc600078e001a */
[----:B------:R-:W4:Y:S01]  /*244a0*/  LDL R26, [R1+0x1094] ;  /* 0x00109400011a7983 */ /* 0x000f220000100800 */
[----:B------:R-:W-:-:S03]  /*244b0*/  @!P1 IMAD.MOV.U32 R15, RZ, RZ, R43 ;  /* 0x000000ffff0f9224 */ /* 0x000fc600078e002b */
[----:B------:R-:W4:Y:S04]  /*244c0*/  LDL R43, [R1+0x1030] ;  /* 0x00103000012b7983 */ /* 0x000f280000100800 */
[----:B------:R0:W4:Y:S01]  /*244d0*/  @!P1 LDG.E.U16 R159, desc[UR8][R14.64] ;  /* 0x000000080e9f9981 */ /* 0x000122000c1e1500 */
[----:B------:R-:W-:Y:S02]  /*244e0*/  PRMT R157, RZ, 0x7610, R157 ;  /* 0x00007610ff9d7816 */ /* 0x000fe4000000009d */
[----:B------:R-:W-:Y:S01]  /*244f0*/  PRMT R156, RZ, 0x7610, R156 ;  /* 0x00007610ff9c7816 */ /* 0x000fe2000000009c */
[----:B------:R-:W4:Y:S01]  /*24500*/  LDL R129, [R1+0x1010] ;  /* 0x0010100001817983 */ /* 0x000f220000100800 */
[----:B------:R-:W-:Y:S02]  /*24510*/  PRMT R155, RZ, 0x7610, R155 ;  /* 0x00007610ff9b7816 */ /* 0x000fe4000000009b */
[----:B------:R-:W-:Y:S01]  /*24520*/  PRMT R154, RZ, 0x7610, R154 ;  /* 0x00007610ff9a7816 */ /* 0x000fe2000000009a */
[----:B------:R-:W4:Y:S01]  /*24530*/  LDL R128, [R1+0x1014] ;  /* 0x0010140001807983 */ /* 0x000f220000100800 */
[----:B0-----:R-:W-:-:S03]  /*24540*/  @!P1 IMAD.MOV.U32 R15, RZ, RZ, R40 ;  /* 0x000000ffff0f9224 */ /* 0x001fc600078e0028 */
[----:B------:R-:W4:Y:S01]  /*24550*/  LDL R40, [R1+0x1054] ;  /* 0x0010540001287983 */ /* 0x000f220000100800 */
[----:B------:R-:W-:Y:S02]  /*24560*/  PRMT R153, RZ, 0x7610, R153 ;  /* 0x00007610ff997816 */ /* 0x000fe40000000099 */
[----:B------:R-:W-:Y:S01]  /*24570*/  PRMT R152, RZ, 0x7610, R152 ;  /* 0x00007610ff987816 */ /* 0x000fe20000000098 */
[----:B------:R-:W4:Y:S01]  /*24580*/  LDL R127, [R1+0xff4] ;  /* 0x000ff400017f7983 */ /* 0x000f220000100800 */
[----:B---3--:R-:W-:-:S03]  /*24590*/  @!P1 IMAD.MOV.U32 R14, RZ, RZ, R29 ;  /* 0x000000ffff0e9224 */ /* 0x008fc600078e001d */
[----:B------:R-:W3:Y:S04]  /*245a0*/  LDL R29, [R1+0x1074] ;  /* 0x00107400011d7983 */ /* 0x000ee80000100800 */
[----:B------:R2:W3:Y:S02]  /*245b0*/  @!P1 LDG.E.U16 R158, desc[UR8][R14.64] ;  /* 0x000000080e9e9981 */ /* 0x0004e4000c1e1500 */
[----:B--2---:R-:W-:Y:S02]  /*245c0*/  @!P1 IMAD.MOV.U32 R14, RZ, RZ, R35 ;  /* 0x000000ffff0e9224 */ /* 0x004fe400078e0023 */
[----:B------:R-:W2:Y:S01]  /*245d0*/  LDL R35, [R1+0x1034] ;  /* 0x0010340001237983 */ /* 0x000ea20000100800 */
[----:B----4-:R-:W-:-:S05]  /*245e0*/  @!P1 IMAD.MOV.U32 R15, RZ, RZ, R28 ;  /* 0x000000ffff0f9224 */ /* 0x010fca00078e001c */
[----:B------:R0:W4:Y:S02]  /*245f0*/  @!P1 LDG.E.U16 R157, desc[UR8][R14.64] ;  /* 0x000000080e9d9981 */ /* 0x000124000c1e1500 */
[----:B0-----:R-:W-:Y:S02]  /*24600*/  @!P1 IMAD.MOV.U32 R14, RZ, RZ, R49 ;  /* 0x000000ffff0e9224 */ /* 0x001fe400078e0031 */
[----:B------:R-:W-:-:S05]  /*24610*/  @!P1 IMAD.MOV.U32 R15, RZ, RZ, R42 ;  /* 0x000000ffff0f9224 */ /* 0x000fca00078e002a */
        /* <DEDUP_REMOVED lines=8> */
[----:B------:R-:W-:Y:S01]  /*246a0*/  @!P1 IMAD.MOV.U32 R15, RZ, RZ, R5 ;  /* 0x000000ffff0f9224 */ /* 0x000fe200078e0005 */
[----:B------:R-:W-:Y:S04]  /*246b0*/  STL [R1+0x1b98], R2 ;  /* 0x001b980201007387 */ /* 0x000fe80000100800 */
[----:B------:R0:W4:Y:S04]  /*246c0*/  @!P1 LDG.E.U16 R153, desc[UR8][R14.64] ;  /* 0x000000080e999981 */ /* 0x000128000c1e1500 */
[----:B------:R1:W-:Y:S01]  /*246d0*/  STL [R1+0x1b90], R5 ;  /* 0x001b900501007387 */ /* 0x0003e20000100800 */
[----:B0-----:R-:W-:-:S02]  /*246e0*/  @!P1 IMAD.MOV.U32 R14, RZ, RZ, R26 ;  /* 0x000000ffff0e9224 */ /* 0x001fc400078e001a */
[----:B------:R-:W-:Y:S01]  /*246f0*/  @!P1 IMAD.MOV.U32 R15, RZ, RZ, R126 ;  /* 0x000000ffff0f9224 */ /* 0x000fe200078e007e */
[----:B-1----:R-:W4:Y:S04]  /*24700*/  LDL.LU R5, [R1+0xf54] ;  /* 0x000f540001057983 */ /* 0x002f280000300800 */
[----:B------:R-:W4:Y:S04]  /*24710*/  LDL R126, [R1+0xfd4] ;  /* 0x000fd400017e7983 */ /* 0x000f280000100800 */
[----:B------:R0:W4:Y:S01]  /*24720*/  @!P1 LDG.E.U16 R152, desc[UR8][R14.64] ;  /* 0x000000080e989981 */ /* 0x000122000c1e1500 */
[----:B------:R-:W-:-:S03]  /*24730*/  PRMT R23, RZ, 0x7610, R23 ;  /* 0x00007610ff177816 */ /* 0x000fc60000000017 */
[----:B------:R-:W4:Y:S01]  /*24740*/  LDL.LU R26, [R1+0xfd0] ;  /* 0x000fd000011a7983 */ /* 0x000f220000300800 */
[----:B0-----:R-:W-:-:S03]  /*24750*/  @!P1 IMAD.MOV.U32 R15, RZ, RZ, R47 ;  /* 0x000000ffff0f9224 */ /* 0x001fc600078e002f */
[----:B------:R-:W4:Y:S01]  /*24760*/  LDL.LU R47, [R1+0xff0] ;  /* 0x000ff000012f7983 */ /* 0x000f220000300800 */
[----:B------:R-:W-:Y:S01]  /*24770*/  PRMT R22, RZ, 0x7610, R22 ;  /* 0x00007610ff167816 */ /* 0x000fe20000000016 */
[----:B---3--:R-:W-:Y:S02]  /*24780*/  @!P1 IMAD.MOV.U32 R14, RZ, RZ, R29 ;  /* 0x000000ffff0e9224 */ /* 0x008fe400078e001d */
[----:B------:R-:W3:Y:S04]  /*24790*/  LDL.LU R29, [R1+0xfb4] ;  /* 0x000fb400011d7983 */ /* 0x000ee80000300800 */
[----:B------:R0:W3:Y:S02]  /*247a0*/  @!P1 LDG.E.U16 R23, desc[UR8][R14.64] ;  /* 0x000000080e179981 */ /* 0x0000e4000c1e1500 */
[----:B0-----:R-:W-:-:S02]  /*247b0*/  @!P1 IMAD.MOV.U32 R14, RZ, RZ, R40 ;  /* 0x000000ffff0e9224 */ /* 0x001fc400078e0028 */
[----:B------:R-:W-:Y:S01]  /*247c0*/  @!P1 IMAD.MOV.U32 R15, RZ, RZ, R130 ;  /* 0x000000ffff0f9224 */ /* 0x000fe200078e0082 */
[----:B------:R-:W3:Y:S04]  /*247d0*/  LDL.LU R40, [R1+0xfb0] ;  /* 0x000fb00001287983 */ /* 0x000ee80000300800 */
[----:B------:R0:W3:Y:S04]  /*247e0*/  @!P1 LDG.E.U16 R22, desc[UR8][R14.64] ;  /* 0x000000080e169981 */ /* 0x0000e8000c1e1500 */
[----:B------:R-:W3:Y:S01]  /*247f0*/  LDL.LU R2, [R1+0xf90] ;  /* 0x000f900001027983 */ /* 0x000ee20000300800 */
[----:B0-----:R-:W-:-:S03]  /*24800*/  @!P1 IMAD.MOV.U32 R15, RZ, RZ, R43 ;  /* 0x000000ffff0f9224 */ /* 0x001fc600078e002b */
[----:B------:R-:W3:Y:S01]  /*24810*/  LDL.LU R43, [R1+0xf94] ;  /* 0x000f9400012b7983 */ /* 0x000ee20000300800 */
[----:B--2---:R-:W-:-:S03]  /*24820*/  @!P1 IMAD.MOV.U32 R14, RZ, RZ, R35 ;  /* 0x000000ffff0e9224 */ /* 0x004fc600078e0023 */
[----:B------:R-:W2:Y:S01]  /*24830*/  LDL.LU R35, [R1+0xf74] ;  /* 0x000f740001237983 */ /* 0x000ea20000300800 */
[----:B------:R-:W-:-:S03]  /*24840*/  PRMT R21, RZ, 0x7610, R21 ;  /* 0x00007610ff157816 */ /* 0x000fc60000000015 */
[----:B------:R0:W-:Y:S04]  /*24850*/  STS.U16 [R105+UR4+0x100], R20 ;  /* 0x0001001469007988 */ /* 0x0001e80008000404 */
[----:B------:R1:W2:Y:S01]  /*24860*/  @!P1 LDG.E.U16 R21, desc[UR8][R14.64] ;  /* 0x000000080e159981 */ /* 0x0002a2000c1e1500 */
[----:B0-----:R-:W-:Y:S01]  /*24870*/  PRMT R20, RZ, 0x7610, R20 ;  /* 0x00007610ff147816 */ /* 0x001fe20000000014 */
[----:B-1----:R-:W-:Y:S02]  /*24880*/  @!P1 IMAD.MOV.U32 R14, RZ, RZ, R128 ;  /* 0x000000ffff0e9224 */ /* 0x002fe400078e0080 */
[----:B------:R-:W-:Y:S01]  /*24890*/  @!P1 IMAD.MOV.U32 R15, RZ, RZ, R129 ;  /* 0x000000ffff0f9224 */ /* 0x000fe200078e0081 */
[----:B------:R0:W-:Y:S04]  /*248a0*/  STS.U16 [R105+UR4+0x500], R19 ;  /* 0x0005001369007988 */ /* 0x0001e80008000404 */
[----:B------:R1:W2:Y:S01]  /*248b0*/  @!P1 LDG.E.U16 R20, desc[UR8][R14.64] ;  /* 0x000000080e149981 */ /* 0x0002a2000c1e1500 */
[----:B0-----:R-:W-:Y:S01]  /*248c0*/  PRMT R19, RZ, 0x7610, R19 ;  /* 0x00007610ff137816 */ /* 0x001fe20000000013 */
[----:B-1----:R-:W-:-:S02]  /*248d0*/  @!P1 IMAD.MOV.U32 R14, RZ, RZ, R127 ;  /* 0x000000ffff0e9224 */ /* 0x002fc400078e007f */
[----:B------:R0:W-:Y:S04]  /*248e0*/  STS.U16 [R105+UR4+0x900], R18 ;  /* 0x0009001269007988 */ /* 0x0001e80008000404 */
[----:B------:R1:W-:Y:S01]  /*248f0*/  STS.U16 [R105+UR4+0xd00], R17 ;  /* 0x000d001169007988 */ /* 0x0003e20008000404 */
[----:B0-----:R-:W-:-:S03]  /*24900*/  PRMT R18, RZ, 0x7610, R18 ;  /* 0x00007610ff127816 */ /* 0x001fc60000000012 */
[----:B------:R-:W-:Y:S01]  /*24910*/  STL [R1+0x1e70], R50 ;  /* 0x001e703201007387 */ /* 0x000fe20000100800 */
[----:B-1----:R-:W-:-:S03]  /*24920*/  PRMT R17, RZ, 0x7610, R17 ;  /* 0x00007610ff117816 */ /* 0x002fc60000000011 */
[----:B------:R-:W-:Y:S04]  /*24930*/  STL.64 [R1+0x1e68], R48 ;  /* 0x001e683001007387 */ /* 0x000fe80000100a00 */
[----:B------:R0:W-:Y:S04]  /*24940*/  STS.U16 [R105+UR4+0x1100], R16 ;  /* 0x0011001069007988 */ /* 0x0001e80008000404 */
[----:B------:R1:W-:Y:S01]  /*24950*/  STS.U16 [R105+UR4+0x1500], R13 ;  /* 0x0015000d69007988 */ /* 0x0003e20008000404 */
[----:B0-----:R-:W-:Y:S02]  /*24960*/  PRMT R16, RZ, 0x7610, R16 ;  /* 0x00007610ff107816 */ /* 0x001fe40000000010 */
[----:B-1----:R-:W-:Y:S01]  /*24970*/  PRMT R13, RZ, 0x7610, R13 ;  /* 0x00007610ff0d7816 */ /* 0x002fe2000000000d */
[----:B----4-:R-:W-:-:S05]  /*24980*/  @!P1 IMAD.MOV.U32 R15, RZ, RZ, R47 ;  /* 0x000000ffff0f9224 */ /* 0x010fca00078e002f */
[----:B------:R0:W4:Y:S02]  /*24990*/  @!P1 LDG.E.U16 R19, desc[UR8][R14.64] ;  /* 0x000000080e139981 */ /* 0x000124000c1e1500 */
[----:B0-----:R-:W-:Y:S02]  /*249a0*/  @!P1 IMAD.MOV.U32 R14, RZ, RZ, R126 ;  /* 0x000000ffff0e9224 */ /* 0x001fe400078e007e */
[----:B------:R-:W-:Y:S01]  /*249b0*/  @!P1 IMAD.MOV.U32 R15, RZ, RZ, R26 ;  /* 0x000000ffff0f9224 */ /* 0x000fe200078e001a */
[----:B------:R-:W-:Y:S04]  /*249c0*/  STL.64 [R1+0x1e60], R46 ;  /* 0x001e602e01007387 */ /* 0x000fe80000100a00 */
[----:B------:R3:W4:Y:S04]  /*249d0*/  @!P1 LDG.E.U16 R18, desc[UR8][R14.64] ;  /* 0x000000080e129981 */ /* 0x000728000c1e1500 */
[----:B------:R-:W-:Y:S01]  /*249e0*/  STL.64 [R1+0x1e58], R44 ;  /* 0x001e582c01007387 */ /* 0x000fe20000100a00 */
[----:B---3--:R-:W-:-:S02]  /*249f0*/  @!P1 IMAD.MOV.U32 R14, RZ, RZ, R29 ;  /* 0x000000ffff0e9224 */ /* 0x008fc400078e001d */
[----:B------:R-:W-:-:S05]  /*24a00*/  @!P1 IMAD.MOV.U32 R15, RZ, RZ, R40 ;  /* 0x000000ffff0f9224 */ /* 0x000fca00078e0028 */
[----:B------:R0:W3:Y:S04]  /*24a10*/  @!P1 LDG.E.U16 R17, desc[UR8][R14.64] ;  /* 0x000000080e119981 */ /* 0x0000e8000c1e1500 */
[----:B------:R-:W-:Y:S01]  /*24a20*/  STL.64 [R1+0x1e50], R42 ;  /* 0x001e502a01007387 */ /* 0x000fe20000100a00 */
[----:B0-----:R-:W-:Y:S02]  /*24a30*/  @!P1 IMAD.MOV.U32 R14, RZ, RZ, R43 ;  /* 0x000000ffff0e9224 */ /* 0x001fe400078e002b */
[----:B------:R-:W-:Y:S01]  /*24a40*/  @!P1 IMAD.MOV.U32 R15, RZ, RZ, R2 ;  /* 0x000000ffff0f9224 */ /* 0x000fe200078e0002 */
[----:B------:R-:W-:Y:S04]  /*24a50*/  STL.64 [R1+0x1e48], R40 ;  /* 0x001e482801007387 */ /* 0x000fe80000100a00 */
[----:B------:R-:W-:Y:S04]  /*24a60*/  STL.64 [R1+0x1e40], R38 ;  /* 0x001e402601007387 */ /* 0x000fe80000100a00 */
[----:B------:R-:W-:Y:S04]  /*24a70*/  STL.64 [R1+0x1e38], R36 ;  /* 0x001e382401007387 */ /* 0x000fe80000100a00 */
[----:B--2---:R-:W-:Y:S04]  /*24a80*/  STL.64 [R1+0x1e30], R34 ;  /* 0x001e302201007387 */ /* 0x004fe80000100a00 */
[----:B------:R-:W-:Y:S04]  /*24a90*/  STL.64 [R1+0x1e28], R32 ;  /* 0x001e282001007387 */ /* 0x000fe80000100a00 */
[----:B------:R-:W-:Y:S04]  /*24aa0*/  STL.64 [R1+0x1e20], R30 ;  /* 0x001e201e01007387 */ /* 0x000fe80000100a00 */
[----:B------:R0:W2:Y:S04]  /*24ab0*/  @!P1 LDG.E.U16 R16, desc[UR8][R14.64] ;  /* 0x000000080e109981 */ /* 0x0000a8000c1e1500 */
[----:B------:R-:W-:Y:S04]  /*24ac0*/  STL.64 [R1+0x1e18], R28 ;  /* 0x001e181c01007387 */ /* 0x000fe80000100a00 */
[----:B------:R-:W-:Y:S01]  /*24ad0*/  STL.64 [R1+0x1e10], R26 ;  /* 0x001e101a01007387 */ /* 0x000fe20000100a00 */
[----:B0-----:R-:W-:-:S02]  /*24ae0*/  @!P1 IMAD.MOV.U32 R14, RZ, RZ, R35 ;  /* 0x000000ffff0e9224 */ /* 0x001fc400078e0023 */
[----:B------:R-:W-:Y:S01]  /*24af0*/  @!P1 IMAD.MOV.U32 R15, RZ, RZ, R3 ;  /* 0x000000ffff0f9224 */ /* 0x000fe200078e0003 */
[----:B------:R-:W-:Y:S04]  /*24b00*/  STL.64 [R1+0x1e08], R24 ;  /* 0x001e081801007387 */ /* 0x000fe80000100a00 */
[----:B------:R-:W-:Y:S04]  /*24b10*/  STL.64 [R1+0x2078], R150 ;  /* 0x0020789601007387 */ /* 0x000fe80000100a00 */
[----:B------:R-:W-:Y:S04]  /*24b20*/  STL.64 [R1+0x2070], R148 ;  /* 0x0020709401007387 */ /* 0x000fe80000100a00 */
[----:B------:R0:W-:Y:S04]  /*24b30*/  STL [R1+0x1b9c], R3 ;  /* 0x001b9c0301007387 */ /* 0x0001e80000100800 */
[----:B------:R1:W2:Y:S04]  /*24b40*/  @!P1 LDG.E.U16 R13, desc[UR8][R14.64] ;  /* 0x000000080e0d9981 */ /* 0x0002a8000c1e1500 */
[----:B------:R-:W-:Y:S04]  /*24b50*/  STL [R1+0x1ba4], R5 ;  /* 0x001ba40501007387 */ /* 0x000fe80000100800 */
[----:B------:R0:W-:Y:S01]  /*24b60*/  STL [R1+0x1ba0], R4 ;  /* 0x001ba00401007387 */ /* 0x0001e20000100800 */
[----:B-1----:R-:W-:-:S03]  /*24b70*/  @!P1 IMAD.MOV.U32 R15, RZ, RZ, R4 ;  /* 0x000000ffff0f9224 */ /* 0x002fc600078e0004 */
[----:B0-----:R-:W4:Y:S04]  /*24b80*/  LDL R3, [R1+0x1b40] ;  /* 0x001b400001037983 */ /* 0x001f280000100800 */
[----:B------:R-:W3:Y:S04]  /*24b90*/  LDL R4, [R1+0x1b44] ;  /* 0x001b440001047983 */ /* 0x000ee80000100800 */
        /* <DEDUP_REMOVED lines=58> */
[----:B------:R-:W2:Y:S04]  /*24f40*/  LDL.LU.64 R24, [R1+0xc00] ;  /* 0x000c000001187983 */ /* 0x000ea80000300a00 */
[----:B------:R-:W2:Y:S04]  /*24f50*/  LDL.LU.64 R26, [R1+0xc08] ;  /* 0x000c0800011a7983 */ /* 0x000ea80000300a00 */
[----:B------:R-:W2:Y:S04]  /*24f60*/  LDL.LU.64 R28, [R1+0xc10] ;  /* 0x000c1000011c7983 */ /* 0x000ea80000300a00 */
[----:B------:R-:W2:Y:S04]  /*24f70*/  LDL.LU.64 R30, [R1+0xc18] ;  /* 0x000c1800011e7983 */ /* 0x000ea80000300a00 */
[----:B------:R-:W2:Y:S01]  /*24f80*/  LDL.LU.64 R32, [R1+0xc20] ;  /* 0x000c200001207983 */ /* 0x000ea20000300a00 */
[----:B0-----:R-:W-:-:S03]  /*24f90*/  PRMT R7, RZ, 0x7610, R7 ;  /* 0x00007610ff077816 */ /* 0x001fc60000000007 */
[----:B------:R-:W2:Y:S01]  /*24fa0*/  LDL.LU.64 R34, [R1+0xc28] ;  /* 0x000c280001227983 */ /* 0x000ea20000300a00 */
[----:B------:R-:W-:-:S03]  /*24fb0*/  @!P1 IMAD.MOV.U32 R14, RZ, RZ, R5 ;  /* 0x000000ffff0e9224 */ /* 0x000fc600078e0005 */
[----:B------:R-:W2:Y:S04]  /*24fc0*/  LDL.LU.64 R36, [R1+0xc30] ;  /* 0x000c300001247983 */ /* 0x000ea80000300a00 */
[----:B------:R-:W2:Y:S04]  /*24fd0*/  LDL.LU.64 R38, [R1+0xc38] ;  /* 0x000c380001267983 */ /* 0x000ea80000300a00 */
[----:B------:R-:W2:Y:S04]  /*24fe0*/  LDL.LU.64 R40, [R1+0xc40] ;  /* 0x000c400001287983 */ /* 0x000ea80000300a00 */
[----:B------:R-:W2:Y:S04]  /*24ff0*/  LDL.LU.64 R42, [R1+0xc48] ;  /* 0x000c4800012a7983 */ /* 0x000ea80000300a00 */
[----:B------:R-:W2:Y:S04]  /*25000*/  LDL.LU.64 R44, [R1+0xc50] ;  /* 0x000c5000012c7983 */ /* 0x000ea80000300a00 */
[----:B------:R-:W2:Y:S04]  /*25010*/  LDL.LU.64 R46, [R1+0xc58] ;  /* 0x000c5800012e7983 */ /* 0x000ea80000300a00 */
[----:B------:R-:W2:Y:S04]  /*25020*/  LDL.LU.64 R48, [R1+0xc60] ;  /* 0x000c600001307983 */ /* 0x000ea80000300a00 */
[----:B------:R-:W2:Y:S04]  /*25030*/  @!P1 LDG.E.U16 R7, desc[UR8][R14.64] ;  /* 0x000000080e079981 */ /* 0x000ea8000c1e1500 */
[----:B---3--:R-:W-:Y:S04]  /*25040*/  STS.U16 [R4+UR4+0x200], R104 ;  /* 0x0002006804007988 */ /* 0x008fe80008000404 */
        /* <DEDUP_REMOVED lines=63> */
[----:B----4-:R-:W-:Y:S04]  /*25440*/  STS.U16 [R3+UR4+0x300], R77 ;  /* 0x0003004d03007988 */ /* 0x010fe80008000404 */
        /* <DEDUP_REMOVED lines=26> */
[----:B0-----:R-:W3:Y:S04]  /*255f0*/  LDL.LU.64 R50, [R1+0xc68] ;  /* 0x000c680001327983 */ /* 0x001ee80000300a00 */
[----:B------:R-:W3:Y:S04]  /*25600*/  LDL.LU.64 R52, [R1+0xc70] ;  /* 0x000c700001347983 */ /* 0x000ee80000300a00 */
        /* <DEDUP_REMOVED lines=83> */
[----:B--2---:R-:W-:Y:S04]  /*25b40*/  STS.U16 [R3+UR4+0xf700], R16 ;  /* 0x00f7001003007988 */ /* 0x004fe80008000404 */
[----:B------:R-:W-:Y:S04]  /*25b50*/  STS.U16 [R3+UR4+0xfb00], R13 ;  /* 0x00fb000d03007988 */ /* 0x000fe80008000404 */
[----:B------:R-:W-:Y:S01]  /*25b60*/  STS.U16 [R3+UR4+0xff00], R7 ;  /* 0x00ff000703007988 */ /* 0x000fe20008000404 */
[----:B------:R0:W-:Y:S06]  /*25b70*/  MEMBAR.ALL.CTA ;  /* 0x0000000000007992 */ /* 0x0001ec0000008000 */
[----:B0-----:R-:W0:Y:S02]  /*25b80*/  FENCE.VIEW.ASYNC.S ;  /* 0x00000000000073c6 */ /* 0x001e240000000000 */
[----:B0-----:R-:W-:Y:S06]  /*25b90*/  BAR.SYNC.DEFER_BLOCKING 0x0 ;  /* 0x0000000000007b1d */ /* 0x001fec0000010000 */
[----:B---3--:R-:W-:-:S06]  /*25ba0*/  WARPGROUP.ARRIVE ;  /* 0x00000000000079c5 */ /* 0x008fcc0000000000 */
[----:B------:R-:W-:Y:S03]  /*25bb0*/  HGMMA.64x256x16.F32.BF16 R24, gdesc[UR44].tnspA, R24, gsb0 ;  /* 0x23e000002c1879f0 */ /* 0x000fe60008001818 */
[----:B------:R-:W-:Y:S02]  /*25bc0*/  WARPGROUP.DEPBAR.LE gsb0, 0x0 ;  /* 0x00008000000079c5 */ /* 0x000fe40000010000 */
[----:B------:R-:W-:-:S15]  /*25bd0*/  WARPGROUP.ARRIVE ;  /* 0x00000000000079c5 */ /* 0x000fde0000000000 */
[----:B------:R-:W-:-:S08]  /*25be0*/  NOP ;  /* 0x0000000000007918 */ /* 0x000fd00000000000 */
        /* <DEDUP_REMOVED lines=10> */
[----:B------:R0:W-:Y:S04]  /*25c90*/  STL.64 [R1+0xc00], R24 ;  /* 0x000c001801007387 */ /* 0x0001e80000100a00 */
        /* <DEDUP_REMOVED lines=58> */
[----:B------:R4:W-:Y:S01]  /*26040*/  STL.64 [R1+0xdd8], R142 ;  /* 0x000dd88e01007387 */ /* 0x0009e20000100a00 */
[----:B------:R-:W-:-:S03]  /*26050*/  IMAD.MOV.U32 R192, RZ, RZ, R25 ;  /* 0x000000ffffc07224 */ /* 0x000fc600078e0019 */
[----:B------:R4:W-:Y:S01]  /*26060*/  STL.64 [R1+0xde0], R144 ;  /* 0x000de09001007387 */ /* 0x0009e20000100a00 */
[----:B------:R-:W-:-:S03]  /*26070*/  IMAD.MOV.U32 R156, RZ, RZ, R24 ;  /* 0x000000ffff9c7224 */ /* 0x000fc600078e0018 */
[----:B------:R4:W-:Y:S01]  /*26080*/  STL.64 [R1+0xde8], R146 ;  /* 0x000de89201007387 */ /* 0x0009e20000100a00 */
[----:B------:R-:W-:-:S03]  /*26090*/  IMAD.MOV.U32 R194, RZ, RZ, R27 ;  /* 0x000000ffffc27224 */ /* 0x000fc600078e001b */
[----:B------:R4:W-:Y:S01]  /*260a0*/  STL.64 [R1+0xdf0], R148 ;  /* 0x000df09401007387 */ /* 0x0009e20000100a00 */
[----:B------:R-:W-:-:S03]  /*260b0*/  IMAD.MOV.U32 R157, RZ, RZ, R26 ;  /* 0x000000ffff9d7224 */ /* 0x000fc600078e001a */
[----:B------:R4:W-:Y:S04]  /*260c0*/  STL.64 [R1+0xdf8], R150 ;  /* 0x000df89601007387 */ /* 0x0009e80000100a00 */
[----:B0-----:R-:W4:Y:S04]  /*260d0*/  LDL.LU.64 R24, [R1+0xa00] ;  /* 0x000a000001187983 */ /* 0x001f280000300a00 */
[----:B-1----:R-:W4:Y:S04]  /*260e0*/  LDL.LU.64 R26, [R1+0xa08] ;  /* 0x000a0800011a7983 */ /* 0x002f280000300a00 */
[----:B--2---:R-:W2:Y:S04]  /*260f0*/  LDL.LU.64 R28, [R1+0xa10] ;  /* 0x000a1000011c7983 */ /* 0x004ea80000300a00 */
[----:B---3--:R-:W2:Y:S04]  /*26100*/  LDL.LU.64 R30, [R1+0xa18] ;  /* 0x000a1800011e7983 */ /* 0x008ea80000300a00 */
[----:B----4-:R-:W2:Y:S04]  /*26110*/  LDL.LU.64 R32, [R1+0xa20] ;  /* 0x000a200001207983 */ /* 0x010ea80000300a00 */
[----:B------:R-:W2:Y:S04]  /*26120*/  LDL.LU.64 R34, [R1+0xa28] ;  /* 0x000a280001227983 */ /* 0x000ea80000300a00 */
        /* <DEDUP_REMOVED lines=9> */
[----:B------:R-:W2:Y:S01]  /*261c0*/  LDL.LU.64 R54, [R1+0xa78] ;  /* 0x000a780001367983 */ /* 0x000ea20000300a00 */
[----:B------:R-:W-:-:S03]  /*261d0*/  IMAD.MOV.U32 R20, RZ, RZ, R65 ;  /* 0x000000ffff147224 */ /* 0x000fc600078e0041 */
[----:B------:R-:W2:Y:S01]  /*261e0*/  LDL.LU.64 R56, [R1+0xa80] ;  /* 0x000a800001387983 */ /* 0x000ea20000300a00 */
[----:B------:R-:W-:-:S03]  /*261f0*/  IMAD.MOV.U32 R21, RZ, RZ, R67 ;  /* 0x000000ffff157224 */ /* 0x000fc600078e0043 */
[----:B------:R-:W2:Y:S01]  /*26200*/  LDL.LU.64 R58, [R1+0xa88] ;  /* 0x000a8800013a7983 */ /* 0x000ea20000300a00 */
[----:B------:R-:W-:-:S03]  /*26210*/  IMAD.MOV.U32 R16, RZ, RZ, R68 ;  /* 0x000000ffff107224 */ /* 0x000fc600078e0044 */
[----:B------:R-:W2:Y:S01]  /*26220*/  LDL.LU.64 R60, [R1+0xa90] ;  /* 0x000a9000013c7983 */ /* 0x000ea20000300a00 */
[----:B------:R-:W-:-:S03]  /*26230*/  IMAD.MOV.U32 R17, RZ, RZ, R70 ;  /* 0x000000ffff117224 */ /* 0x000fc600078e0046 */
        /* <DEDUP_REMOVED lines=21> */
[----:B------:R-:W-:Y:S02]  /*26390*/  IMAD.MOV.U32 R172, RZ, RZ, R97 ;  /* 0x000000ffffac7224 */ /* 0x000fe400078e0061 */
[----:B------:R-:W-:Y:S01]  /*263a0*/  IMAD.MOV.U32 R168, RZ, RZ, R96 ;  /* 0x000000ffffa87224 */ /* 0x000fe200078e0060 */
[----:B------:R-:W2:Y:S01]  /*263b0*/  LDL.LU.64 R92, [R1+0xb10] ;  /* 0x000b1000015c7983 */ /* 0x000ea20000300a00 */
[----:B------:R-:W-:Y:S02]  /*263c0*/  IMAD.MOV.U32 R173, RZ, RZ, R99 ;  /* 0x000000ffffad7224 */ /* 0x000fe400078e0063 */
[----:B------:R-:W-:Y:S01]  /*263d0*/  IMAD.MOV.U32 R169, RZ, RZ, R98 ;  /* 0x000000ffffa97224 */ /* 0x000fe200078e0062 */
[----:B------:R-:W2:Y:S01]  /*263e0*/  LDL.LU.64 R94, [R1+0xb18] ;  /* 0x000b1800015e7983 */ /* 0x000ea20000300a00 */
[----:B------:R-:W-:Y:S02]  /*263f0*/  IMAD.MOV.U32 R180, RZ, RZ, R101 ;  /* 0x000000ffffb47224 */ /* 0x000fe400078e0065 */
[----:B------:R-:W-:Y:S01]  /*26400*/  IMAD.MOV.U32 R176, RZ, RZ, R100 ;  /* 0x000000ffffb07224 */ /* 0x000fe200078e0064 */
[----:B------:R-:W2:Y:S01]  /*26410*/  LDL.LU.64 R96, [R1+0xb20] ;  /* 0x000b200001607983 */ /* 0x000ea20000300a00 */
[----:B------:R-:W-:-:S02]  /*26420*/  IMAD.MOV.U32 R181, RZ, RZ, R103 ;  /* 0x000000ffffb57224 */ /* 0x000fc400078e0067 */
        /* <DEDUP_REMOVED lines=57> */
[----:B------:R-:W2:Y:S02]  /*267c0*/  LDL.LU.64 R150, [R1+0xbf8] ;  /* 0x000bf80001967983 */ /* 0x000ea40000300a00 */
[----:B--2---:R-:W-:-:S06]  /*267d0*/  WARPGROUP.ARRIVE ;  /* 0x00000000000079c5 */ /* 0x004fcc0000000000 */
        /* <DEDUP_REMOVED lines=8> */
[----:B------:R-:W-:Y:S01]  /*26860*/  HGMMA.64x256x16.F32.BF16 R24, gdesc[UR16].tnspA, R24, gsb0 ;  /* 0x23e00000101879f0 */ /* 0x000fe20008001818 */
[----:B------:R-:W-:Y:S04]  /*26870*/  STL [R1+0x1c04], R204 ;  /* 0x001c04cc01007387 */ /* 0x000fe80000100800 */
        /* <DEDUP_REMOVED lines=20> */
[----:B------:R-:W-:Y:S01]  /*269c0*/  STL [R1+0x1bb0], R245 ;  /* 0x001bb0f501007387 */ /* 0x000fe20000100800 */
[----:B------:R-:W-:-:S02]  /*269d0*/  WARPGROUP.DEPBAR.LE gsb0, 0x0 ;  /* 0x00008000000079c5 */ /* 0x000fc40000010000 */
[----:B------:R-:W-:-:S06]  /*269e0*/  WARPGROUP.ARRIVE ;  /* 0x00000000000079c5 */ /* 0x000fcc0000000000 */
[----:B------:R-:W-:Y:S01]  /*269f0*/  HGMMA.64x256x16.F32.BF16 R24, gdesc[UR20].tnspA, R24, gsb0 ;  /* 0x23e00000141879f0 */ /* 0x000fe20008001818 */
[----:B------:R-:W-:Y:S04]  /*26a00*/  STL [R1+0x1bac], R248 ;  /* 0x001bacf801007387 */ /* 0x000fe80000100800 */
[----:B------:R-:W-:Y:S01]  /*26a10*/  STL [R1+0x1ba8], R249 ;  /* 0x001ba8f901007387 */ /* 0x000fe20000100800 */
[----:B------:R-:W-:-:S03]  /*26a20*/  WARPGROUP.DEPBAR.LE gsb0, 0x0 ;  /* 0x00008000000079c5 */ /* 0x000fc60000010000 */
        /* <DEDUP_REMOVED lines=64> */
[----:B0-----:R-:W4:Y:S04]  /*26e30*/  LDL.LU.64 R24, [R1+0x600] ;  /* 0x0006000001187983 */ /* 0x001f280000300a00 */
[----:B-1----:R-:W4:Y:S04]  /*26e40*/  LDL.LU.64 R26, [R1+0x608] ;  /* 0x00060800011a7983 */ /* 0x002f280000300a00 */
[----:B--2---:R-:W2:Y:S04]  /*26e50*/  LDL.LU.64 R28, [R1+0x610] ;  /* 0x00061000011c7983 */ /* 0x004ea80000300a00 */
[----:B---3--:R-:W3:Y:S04]  /*26e60*/  LDL.LU.64 R30, [R1+0x618] ;  /* 0x00061800011e7983 */ /* 0x008ee80000300a00 */
[----:B----4-:R-:W4:Y:S04]  /*26e70*/  LDL.LU.64 R32, [R1+0x620] ;  /* 0x0006200001207983 */ /* 0x010f280000300a00 */
[----:B------:R-:W2:Y:S04]  /*26e80*/  LDL.LU.64 R34, [R1+0x628] ;  /* 0x0006280001227983 */ /* 0x000ea80000300a00 */
[----:B------:R-:W3:Y:S04]  /*26e90*/  LDL.LU.64 R36, [R1+0x630] ;  /* 0x0006300001247983 */ /* 0x000ee80000300a00 */
[----:B------:R-:W4:Y:S04]  /*26ea0*/  LDL.LU.64 R38, [R1+0x638] ;  /* 0x0006380001267983 */ /* 0x000f280000300a00 */
        /* <DEDUP_REMOVED lines=56> */
[----:B---3--:R-:W-:Y:S04]  /*27230*/  STL.64 [R1+0x2278], R150 ;  /* 0x0022789601007387 */ /* 0x008fe80000100a00 */
[----:B--2---:R-:W-:Y:S04]  /*27240*/  STL.64 [R1+0x2270], R148 ;  /* 0x0022709401007387 */ /* 0x004fe80000100a00 */
[----:B----4-:R-:W-:Y:S04]  /*27250*/  STL.64 [R1+0x2268], R146 ;  /* 0x0022689201007387 */ /* 0x010fe80000100a00 */
        /* <DEDUP_REMOVED lines=61> */
[----:B0-----:R-:W2:Y:S04]  /*27630*/  LDL.LU.64 R24, [R1+0x800] ;  /* 0x0008000001187983 */ /* 0x001ea80000300a00 */
        /* <DEDUP_REMOVED lines=64> */
[----:B------:R-:W-:Y:S01]  /*27a40*/  HGMMA.64x256x16.F32.BF16 R24, gdesc[UR40].tnspA, R24, gsb0 ;  /* 0x23e00000281879f0 */ /* 0x000fe20008001818 */
[----:B------:R-:W-:Y:S01]  /*27a50*/  UMOV UR20, UR40 ;  /* 0x0000002800147c82 */ /* 0x000fe20008000000 */
[----:B------:R-:W-:Y:S01]  /*27a60*/  UMOV UR21, UR41 ;  /* 0x0000002900157c82 */ /* 0x000fe20008000000 */
[----:B------:R-:W-:Y:S01]  /*27a70*/  UIADD3.64 UR40, UR24, 0x280, URZ ;  /* 0x0000028018287897 */ /* 0x000fe2000fffe03f */
[----:B------:R-:W-:Y:S01]  /*27a80*/  UMOV UR42, UR30 ;  /* 0x0000001e002a7c82 */ /* 0x000fe20008000000 */
[----:B------:R-:W-:Y:S01]  /*27a90*/  UMOV UR43, UR31 ;  /* 0x0000001f002b7c82 */ /* 0x000fe20008000000 */
[----:B------:R-:W-:Y:S02]  /*27aa0*/  WARPGROUP.DEPBAR.LE gsb0, 0x0 ;  /* 0x00008000000079c5 */ /* 0x000fe40000010000 */
[----:B------:R-:W-:-:S15]  /*27ab0*/  WARPGROUP.ARRIVE ;  /* 0x00000000000079c5 */ /* 0x000fde0000000000 */
[----:B------:R-:W-:-:S05]  /*27ac0*/  NOP ;  /* 0x0000000000007918 */ /* 0x000fca0000000000 */
        /* <DEDUP_REMOVED lines=9> */
[----:B------:R-:W-:Y:S03]  /*27b60*/  HGMMA.64x256x16.F32.BF16 R24, gdesc[UR40].tnspA, R24, gsb0 ;  /* 0x23e00000281879f0 */ /* 0x000fe60008001818 */
[----:B------:R-:W-:Y:S02]  /*27b70*/  WARPGROUP.DEPBAR.LE gsb0, 0x0 ;  /* 0x00008000000079c5 */ /* 0x000fe40000010000 */
[----:B------:R-:W-:-:S15]  /*27b80*/  WARPGROUP.ARRIVE ;  /* 0x00000000000079c5 */ /* 0x000fde0000000000 */
[----:B------:R-:W-:-:S08]  /*27b90*/  NOP ;  /* 0x0000000000007918 */ /* 0x000fd00000000000 */
[----:B------:R-:W-:Y:S03]  /*27ba0*/  HGMMA.64x256x16.F32.BF16 R24, gdesc[UR36].tnspA, R24, gsb0 ;  /* 0x23e00000241879f0 */ /* 0x000fe60008001818 */
[----:B------:R-:W-:Y:S02]  /*27bb0*/  WARPGROUP.DEPBAR.LE gsb0, 0x0 ;  /* 0x00008000000079c5 */ /* 0x000fe40000010000 */
        /* <DEDUP_REMOVED lines=63> */
[----:B------:R0:W-:Y:S01]  /*27fb0*/  STL.64 [R1+0x9f8], R150 ;  /* 0x0009f89601007387 */ /* 0x0001e20000100a00 */
[----:B------:R-:W-:-:S02]  /*27fc0*/  IMAD.MOV.U32 R251, RZ, RZ, R134 ;  /* 0x000000fffffb7224 */ /* 0x000fc400078e0086 */
[----:B------:R-:W-:Y:S01]  /*27fd0*/  IMAD.MOV.U32 R250, RZ, RZ, R132 ;  /* 0x000000fffffa7224 */ /* 0x000fe200078e0084 */
[----:B0-----:R-:W2:Y:S04]  /*27fe0*/  LDL.LU.64 R150, [R1+0x2278] ;  /* 0x0022780001967983 */ /* 0x001ea80000300a00 */
        /* <DEDUP_REMOVED lines=113> */
[----:B------:R-:W2:Y:S01]  /*28700*/  LDL.LU.64 R24, [R1+0x2080] ;  /* 0x0020800001187983 */ /* 0x000ea20000300a00 */
[----:B------:R-:W-:Y:S01]  /*28710*/  UMOV UR48, UR20 ;  /* 0x0000001400307c82 */ /* 0x000fe20008000000 */
[----:B------:R-:W-:Y:S01]  /*28720*/  UMOV UR49, UR21 ;  /* 0x0000001500317c82 */ /* 0x000fe20008000000 */
[----:B--2---:R-:W-:-:S06]  /*28730*/  WARPGROUP.ARRIVE ;  /* 0x00000000000079c5 */ /* 0x004fcc0000000000 */
[----:B------:R-:W-:Y:S01]  /*28740*/  HGMMA.64x256x16.F32.BF16 R24, gdesc[UR48].tnspA, R24, gsb0 ;  /* 0x23e00000301879f0 */ /* 0x000fe20008001818 */
[----:B------:R-:W-:Y:S01]  /*28750*/  UMOV UR16, UR40 ;  /* 0x0000002800107c82 */ /* 0x000fe20008000000 */
[----:B------:R-:W-:Y:S01]  /*28760*/  UMOV UR17, UR41 ;  /* 0x0000002900117c82 */ /* 0x000fe20008000000 */
[----:B------:R-:W-:Y:S02]  /*28770*/  WARPGROUP.DEPBAR.LE gsb0, 0x0 ;  /* 0x00008000000079c5 */ /* 0x000fe40000010000 */
[----:B------:R-:W-:-:S15]  /*28780*/  WARPGROUP.ARRIVE ;  /* 0x00000000000079c5 */ /* 0x000fde0000000000 */
[----:B------:R-:W-:-:S08]  /*28790*/  NOP ;  /* 0x0000000000007918 */ /* 0x000fd00000000000 */
[----:B------:R-:W-:Y:S01]  /*287a0*/  HGMMA.64x256x16.F32.BF16 R24, gdesc[UR12].tnspA, R24, gsb0 ;  /* 0x23e000000c1879f0 */ /* 0x000fe20008001818 */
[----:B------:R-:W-:Y:S01]  /*287b0*/  UMOV UR10, UR36 ;  /* 0x00000024000a7c82 */ /* 0x000fe20008000000 */
[----:B------:R-:W-:Y:S01]  /*287c0*/  UMOV UR11, UR37 ;  /* 0x00000025000b7c82 */ /* 0x000fe20008000000 */
[----:B------:R-:W-:Y:S01]  /*287d0*/  UMOV UR20, UR10 ;  /* 0x0000000a00147c82 */ /* 0x000fe20008000000 */
[----:B------:R-:W-:Y:S01]  /*287e0*/  UMOV UR21, UR11 ;  /* 0x0000000b00157c82 */ /* 0x000fe20008000000 */
[----:B------:R-:W-:Y:S02]  /*287f0*/  WARPGROUP.DEPBAR.LE gsb0, 0x0 ;  /* 0x00008000000079c5 */ /* 0x000fe40000010000 */
[----:B------:R-:W-:-:S15]  /*28800*/  WARPGROUP.ARRIVE ;  /* 0x00000000000079c5 */ /* 0x000fde0000000000 */
[----:B------:R-:W-:-:S06]  /*28810*/  NOP ;  /* 0x0000000000007918 */ /* 0x000fcc0000000000 */
        /* <DEDUP_REMOVED lines=71> */
[----:B------:R-:W3:Y:S04]  /*28c90*/  LDL.LU.64 R148, [R1+0x2070] ;  /* 0x0020700001947983 */ /* 0x000ee80000300a00 */
[----:B------:R-:W4:Y:S04]  /*28ca0*/  LDL.LU.64 R24, [R1+0x200] ;  /* 0x0002000001187983 */ /* 0x000f280000300a00 */
[----:B------:R-:W2:Y:S04]  /*28cb0*/  LDL.LU.64 R26, [R1+0x208] ;  /* 0x00020800011a7983 */ /* 0x000ea80000300a00 */
        /* <DEDUP_REMOVED lines=51> */
[----:B------:R-:W2:Y:S01]  /*28ff0*/  LDL.LU.64 R130, [R1+0x3a8] ;  /* 0x0003a80001827983 */ /* 0x000ea20000300a00 */
[----:B------:R-:W-:-:S04]  /*29000*/  IMAD.SHL.U32 R12, R12, 0x40, RZ ;  /* 0x000000400c0c7824 */ /* 0x000fc800078e00ff */
[----:B------:R-:W-:Y:S02]  /*29010*/  IMAD.SHL.U32 R12, R12, 0x2, RZ ;  /* 0x000000020c0c7824 */ /* 0x000fe400078e00ff */
[----:B---3--:R-:W-:Y:S01]  /*29020*/  IMAD.MOV.U32 R5, RZ, RZ, R149 ;  /* 0x000000ffff057224 */ /* 0x008fe200078e0095 */
        /* <DEDUP_REMOVED lines=60> */
[----:B------:R-:W-:Y:S04]  /*293f0*/  STL.64 [R1+0x1e88], R10 ;  /* 0x001e880a01007387 */ /* 0x000fe80000100a00 */
[----:B------:R-:W-:Y:S04]  /*29400*/  STL.64 [R1+0x1e80], R8 ;  /* 0x001e800801007387 */ /* 0x000fe80000100a00 */
[----:B------:R-:W-:Y:S04]  /*29410*/  STL [R1+0x1e78], R6 ;  /* 0x001e780601007387 */ /* 0x000fe80000100800 */
[----:B------:R0:W-:Y:S04]  /*29420*/  STL [R1+0x1e74], R5 ;  /* 0x001e740501007387 */ /* 0x0001e80000100800 */
        /* <DEDUP_REMOVED lines=64> */
[----:B------:R-:W-:Y:S01]  /*29830*/  UIADD3.64 UR36, UR24, 0x380, URZ ;  /* 0x0000038018247897 */ /* 0x000fe2000fffe03f */
[----:B------:R-:W-:Y:S01]  /*29840*/  UMOV UR38, UR46 ;  /* 0x0000002e00267c82 */ /* 0x000fe20008000000 */
[----:B------:R-:W-:Y:S01]  /*29850*/  UMOV UR39, UR47 ;  /* 0x0000002f00277c82 */ /* 0x000fe20008000000 */
[----:B------:R-:W-:Y:S01]  /*29860*/  UIADD3.64 UR40, UR24, 0x400, URZ ;  /* 0x0000040018287897 */ /* 0x000fe2000fffe03f */
[----:B------:R-:W3:Y:S01]  /*29870*/  LDL.LU.64 R132, [R1+0x3b0] ;  /* 0x0003b00001847983 */ /* 0x000ee20000300a00 */
[----:B------:R-:W-:Y:S01]  /*29880*/  UMOV UR42, UR26 ;  /* 0x0000001a002a7c82 */ /* 0x000fe20008000000 */
[----:B------:R-:W-:Y:S01]  /*29890*/  UMOV UR43, UR27 ;  /* 0x0000001b002b7c82 */ /* 0x000fe20008000000 */
[----:B--2---:R-:W-:Y:S01]  /*298a0*/  WARPGROUP.ARRIVE ;  /* 0x00000000000079c5 */ /* 0x004fe20000000000 */
[----:B------:R-:W-:Y:S01]  /*298b0*/  UMOV UR20, UR36 ;  /* 0x0000002400147c82 */ /* 0x000fe20008000000 */
[----:B------:R-:W-:Y:S01]  /*298c0*/  UMOV UR21, UR37 ;  /* 0x0000002500157c82 */ /* 0x000fe20008000000 */
[----:B------:R-:W-:Y:S01]  /*298d0*/  UMOV UR12, UR40 ;  /* 0x00000028000c7c82 */ /* 0x000fe20008000000 */
[----:B------:R-:W-:Y:S01]  /*298e0*/  UMOV UR13, UR41 ;  /* 0x00000029000d7c82 */ /* 0x000fe20008000000 */
[----:B------:R-:W3:Y:S01]  /*298f0*/  LDL.LU.64 R134, [R1+0x3b8] ;  /* 0x0003b80001867983 */ /* 0x000ee20000300a00 */
[----:B------:R-:W-:Y:S01]  /*29900*/  HGMMA.64x256x16.F32.BF16 R4, gdesc[UR36].tnspA, R4, gsb0 ;  /* 0x23e00000240479f0 */ /* 0x000fe20008001804 */
[----:B------:R-:W-:Y:S01]  /*29910*/  UIADD3.64 UR36, UR24, 0x480, URZ ;  /* 0x0000048018247897 */ /* 0x000fe2000fffe03f */
[----:B------:R-:W-:Y:S01]  /*29920*/  UMOV UR38, UR30 ;  /* 0x0000001e00267c82 */ /* 0x000fe20008000000 */
[----:B------:R-:W-:Y:S01]  /*29930*/  UMOV UR39, UR31 ;  /* 0x0000001f00277c82 */ /* 0x000fe20008000000 */
[----:B------:R-:W3:Y:S04]  /*29940*/  LDL.LU.64 R136, [R1+0x3c0] ;  /* 0x0003c00001887983 */ /* 0x000ee80000300a00 */
[----:B------:R-:W3:Y:S01]  /*29950*/  LDL.LU.64 R138, [R1+0x3c8] ;  /* 0x0003c800018a7983 */ /* 0x000ee20000300a00 */
[----:B------:R-:W-:-:S03]  /*29960*/  IMAD.MOV.U32 R3, RZ, RZ, R148 ;  /* 0x000000ffff037224 */ /* 0x000fc600078e0094 */
[----:B------:R-:W3:Y:S01]  /*29970*/  LDL.LU.64 R140, [R1+0x3d0] ;  /* 0x0003d000018c7983 */ /* 0x000ee20000300a00 */
[----:B------:R-:W-:-:S03]  /*29980*/  IMAD.MOV.U32 R195, RZ, RZ, R150 ;  /* 0x000000ffffc37224 */ /* 0x000fc600078e0096 */
[----:B------:R-:W3:Y:S01]  /*29990*/  LDL.LU.64 R142, [R1+0x3d8] ;  /* 0x0003d800018e7983 */ /* 0x000ee20000300a00 */
[----:B------:R-:W-:-:S03]  /*299a0*/  IMAD.MOV.U32 R189, RZ, RZ, R151 ;  /* 0x000000ffffbd7224 */ /* 0x000fc600078e0097 */
[----:B------:R-:W3:Y:S04]  /*299b0*/  LDL.LU.64 R144, [R1+0x3e0] ;  /* 0x0003e00001907983 */ /* 0x000ee80000300a00 */
[----:B------:R-:W3:Y:S04]  /*299c0*/  LDL.LU.64 R146, [R1+0x3e8] ;  /* 0x0003e80001927983 */ /* 0x000ee80000300a00 */
[----:B------:R-:W3:Y:S04]  /*299d0*/  LDL.LU.64 R148, [R1+0x3f0] ;  /* 0x0003f00001947983 */ /* 0x000ee80000300a00 */
[----:B------:R-:W3:Y:S01]  /*299e0*/  LDL.LU.64 R150, [R1+0x3f8] ;  /* 0x0003f80001967983 */ /* 0x000ee20000300a00 */
[----:B------:R-:W-:-:S02]  /*299f0*/  WARPGROUP.DEPBAR.LE gsb0, 0x0 ;  /* 0x00008000000079c5 */ /* 0x000fc40000010000 */
[----:B------:R-:W-:-:S06]  /*29a00*/  WARPGROUP.ARRIVE ;  /* 0x00000000000079c5 */ /* 0x000fcc0000000000 */
[----:B------:R-:W-:Y:S01]  /*29a10*/  HGMMA.64x256x16.F32.BF16 R4, gdesc[UR40].tnspA, R4, gsb0 ;  /* 0x23e00000280479f0 */ /* 0x000fe20008001804 */
[----:B------:R-:W-:Y:S01]  /*29a20*/  UIADD3.64 UR40, UR24, 0x500, URZ ;  /* 0x0000050018287897 */ /* 0x000fe2000fffe03f */
[----:B------:R-:W-:Y:S01]  /*29a30*/  UMOV UR42, UR34 ;  /* 0x00000022002a7c82 */ /* 0x000fe20008000000 */
[----:B------:R-:W-:Y:S01]  /*29a40*/  UMOV UR43, UR35 ;  /* 0x00000023002b7c82 */ /* 0x000fe20008000000 */
[----:B------:R-:W-:Y:S02]  /*29a50*/  WARPGROUP.DEPBAR.LE gsb0, 0x0 ;  /* 0x00008000000079c5 */ /* 0x000fe40000010000 */
[----:B------:R-:W-:-:S15]  /*29a60*/  WARPGROUP.ARRIVE ;  /* 0x00000000000079c5 */ /* 0x000fde0000000000 */
[----:B------:R-:W-:-:S07]  /*29a70*/  NOP ;  /* 0x0000000000007918 */ /* 0x000fce0000000000 */
        /* <DEDUP_REMOVED lines=123> */
[----:B------:R-:W3:Y:S01]  /*2a230*/  LDL.LU.64 R24, [R1+0x1ec0] ;  /* 0x001ec00001187983 */ /* 0x000ee20000300a00 */
[----:B------:R-:W-:Y:S01]  /*2a240*/  UMOV UR48, UR20 ;  /* 0x0000001400307c82 */ /* 0x000fe20008000000 */
[----:B------:R-:W-:Y:S01]  /*2a250*/  UMOV UR49, UR21 ;  /* 0x0000001500317c82 */ /* 0x000fe20008000000 */
[----:B------:R-:W-:Y:S01]  /*2a260*/  UMOV UR16, UR36 ;  /* 0x0000002400107c82 */ /* 0x000fe20008000000 */
[----:B------:R-:W-:Y:S01]  /*2a270*/  UMOV UR17, UR37 ;  /* 0x0000002500117c82 */ /* 0x000fe20008000000 */
[----:B------:R-:W-:Y:S01]  /*2a280*/  UMOV UR10, UR40 ;  /* 0x00000028000a7c82 */ /* 0x000fe20008000000 */
[----:B------:R-:W-:Y:S01]  /*2a290*/  UMOV UR11, UR41 ;  /* 0x00000029000b7c82 */ /* 0x000fe20008000000 */
[----:B---3--:R-:W-:Y:S01]  /*2a2a0*/  WARPGROUP.ARRIVE ;  /* 0x00000000000079c5 */ /* 0x008fe20000000000 */
[----:B------:R0:W5:Y:S01]  /*2a2b0*/  LDL.LU.64 R22, [R1+0x1eb8] ;  /* 0x001eb80001167983 */ /* 0x0001620000300a00 */
[----:B------:R-:W-:Y:S01]  /*2a2c0*/  UMOV UR20, UR10 ;  /* 0x0000000a00147c82 */ /* 0x000fe20008000000 */
[----:B------:R-:W-:-:S02]  /*2a2d0*/  UMOV UR21, UR11 ;  /* 0x0000000b00157c82 */ /* 0x000fc40008000000 */
[----:B------:R0:W5:Y:S01]  /*2a2e0*/  LDL.LU.64 R20, [R1+0x1eb0] ;  /* 0x001eb00001147983 */ /* 0x0001620000300a00 */
[----:B------:R-:W-:Y:S03]  /*2a2f0*/  HGMMA.64x256x16.F32.BF16 R24, gdesc[UR48].tnspA, R24, gsb0 ;  /* 0x23e00000301879f0 */ /* 0x000fe60008001818 */
[----:B------:R0:W5:Y:S01]  /*2a300*/  LDL.LU.64 R18, [R1+0x1ea8] ;  /* 0x001ea80001127983 */ /* 0x0001620000300a00 */
[----:B------:R-:W-:-:S03]  /*2a310*/  R2UR UR37, R189 ;  /* 0x00000000bd2572ca */ /* 0x000fc600000e0000 */
[----:B------:R0:W5:Y:S01]  /*2a320*/  LDL.LU.64 R16, [R1+0x1ea0] ;  /* 0x001ea00001107983 */ /* 0x0001620000300a00 */
[----:B------:R-:W-:Y:S02]  /*2a330*/  WARPGROUP.DEPBAR.LE gsb0, 0x0 ;  /* 0x00008000000079c5 */ /* 0x000fe40000010000 */
[----:B------:R-:W-:Y:S01]  /*2a340*/  WARPGROUP.ARRIVE ;  /* 0x00000000000079c5 */ /* 0x000fe20000000000 */
[----:B------:R0:W5:Y:S01]  /*2a350*/  LDL.LU.64 R14, [R1+0x1e98] ;  /* 0x001e9800010e7983 */ /* 0x0001620000300a00 */
[----:B------:R-:W-:-:S03]  /*2a360*/  IMAD.MOV.U32 R189, RZ, RZ, R6 ;  /* 0x000000ffffbd7224 */ /* 0x000fc600078e0006 */
[----:B------:R-:W2:-:S13]  /*2a370*/  LDL.LU R12, [R1+0x1e90] ;  /* 0x001e9000010c7983 */ /* 0x000e9a0000300800 */
[----:B------:R-:W-:Y:S01]  /*2a380*/  HGMMA.64x256x16.F32.BF16 R24, gdesc[UR12].tnspA, R24, gsb0 ;  /* 0x23e000000c1879f0 */ /* 0x000fe20008001818 */
[----:B------:R-:W-:Y:S01]  /*2a390*/  IMAD.MOV.U32 R193, RZ, RZ, R5 ;  /* 0x000000ffffc17224 */ /* 0x000fe200078e0005 */
[----:B------:R-:W2:Y:S04]  /*2a3a0*/  LDL.LU.64 R10, [R1+0x1e88] ;  /* 0x001e8800010a7983 */ /* 0x000ea80000300a00 */
[----:B------:R-:W3:Y:S04]  /*2a3b0*/  LDL.LU.64 R8, [R1+0x1e80] ;  /* 0x001e800001087983 */ /* 0x000ee80000300a00 */
[----:B------:R-:W4:Y:S04]  /*2a3c0*/  LDL.LU R6, [R1+0x1e78] ;  /* 0x001e780001067983 */ /* 0x000f280000300800 */
[----:B------:R-:W2:Y:S01]  /*2a3d0*/  LDL.LU R5, [R1+0x1e74] ;  /* 0x001e740001057983 */ /* 0x000ea20000300800 */
[----:B------:R-:W-:-:S02]  /*2a3e0*/  WARPGROUP.DEPBAR.LE gsb0, 0x0 ;  /* 0x00008000000079c5 */ /* 0x000fc40000010000 */
[----:B------:R-:W-:-:S11]  /*2a3f0*/  WARPGROUP.ARRIVE ;  /* 0x00000000000079c5 */ /* 0x000fd60000000000 */
        /* <DEDUP_REMOVED lines=70> */
[----:B-1----:R-:W3:Y:S04]  /*2a860*/  LDL.LU R50, [R1+0x1e70] ;  /* 0x001e700001327983 */ /* 0x002ee80000300800 */
        /* <DEDUP_REMOVED lines=13> */
[----:B------:R-:W-:Y:S01]  /*2a940*/  R2UR UR36, R195 ;  /* 0x00000000c32472ca */ /* 0x000fe200000e0000 */
[----:B------:R-:W-:Y:S01]  /*2a950*/  IMAD.MOV.U32 R195, RZ, RZ, R7 ;  /* 0x000000ffffc37224 */ /* 0x000fe200078e0007 */
[----:B--2---:R-:W-:Y:S01]  /*2a960*/  R2UR UR41, R5 ;  /* 0x00000000052972ca */ /* 0x004fe200000e0000 */
[----:B----4-:R-:W-:Y:S01]  /*2a970*/  IMAD.MOV.U32 R5, RZ, RZ, R6 ;  /* 0x000000ffff057224 */ /* 0x010fe200078e0006 */
[----:B------:R-:W-:Y:S01]  /*2a980*/  R2UR UR40, R3 ;  /* 0x00000000032872ca */ /* 0x000fe200000e0000 */
[----:B------:R-:W-:-:S02]  /*2a990*/  IMAD.MOV.U32 R3, RZ, RZ, R2 ;  /* 0x000000ffff037224 */ /* 0x000fc400078e0002 */
[----:B------:R-:W-:Y:S02]  /*2a9a0*/  IMAD.MOV.U32 R188, RZ, RZ, R4 ;  /* 0x000000ffffbc7224 */ /* 0x000fe400078e0004 */
[----:B---3--:R-:W-:Y:S02]  /*2a9b0*/  IMAD.MOV.U32 R13, RZ, RZ, R50 ;  /* 0x000000ffff0d7224 */ /* 0x008fe400078e0032 */
[----:B------:R-:W-:Y:S02]  /*2a9c0*/  IMAD.MOV.U32 R191, RZ, RZ, R49 ;  /* 0x000000ffffbf7224 */ /* 0x000fe400078e0031 */
[----:B------:R-:W-:Y:S02]  /*2a9d0*/  IMAD.MOV.U32 R190, RZ, RZ, R48 ;  /* 0x000000ffffbe7224 */ /* 0x000fe400078e0030 */
[----:B------:R-:W-:Y:S02]  /*2a9e0*/  IMAD.MOV.U32 R209, RZ, RZ, R47 ;  /* 0x000000ffffd17224 */ /* 0x000fe400078e002f */
[----:B------:R-:W-:-:S02]  /*2a9f0*/  IMAD.MOV.U32 R205, RZ, RZ, R46 ;  /* 0x000000ffffcd7224 */ /* 0x000fc400078e002e */
[----:B------:R-:W-:Y:S02]  /*2aa00*/  IMAD.MOV.U32 R208, RZ, RZ, R45 ;  /* 0x000000ffffd07224 */ /* 0x000fe400078e002d */
[----:B------:R-:W-:Y:S02]  /*2aa10*/  IMAD.MOV.U32 R212, RZ, RZ, R44 ;  /* 0x000000ffffd47224 */ /* 0x000fe400078e002c */
        /* <DEDUP_REMOVED lines=20> */
[----:B------:R-:W2:Y:S04]  /*2ab60*/  LDL.LU.64 R24, [R1] ;  /* 0x0000000001187983 */ /* 0x000ea80000300a00 */
        /* <DEDUP_REMOVED lines=63> */
[----:B------:R-:W-:Y:S01]  /*2af60*/  UMOV UR58, UR46 ;  /* 0x0000002e003a7c82 */ /* 0x000fe20008000000 */
[----:B------:R-:W-:Y:S01]  /*2af70*/  UMOV UR59, UR47 ;  /* 0x0000002f003b7c82 */ /* 0x000fe20008000000 */
        /* <DEDUP_REMOVED lines=40> */
[----:B------:R-:W-:Y:S01]  /*2b200*/  IMAD.MOV.U32 R228, RZ, RZ, R7 ;  /* 0x000000ffffe47224 */ /* 0x000fe200078e0007 */
[-C--:B------:R-:W-:Y:S01]  /*2b210*/  IADD3 R7, P0, R10, R12.reuse, RZ ;  /* 0x0000000c0a077210 */ /* 0x080fe20007f1e0ff */
[----:B------:R-:W-:Y:S01]  /*2b220*/  IMAD.MOV.U32 R229, RZ, RZ, R13 ;  /* 0x000000ffffe57224 */ /* 0x000fe200078e000d */
[----:B------:R-:W-:Y:S01]  /*2b230*/  IADD3 R13, P1, R8, R12, RZ ;  /* 0x0000000c080d7210 */ /* 0x000fe20007f3e0ff */
[----:B------:R-:W-:Y:S02]  /*2b240*/  IMAD.MOV.U32 R213, RZ, RZ, R191 ;  /* 0x000000ffffd57224 */ /* 0x000fe400078e00bf */
[----:B------:R-:W-:-:S02]  /*2b250*/  IMAD.MOV.U32 R212, RZ, RZ, R190 ;  /* 0x000000ffffd47224 */ /* 0x000fc400078e00be */
[--C-:B------:R-:W-:Y:S02]  /*2b260*/  IMAD.X R10, R11, 0x1, R0.reuse, P0 ;  /* 0x000000010b0a7824 */ /* 0x100fe400000e0600 */
[----:B------:R-:W-:Y:S01]  /*2b270*/  IMAD.X R8, R9, 0x1, R0, P1 ;  /* 0x0000000109087824 */ /* 0x000fe200008e0600 */
[----:B------:R-:W-:Y:S02]  /*2b280*/  WARPGROUP.DEPBAR.LE gsb0, 0x0 ;  /* 0x00008000000079c5 */ /* 0x000fe40000010000 */
[----:B------:R-:W-:Y:S04]  /*2b290*/  STL.64 [R1], R24 ;  /* 0x0000001801007387 */ /* 0x000fe80000100a00 */
        /* <DEDUP_REMOVED lines=129> */
[----:B------:R-:W3:Y:S04]  /*2bab0*/  LDL R12, [R1+0x1b5c] ;  /* 0x001b5c00010c7983 */ /* 0x000ee80000100800 */
[----:B------:R-:W4:Y:S04]  /*2bac0*/  LDL.LU R11, [R1+0x1708] ;  /* 0x00170800010b7983 */ /* 0x000f280000300800 */
[----:B------:R-:W2:Y:S02]  /*2bad0*/  LDL.LU R9, [R1+0xf10] ;  /* 0x000f100001097983 */ /* 0x000ea40000300800 */
[----:B--2---:R-:W-:-:S05]  /*2bae0*/  VIADD R9, R9, 0x1 ;  /* 0x0000000109097836 */ /* 0x004fca0000000000 */
[----:B---3--:R-:W-:Y:S02]  /*2baf0*/  ISETP.NE.U32.AND P0, PT, R9, R12, PT ;  /* 0x0000000c0900720c */ /* 0x008fe40003f05070 */
[----:B------:R-:W0:Y:S01]  /*2bb00*/  LDC R12, c[0x0][0x238] ;  /* 0x00008e00ff0c7b82 */ /* 0x000e220000000800 */
[----:B------:R1:W-:Y:S01]  /*2bb10*/  STL [R1+0xf10], R9 ;  /* 0x000f100901007387 */ /* 0x0003e20000100800 */
[----:B0-----:R-:W-:-:S04]  /*2bb20*/  IMAD.SHL.U32 R12, R12, 0x40, RZ ;  /* 0x000000400c0c7824 */ /* 0x001fc800078e00ff */
[----:B------:R-:W-:-:S05]  /*2bb30*/  IMAD.SHL.U32 R12, R12, 0x2, RZ ;  /* 0x000000020c0c7824 */ /* 0x000fca00078e00ff */
[----:B----4-:R-:W-:-:S05]  /*2bb40*/  IADD3 R11, P5, R11, R12, RZ ;  /* 0x0000000c0b0b7210 */ /* 0x010fca0007fbe0ff */
[----:B------:R0:W-:Y:S04]  /*2bb50*/  STL [R1+0x1708], R11 ;  /* 0x0017080b01007387 */ /* 0x0001e80000100800 */
[----:B-1----:R-:W2:Y:S04]  /*2bb60*/  LDL.LU R9, [R1+0x1700] ;  /* 0x0017000001097983 */ /* 0x002ea80000300800 */
[----:B0-----:R-:W3:Y:S01]  /*2bb70*/  LDL.LU R11, [R1+0x16f8] ;  /* 0x0016f800010b7983 */ /* 0x001ee20000300800 */
[-C--:B--2---:R-:W-:Y:S02]  /*2bb80*/  IADD3 R9, P6, R9, R12.reuse, RZ ;  /* 0x0000000c09097210 */ /* 0x084fe40007fde0ff */
[----:B---3--:R-:W-:-:S03]  /*2bb90*/  IADD3 R11, P1, R11, R12, RZ ;  /* 0x0000000c0b0b7210 */ /* 0x008fc60007f3e0ff */
[----:B------:R0:W-:Y:S04]  /*2bba0*/  STL [R1+0x1700], R9 ;  /* 0x0017000901007387 */ /* 0x0001e80000100800 */
[----:B------:R1:W-:Y:S04]  /*2bbb0*/  STL [R1+0x16f8], R11 ;  /* 0x0016f80b01007387 */ /* 0x0003e80000100800 */
[----:B0-----:R-:W2:Y:S04]  /*2bbc0*/  LDL.LU R9, [R1+0x16f0] ;  /* 0x0016f00001097983 */ /* 0x001ea80000300800 */
[----:B-1----:R-:W3:Y:S01]  /*2bbd0*/  LDL.LU R11, [R1+0x16e8] ;  /* 0x0016e800010b7983 */ /* 0x002ee20000300800 */
[----:B--2---:R-:W-:-:S02]  /*2bbe0*/  IADD3 R9, P2, R9, R12, RZ ;  /* 0x0000000c09097210 */ /* 0x004fc40007f5e0ff */
[----:B---3--:R-:W-:-:S03]  /*2bbf0*/  IADD3 R11, P3, R11, R12, RZ ;  /* 0x0000000c0b0b7210 */ /* 0x008fc60007f7e0ff */
[----:B------:R0:W-:Y:S04]  /*2bc00*/  STL [R1+0x16f0], R9 ;  /* 0x0016f00901007387 */ /* 0x0001e80000100800 */
[----:B------:R1:W-:Y:S04]  /*2bc10*/  STL [R1+0x16e8], R11 ;  /* 0x0016e80b01007387 */ /* 0x0003e80000100800 */
[----:B0-----:R-:W2:Y:S04]  /*2bc20*/  LDL.LU R9, [R1+0x16e0] ;  /* 0x0016e00001097983 */ /* 0x001ea80000300800 */
[----:B-1----:R-:W3:Y:S01]  /*2bc30*/  LDL.LU R11, [R1+0x1704] ;  /* 0x00170400010b7983 */ /* 0x002ee20000300800 */
[----:B--2---:R-:W-:Y:S01]  /*2bc40*/  IADD3 R9, P4, R9, R12, RZ ;  /* 0x0000000c09097210 */ /* 0x004fe20007f9e0ff */
[----:B---3--:R-:W-:-:S04]  /*2bc50*/  IMAD.X R11, R11, 0x1, R0, P5 ;  /* 0x000000010b0b7824 */ /* 0x008fc800028e0600 */
        /* <DEDUP_REMOVED lines=706> */
[----:B------:R-:W-:-:S05]  /*2e880*/  IADD3 R204, P2, R204, R12, RZ ;  /* 0x0000000ccccc7210 */ /* 0x000fca0007f5e0ff */
[----:B------:R0:W-:Y:S04]  /*2e890*/  STL [R1+0x1330], R204 ;  /* 0x001330cc01007387 */ /* 0x0001e80000100800 */
[----:B0-----:R0:W5:Y:S01]  /*2e8a0*/  LDL.LU R204, [R1+0x1c04] ;  /* 0x001c040001cc7983 */ /* 0x0011620000300800 */
[----:B--2---:R-:W-:Y:S01]  /*2e8b0*/  IMAD.X R9, R9, 0x1, R0, P3 ;  /* 0x0000000109097824 */ /* 0x004fe200018e0600 */
[----:B---3--:R-:W-:-:S04]  /*2e8c0*/  IADD3 R11, P3, R11, R12, RZ ;  /* 0x0000000c0b0b7210 */ /* 0x008fc80007f7e0ff */
[----:B------:R1:W-:Y:S04]  /*2e8d0*/  STL [R1+0x1354], R9 ;  /* 0x0013540901007387 */ /* 0x0003e80000100800 */
[----:B------:R2:W-:Y:S04]  /*2e8e0*/  STL [R1+0x1328], R11 ;  /* 0x0013280b01007387 */ /* 0x0005e80000100800 */
[----:B------:R-:W3:Y:S04]  /*2e8f0*/  LDL.LU R12, [R1+0x134c] ;  /* 0x00134c00010c7983 */ /* 0x000ee80000300800 */
[----:B-1----:R-:W4:Y:S04]  /*2e900*/  LDL.LU R9, [R1+0x1320] ;  /* 0x0013200001097983 */ /* 0x002f280000300800 */
[----:B--2---:R-:W2:Y:S01]  /*2e910*/  LDL.LU R11, [R1+0x1344] ;  /* 0x00134400010b7983 */ /* 0x004ea20000300800 */
[----:B---3--:R-:W-:-:S05]  /*2e920*/  IMAD.X R12, R12, 0x1, R0, P4 ;  /* 0x000000010c0c7824 */ /* 0x008fca00020e0600 */
[----:B------:R1:W-:Y:S02]  /*2e930*/  STL [R1+0x134c], R12 ;  /* 0x00134c0c01007387 */ /* 0x0003e40000100800 */
[----:B-1----:R-:W1:Y:S01]  /*2e940*/  LDC R12, c[0x0][0x238] ;  /* 0x00008e00ff0c7b82 */ /* 0x002e620000000800 */
[----:B--2---:R-:W-:Y:S02]  /*2e950*/  IMAD.X R11, R11, 0x1, R0, P5 ;  /* 0x000000010b0b7824 */ /* 0x004fe400028e0600 */
[----:B-1----:R-:W-:-:S04]  /*2e960*/  IMAD.SHL.U32 R12, R12, 0x40, RZ ;  /* 0x000000400c0c7824 */ /* 0x002fc800078e00ff */
[----:B------:R-:W-:-:S05]  /*2e970*/  IMAD.SHL.U32 R12, R12, 0x2, RZ ;  /* 0x000000020c0c7824 */ /* 0x000fca00078e00ff */
[----:B----4-:R-:W-:-:S05]  /*2e980*/  IADD3 R9, P4, R9, R12, RZ ;  /* 0x0000000c09097210 */ /* 0x010fca0007f9e0ff */
[----:B------:R1:W-:Y:S04]  /*2e990*/  STL [R1+0x1320], R9 ;  /* 0x0013200901007387 */ /* 0x0003e80000100800 */
[----:B------:R2:W-:Y:S04]  /*2e9a0*/  STL [R1+0x1344], R11 ;  /* 0x0013440b01007387 */ /* 0x0005e80000100800 */
[----:B------:R-:W3:Y:S04]  /*2e9b0*/  LDL.LU R12, [R1+0x1b3c] ;  /* 0x001b3c00010c7983 */ /* 0x000ee80000300800 */
[----:B-1----:R-:W4:Y:S04]  /*2e9c0*/  LDL.LU R9, [R1+0x133c] ;  /* 0x00133c0001097983 */ /* 0x002f280000300800 */
[----:B--2---:R-:W2:Y:S01]  /*2e9d0*/  LDL.LU R11, [R1+0x1720] ;  /* 0x00172000010b7983 */ /* 0x004ea20000300800 */
[----:B---3--:R-:W-:Y:S01]  /*2e9e0*/  IADD3 R12, P5, R12, UR5, RZ ;  /* 0x000000050c0c7c10 */ /* 0x008fe2000ffbe0ff */
[----:B----4-:R-:W-:-:S04]  /*2e9f0*/  IMAD.X R9, R9, 0x1, R0, P6 ;  /* 0x0000000109097824 */ /* 0x010fc800030e0600 */
[----:B------:R1:W-:Y:S01]  /*2ea00*/  STL [R1+0x1b3c], R12 ;  /* 0x001b3c0c01007387 */ /* 0x0003e20000100800 */
[----:B--2---:R-:W-:-:S03]  /*2ea10*/  IADD3 R11, P6, R11, UR5, RZ ;  /* 0x000000050b0b7c10 */ /* 0x004fc6000ffde0ff */
[----:B------:R2:W-:Y:S04]  /*2ea20*/  STL [R1+0x133c], R9 ;  /* 0x00133c0901007387 */ /* 0x0005e80000100800 */
[----:B------:R3:W-:Y:S04]  /*2ea30*/  STL [R1+0x1720], R11 ;  /* 0x0017200b01007387 */ /* 0x0007e80000100800 */
[----:B-1----:R-:W4:Y:S04]  /*2ea40*/  LDL.LU R12, [R1+0x1334] ;  /* 0x00133400010c7983 */ /* 0x002f280000300800 */
[----:B--2---:R-:W2:Y:S04]  /*2ea50*/  LDL.LU R9, [R1+0x1b34] ;  /* 0x001b340001097983 */ /* 0x004ea80000300800 */
[----:B---3--:R-:W3:Y:S01]  /*2ea60*/  LDL.LU R11, [R1+0x132c] ;  /* 0x00132c00010b7983 */ /* 0x008ee20000300800 */
[----:B----4-:R-:W-:Y:S01]  /*2ea70*/  IMAD.X R12, R12, 0x1, R0, P1 ;  /* 0x000000010c0c7824 */ /* 0x010fe200008e0600 */
[----:B--2---:R-:W-:-:S04]  /*2ea80*/  IADD3 R9, P1, R9, UR5, RZ ;  /* 0x0000000509097c10 */ /* 0x004fc8000ff3e0ff */
[----:B------:R1:W-:Y:S01]  /*2ea90*/  STL [R1+0x1334], R12 ;  /* 0x0013340c01007387 */ /* 0x0003e20000100800 */
[----:B---3--:R-:W-:-:S03]  /*2eaa0*/  IMAD.X R11, R11, 0x1, R0, P2 ;  /* 0x000000010b0b7824 */ /* 0x008fc600010e0600 */
[----:B------:R2:W-:Y:S04]  /*2eab0*/  STL [R1+0x1b34], R9 ;  /* 0x001b340901007387 */ /* 0x0005e80000100800 */
[----:B------:R3:W-:Y:S04]  /*2eac0*/  STL [R1+0x132c], R11 ;  /* 0x00132c0b01007387 */ /* 0x0007e80000100800 */
[----:B-1----:R-:W4:Y:S04]  /*2ead0*/  LDL.LU R12, [R1+0x1b30] ;  /* 0x001b3000010c7983 */ /* 0x002f280000300800 */
[----:B--2---:R-:W2:Y:S04]  /*2eae0*/  LDL.LU R9, [R1+0x1324] ;  /* 0x0013240001097983 */ /* 0x004ea80000300800 */
[----:B---3--:R-:W3:Y:S01]  /*2eaf0*/  LDL.LU R11, [R1+0x1b2c] ;  /* 0x001b2c00010b7983 */ /* 0x008ee20000300800 */
[----:B----4-:R-:W-:Y:S01]  /*2eb00*/  IADD3 R12, P2, R12, UR5, RZ ;  /* 0x000000050c0c7c10 */ /* 0x010fe2000ff5e0ff */
[----:B--2---:R-:W-:-:S04]  /*2eb10*/  IMAD.X R9, R9, 0x1, R0, P3 ;  /* 0x0000000109097824 */ /* 0x004fc800018e0600 */
[----:B------:R1:W-:Y:S01]  /*2eb20*/  STL [R1+0x1b30], R12 ;  /* 0x001b300c01007387 */ /* 0x0003e20000100800 */
[----:B---3--:R-:W-:-:S03]  /*2eb30*/  IADD3 R11, P3, R11, UR5, RZ ;  /* 0x000000050b0b7c10 */ /* 0x008fc6000ff7e0ff */
        /* <DEDUP_REMOVED lines=8> */
[----:B---3--:R-:W-:-:S03]  /*2ebc0*/  IADD3.X R11, R11, UR6, RZ, P5, !PT ;  /* 0x000000060b0b7c10 */ /* 0x008fc6000affe4ff */
[----:B------:R2:W-:Y:S04]  /*2ebd0*/  STL [R1+0x1b28], R9 ;  /* 0x001b280901007387 */ /* 0x0005e80000100800 */
[----:B------:R3:W-:Y:S04]  /*2ebe0*/  STL [R1+0x1b38], R11 ;  /* 0x001b380b01007387 */ /* 0x0007e80000100800 */
[----:B-1----:R-:W4:Y:S04]  /*2ebf0*/  LDL.LU R12, [R1+0x1b24] ;  /* 0x001b2400010c7983 */ /* 0x002f280000300800 */
[----:B--2---:R-:W2:Y:S04]  /*2ec00*/  LDL.LU R9, [R1+0x1318] ;  /* 0x0013180001097983 */ /* 0x004ea80000300800 */
[----:B---3--:R-:W3:Y:S01]  /*2ec10*/  LDL.LU R11, [R1+0x1b20] ;  /* 0x001b2000010b7983 */ /* 0x008ee20000300800 */
[----:B----4-:R-:W-:-:S02]  /*2ec20*/  IADD3 R12, P5, R12, UR5, RZ ;  /* 0x000000050c0c7c10 */ /* 0x010fc4000ffbe0ff */
[----:B--2---:R-:W-:-:S03]  /*2ec30*/  IADD3.X R9, R9, UR6, RZ, P6, !PT ;  /* 0x0000000609097c10 */ /* 0x004fc6000b7fe4ff */
[----:B------:R1:W-:Y:S01]  /*2ec40*/  STL [R1+0x1b24], R12 ;  /* 0x001b240c01007387 */ /* 0x0003e20000100800 */
[----:B---3--:R-:W-:-:S03]  /*2ec50*/  IADD3 R11, P6, R11, UR5, RZ ;  /* 0x000000050b0b7c10 */ /* 0x008fc6000ffde0ff */
[----:B------:R2:W-:Y:S04]  /*2ec60*/  STL [R1+0x1318], R9 ;  /* 0x0013180901007387 */ /* 0x0005e80000100800 */
[----:B------:R3:W-:Y:S04]  /*2ec70*/  STL [R1+0x1b20], R11 ;  /* 0x001b200b01007387 */ /* 0x0007e80000100800 */
[----:B-1----:R-:W4:Y:S04]  /*2ec80*/  LDL.LU R12, [R1+0x171c] ;  /* 0x00171c00010c7983 */ /* 0x002f280000300800 */
[----:B--2---:R-:W2:Y:S04]  /*2ec90*/  LDL.LU R9, [R1+0x1b1c] ;  /* 0x001b1c0001097983 */ /* 0x004ea80000300800 */
[----:B---3--:R-:W3:Y:S01]  /*2eca0*/  LDL.LU R11, [R1+0x1718] ;  /* 0x00171800010b7983 */ /* 0x008ee20000300800 */
[----:B----4-:R-:W-:-:S02]  /*2ecb0*/  IADD3.X R12, R12, UR6, RZ, P1, !PT ;  /* 0x000000060c0c7c10 */ /* 0x010fc40008ffe4ff */
[----:B--2---:R-:W-:-:S03]  /*2ecc0*/  IADD3 R9, P1, R9, UR5, RZ ;  /* 0x0000000509097c10 */ /* 0x004fc6000ff3e0ff */
        /* <DEDUP_REMOVED lines=997> */
[----:B------:R-:W-:-:S05]  /*32b20*/  IADD3 R205, P5, R205, UR5, RZ ;  /* 0x00000005cdcd7c10 */ /* 0x000fca000ffbe0ff */
[----:B------:R1:W-:Y:S04]  /*32b30*/  STL [R1+0x11dc], R205 ;  /* 0x0011dccd01007387 */ /* 0x0003e80000100800 */
[----:B-1----:R0:W5:Y:S01]  /*32b40*/  LDL.LU R205, [R1+0x1c00] ;  /* 0x001c000001cd7983 */ /* 0x0021620000300800 */
[----:B----4-:R-:W-:Y:S02]  /*32b50*/  IADD3.X R12, R12, UR6, RZ, P6, !PT ;  /* 0x000000060c0c7c10 */ /* 0x010fe4000b7fe4ff */
[----:B--2---:R-:W-:Y:S02]  /*32b60*/  IADD3 R9, P6, R9, UR5, RZ ;  /* 0x0000000509097c10 */ /* 0x004fe4000ffde0ff */
[----:B---3--:R-:W-:Y:S01]  /*32b70*/  IADD3.X R11, R11, UR6, RZ, P1, !PT ;  /* 0x000000060b0b7c10 */ /* 0x008fe20008ffe4ff */
[----:B------:R-:W-:Y:S04]  /*32b80*/  STL [R1+0x1200], R12 ;  /* 0x0012000c01007387 */ /* 0x000fe80000100800 */
[----:B------:R1:W-:Y:S04]  /*32b90*/  STL [R1+0x11f8], R11 ;  /* 0x0011f80b01007387 */ /* 0x0003e80000100800 */
[----:B------:R2:W-:Y:S04]  /*32ba0*/  STL [R1+0x11d4], R9 ;  /* 0x0011d40901007387 */ /* 0x0005e80000100800 */
[----:B-1----:R-:W3:Y:S04]  /*32bb0*/  LDL.LU R11, [R1+0x11cc] ;  /* 0x0011cc00010b7983 */ /* 0x002ee80000300800 */
[----:B------:R-:W4:Y:S04]  /*32bc0*/  LDL.LU R12, [R1+0x11f0] ;  /* 0x0011f000010c7983 */ /* 0x000f280000300800 */
[----:B--2---:R-:W2:Y:S01]  /*32bd0*/  LDL.LU R9, [R1+0x11c4] ;  /* 0x0011c40001097983 */ /* 0x004ea20000300800 */
[----:B---3--:R-:W-:-:S05]  /*32be0*/  IADD3 R11, P1, R11, UR5, RZ ;  /* 0x000000050b0b7c10 */ /* 0x008fca000ff3e0ff */
[----:B------:R1:W-:Y:S04]  /*32bf0*/  STL [R1+0x11cc], R11 ;  /* 0x0011cc0b01007387 */ /* 0x0003e80000100800 */
[----:B-1----:R-:W3:Y:S01]  /*32c00*/  LDL.LU R11, [R1+0x11e8] ;  /* 0x0011e800010b7983 */ /* 0x002ee20000300800 */
[----:B----4-:R-:W-:Y:S02]  /*32c10*/  IADD3.X R12, R12, UR6, RZ, P2, !PT ;  /* 0x000000060c0c7c10 */ /* 0x010fe400097fe4ff */
[----:B--2---:R-:W-:-:S03]  /*32c20*/  IADD3 R9, P2, R9, UR5, RZ ;  /* 0x0000000509097c10 */ /* 0x004fc6000ff5e0ff */
[----:B------:R-:W-:Y:S04]  /*32c30*/  STL [R1+0x11f0], R12 ;  /* 0x0011f00c01007387 */ /* 0x000fe80000100800 */
[----:B------:R1:W-:Y:S04]  /*32c40*/  STL [R1+0x11c4], R9 ;  /* 0x0011c40901007387 */ /* 0x0003e80000100800 */
[----:B-1----:R-:W2:Y:S01]  /*32c50*/  LDL.LU R9, [R1+0x11bc] ;  /* 0x0011bc0001097983 */ /* 0x002ea20000300800 */
[----:B---3--:R-:W-:-:S05]  /*32c60*/  IADD3.X R11, R11, UR6, RZ, P3, !PT ;  /* 0x000000060b0b7c10 */ /* 0x008fca0009ffe4ff */
[----:B------:R1:W-:Y:S04]  /*32c70*/  STL [R1+0x11e8], R11 ;  /* 0x0011e80b01007387 */ /* 0x0003e80000100800 */
[----:B------:R-:W3:Y:S04]  /*32c80*/  LDL.LU R12, [R1+0x11e0] ;  /* 0x0011e000010c7983 */ /* 0x000ee80000300800 */
[----:B-1----:R-:W4:Y:S01]  /*32c90*/  LDL.LU R11, [R1+0x11b4] ;  /* 0x0011b400010b7983 */ /* 0x002f220000300800 */
[----:B--2---:R-:W-:-:S05]  /*32ca0*/  IADD3 R9, P3, R9, UR5, RZ ;  /* 0x0000000509097c10 */ /* 0x004fca000ff7e0ff */
[----:B------:R1:W-:Y:S04]  /*32cb0*/  STL [R1+0x11bc], R9 ;  /* 0x0011bc0901007387 */ /* 0x0003e80000100800 */
[----:B-1----:R-:W2:Y:S01]  /*32cc0*/  LDL.LU R9, [R1+0x11d8] ;  /* 0x0011d80001097983 */ /* 0x002ea20000300800 */
[----:B---3--:R-:W-:-:S05]  /*32cd0*/  IADD3.X R12, R12, UR6, RZ, P4, !PT ;  /* 0x000000060c0c7c10 */ /* 0x008fca000a7fe4ff */
[----:B------:R-:W-:Y:S01]  /*32ce0*/  STL [R1+0x11e0], R12 ;  /* 0x0011e00c01007387 */ /* 0x000fe20000100800 */
[----:B----4-:R-:W-:-:S05]  /*32cf0*/  IADD3 R11, P4, R11, UR5, RZ ;  /* 0x000000050b0b7c10 */ /* 0x010fca000ff9e0ff */
[----:B------:R1:W-:Y:S04]  /*32d00*/  STL [R1+0x11b4], R11 ;  /* 0x0011b40b01007387 */ /* 0x0003e80000100800 */
[----:B-1----:R-:W3:Y:S01]  /*32d10*/  LDL.LU R11, [R1+0x11ac] ;  /* 0x0011ac00010b7983 */ /* 0x002ee20000300800 */
[----:B--2---:R-:W-:-:S05]  /*32d20*/  IADD3.X R9, R9, UR6, RZ, P5, !PT ;  /* 0x0000000609097c10 */ /* 0x004fca000affe4ff */
[----:B------:R1:W-:Y:S04]  /*32d30*/  STL [R1+0x11d8], R9 ;  /* 0x0011d80901007387 */ /* 0x0003e80000100800 */
[----:B------:R-:W2:Y:S04]  /*32d40*/  LDL.LU R12, [R1+0x11d0] ;  /* 0x0011d000010c7983 */ /* 0x000ea80000300800 */
[----:B-1----:R-:W4:Y:S01]  /*32d50*/  LDL.LU R9, [R1+0x11a4] ;  /* 0x0011a40001097983 */ /* 0x002f220000300800 */
[----:B---3--:R-:W-:-:S05]  /*32d60*/  IADD3 R11, P5, R11, UR5, RZ ;  /* 0x000000050b0b7c10 */ /* 0x008fca000ffbe0ff */
[----:B------:R1:W-:Y:S04]  /*32d70*/  STL [R1+0x11ac], R11 ;  /* 0x0011ac0b01007387 */ /* 0x0003e80000100800 */
[----:B-1----:R-:W3:Y:S01]  /*32d80*/  LDL.LU R11, [R1+0x11c8] ;  /* 0x0011c800010b7983 */ /* 0x002ee20000300800 */
[----:B--2---:R-:W-:Y:S02]  /*32d90*/  IADD3.X R12, R12, UR6, RZ, P6, !PT ;  /* 0x000000060c0c7c10 */ /* 0x004fe4000b7fe4ff */
[----:B----4-:R-:W-:-:S03]  /*32da0*/  IADD3 R9, P6, R9, UR5, RZ ;  /* 0x0000000509097c10 */ /* 0x010fc6000ffde0ff */
        /* <DEDUP_REMOVED lines=351> */
[----:B--2---:R-:W-:Y:S02]  /*343a0*/  IADD3.X R9, R9, UR6, RZ, P5, !PT ;  /* 0x0000000609097c10 */ /* 0x004fe4000affe4ff */
[----:B------:R-:W-:Y:S02]  /*343b0*/  IADD3 R208, P5, R208, UR5, RZ ;  /* 0x00000005d0d07c10 */ /* 0x000fe4000ffbe0ff */
[----:B------:R-:W-:Y:S01]  /*343c0*/  IADD3.X R209, R209, UR6, RZ, P6, !PT ;  /* 0x00000006d1d17c10 */ /* 0x000fe2000b7fe4ff */
[----:B------:R1:W-:Y:S04]  /*343d0*/  STL [R1+0xff8], R9 ;  /* 0x000ff80901007387 */ /* 0x0003e80000100800 */
[----:B------:R-:W2:Y:S01]  /*343e0*/  LDL.LU R12, [R1+0xf5c] ;  /* 0x000f5c00010c7983 */ /* 0x000ea20000300800 */
[----:B------:R-:W-:-:S02]  /*343f0*/  IADD3.X R212, R212, UR6, RZ, P1, !PT ;  /* 0x00000006d4d47c10 */ /* 0x000fc40008ffe4ff */
[----:B------:R-:W-:Y:S02]  /*34400*/  IADD3 R213, P1, R213, UR5, RZ ;  /* 0x00000005d5d57c10 */ /* 0x000fe4000ff3e0ff */
[----:B------:R-:W-:Y:S01]  /*34410*/  IADD3.X R216, R216, UR6, RZ, P2, !PT ;  /* 0x00000006d8d87c10 */ /* 0x000fe200097fe4ff */
[----:B-1----:R-:W4:Y:S04]  /*34420*/  LDL.LU R9, [R1+0xf80] ;  /* 0x000f800001097983 */ /* 0x002f280000300800 */
[----:B------:R1:W-:Y:S01]  /*34430*/  STL [R1+0xfcc], R208 ;  /* 0x000fccd001007387 */ /* 0x0003e20000100800 */
[----:B------:R-:W-:Y:S02]  /*34440*/  IADD3 R217, P2, R217, UR5, RZ ;  /* 0x00000005d9d97c10 */ /* 0x000fe4000ff5e0ff */
[----:B------:R-:W-:Y:S01]  /*34450*/  IADD3.X R220, R220, UR6, RZ, P3, !PT ;  /* 0x00000006dcdc7c10 */ /* 0x000fe20009ffe4ff */
[----:B-1----:R0:W5:Y:S04]  /*34460*/  LDL.LU R208, [R1+0x1bfc] ;  /* 0x001bfc0001d07983 */ /* 0x0021680000300800 */
[----:B------:R1:W-:Y:S01]  /*34470*/  STL [R1+0xff0], R209 ;  /* 0x000ff0d101007387 */ /* 0x0003e20000100800 */
[----:B------:R-:W-:-:S03]  /*34480*/  IADD3 R221, P3, R221, UR5, RZ ;  /* 0x00000005dddd7c10 */ /* 0x000fc6000ff7e0ff */
[----:B-1----:R0:W5:Y:S01]  /*34490*/  LDL.LU R209, [R1+0x1bf8] ;  /* 0x001bf80001d17983 */ /* 0x0021620000300800 */
[----:B------:R-:W-:Y:S02]  /*344a0*/  IADD3.X R224, R224, UR6, RZ, P4, !PT ;  /* 0x00000006e0e07c10 */ /* 0x000fe4000a7fe4ff */
[----:B------:R-:W-:Y:S02]  /*344b0*/  IADD3 R225, P4, R225, UR5, RZ ;  /* 0x00000005e1e17c10 */ /* 0x000fe4000ff9e0ff */
[----:B------:R-:W-:Y:S02]  /*344c0*/  IADD3.X R228, R228, UR6, RZ, P5, !PT ;  /* 0x00000006e4e47c10 */ /* 0x000fe4000affe4ff */
[----:B------:R-:W-:Y:S02]  /*344d0*/  IADD3 R229, P5, R229, UR5, RZ ;  /* 0x00000005e5e57c10 */ /* 0x000fe4000ffbe0ff */
[----:B------:R-:W-:Y:S02]  /*344e0*/  IADD3.X R236, R236, UR6, RZ, P1, !PT ;  /* 0x00000006ecec7c10 */ /* 0x000fe40008ffe4ff */
[----:B------:R-:W-:-:S02]  /*344f0*/  IADD3 R237, P1, R237, UR5, RZ ;  /* 0x00000005eded7c10 */ /* 0x000fc4000ff3e0ff */
[----:B------:R-:W-:Y:S02]  /*34500*/  IADD3.X R240, R240, UR6, RZ, P2, !PT ;  /* 0x00000006f0f07c10 */ /* 0x000fe400097fe4ff */
[----:B------:R-:W-:Y:S02]  /*34510*/  IADD3 R241, P2, R241, UR5, RZ ;  /* 0x00000005f1f17c10 */ /* 0x000fe4000ff5e0ff */
[----:B------:R-:W-:Y:S02]  /*34520*/  IADD3.X R244, R244, UR6, RZ, P3, !PT ;  /* 0x00000006f4f47c10 */ /* 0x000fe40009ffe4ff */
[----:B------:R-:W-:Y:S02]  /*34530*/  IADD3 R245, P3, R245, UR5, RZ ;  /* 0x00000005f5f57c10 */ /* 0x000fe4000ff7e0ff */
[----:B------:R-:W-:Y:S02]  /*34540*/  IADD3.X R248, R248, UR6, RZ, P4, !PT ;  /* 0x00000006f8f87c10 */ /* 0x000fe4000a7fe4ff */
[----:B------:R-:W-:-:S02]  /*34550*/  IADD3 R249, P4, R249, UR5, RZ ;  /* 0x00000005f9f97c10 */ /* 0x000fc4000ff9e0ff */
[----:B------:R-:W-:Y:S01]  /*34560*/  IADD3.X R5, R5, UR6, RZ, P5, !PT ;  /* 0x0000000605057c10 */ /* 0x000fe2000affe4ff */
[----:B------:R-:W-:Y:S01]  /*34570*/  WARPGROUP.ARRIVE ;  /* 0x00000000000079c5 */ /* 0x000fe20000000000 */
[----:B------:R-:W-:Y:S01]  /*34580*/  UMOV UR48, UR56 ;  /* 0x0000003800307c82 */ /* 0x000fe20008000000 */
[----:B------:R-:W-:-:S04]  /*34590*/  UMOV UR49, UR57 ;  /* 0x0000003900317c82 */ /* 0x000fc80008000000 */
[----:B------:R-:W-:Y:S01]  /*345a0*/  HGMMA.64x256x16.F32.BF16 R24, gdesc[UR48].tnspA, R24, gsb0 ;  /* 0x23e00000301879f0 */ /* 0x000fe20008001818 */
[----:B---3--:R-:W-:-:S05]  /*345b0*/  IADD3 R11, P6, R11, UR5, RZ ;  /* 0x000000050b0b7c10 */ /* 0x008fca000ffde0ff */
[----:B------:R1:W-:Y:S04]  /*345c0*/  STL [R1+0xfc4], R11 ;  /* 0x000fc40b01007387 */ /* 0x0003e80000100800 */
[----:B-1----:R-:W3:Y:S04]  /*345d0*/  LDL.LU R11, [R1+0xf68] ;  /* 0x000f6800010b7983 */ /* 0x002ee80000300800 */
[----:B------:R1:W-:Y:S04]  /*345e0*/  STL [R1+0xfe8], R212 ;  /* 0x000fe8d401007387 */ /* 0x0003e80000100800 */
[----:B-1----:R0:W5:Y:S04]  /*345f0*/  LDL.LU R212, [R1+0x1bf4] ;  /* 0x001bf40001d47983 */ /* 0x0021680000300800 */
[----:B------:R1:W-:Y:S04]  /*34600*/  STL [R1+0xfbc], R213 ;  /* 0x000fbcd501007387 */ /* 0x0003e80000100800 */
[----:B-1----:R0:W5:Y:S04]  /*34610*/  LDL.LU R213, [R1+0x1bf0] ;  /* 0x001bf00001d57983 */ /* 0x0021680000300800 */
[----:B------:R1:W-:Y:S04]  /*34620*/  STL [R1+0xfe0], R216 ;  /* 0x000fe0d801007387 */ /* 0x0003e80000100800 */
[----:B-1----:R0:W5:Y:S04]  /*34630*/  LDL.LU R216, [R1+0x1bec] ;  /* 0x001bec0001d87983 */ /* 0x0021680000300800 */
[----:B------:R1:W-:Y:S01]  /*34640*/  STL [R1+0xfb4], R217 ;  /* 0x000fb4d901007387 */ /* 0x0003e20000100800 */
[----:B------:R-:W-:-:S03]  /*34650*/  IADD3.X R232, R232, UR6, RZ, P6, !PT ;  /* 0x00000006e8e87c10 */ /* 0x000fc6000b7fe4ff */
[----:B-1----:R0:W5:Y:S04]  /*34660*/  LDL.LU R217, [R1+0x1be8] ;  /* 0x001be80001d97983 */ /* 0x0021680000300800 */
[----:B------:R1:W-:Y:S01]  /*34670*/  STL [R1+0xfd8], R220 ;  /* 0x000fd8dc01007387 */ /* 0x0003e20000100800 */
[----:B------:R-:W-:-:S03]  /*34680*/  IADD3 R233, P6, R233, UR5, RZ ;  /* 0x00000005e9e97c10 */ /* 0x000fc6000ffde0ff */
[----:B-1----:R0:W5:Y:S04]  /*34690*/  LDL.LU R220, [R1+0x1be4] ;  /* 0x001be40001dc7983 */ /* 0x0021680000300800 */
[----:B------:R1:W-:Y:S04]  /*346a0*/  STL [R1+0xfac], R221 ;  /* 0x000facdd01007387 */ /* 0x0003e80000100800 */
        /* <DEDUP_REMOVED lines=30> */
[----:B-1----:R-:W3:Y:S01]  /*34890*/  LDL.LU R5, [R1+0x1ba4] ;  /* 0x001ba40001057983 */ /* 0x002ee20000300800 */
[----:B------:R-:W-:-:S02]  /*348a0*/  IADD3 R4, P5, R4, UR5, RZ ;  /* 0x0000000504047c10 */ /* 0x000fc4000ffbe0ff */
[----:B------:R-:W-:Y:S02]  /*348b0*/  IADD3.X R3, R3, UR6, RZ, P6, !PT ;  /* 0x0000000603037c10 */ /* 0x000fe4000b7fe4ff */
[----:B------:R-:W-:Y:S01]  /*348c0*/  IADD3 R2, P6, R2, UR5, RZ ;  /* 0x0000000502027c10 */ /* 0x000fe2000ffde0ff */
[----:B------:R1:W-:Y:S01]  /*348d0*/  STL [R1+0xf6c], R4 ;  /* 0x000f6c0401007387 */ /* 0x0003e20000100800 */
[----:B------:R-:W-:Y:S02]  /*348e0*/  IADD3.X R6, R6, UR6, RZ, P1, !PT ;  /* 0x0000000606067c10 */ /* 0x000fe40008ffe4ff */
[----:B--2---:R-:W-:Y:S02]  /*348f0*/  IADD3 R12, P1, R12, UR5, RZ ;  /* 0x000000050c0c7c10 */ /* 0x004fe4000ff3e0ff */
[----:B----4-:R-:W-:Y:S01]  /*34900*/  IADD3.X R9, R9, UR6, RZ, P2, !PT ;  /* 0x0000000609097c10 */ /* 0x010fe200097fe4ff */
[----:B-1----:R-:W2:Y:S04]  /*34910*/  LDL.LU R4, [R1+0x1ba0] ;  /* 0x001ba00001047983 */ /* 0x002ea80000300800 */
[----:B------:R1:W-:Y:S04]  /*34920*/  STL [R1+0xf90], R3 ;  /* 0x000f900301007387 */ /* 0x0003e80000100800 */
[----:B-1----:R-:W4:Y:S04]  /*34930*/  LDL.LU R3, [R1+0x1b9c] ;  /* 0x001b9c0001037983 */ /* 0x002f280000300800 */
[----:B------:R1:W-:Y:S04]  /*34940*/  STL [R1+0xf64], R2 ;  /* 0x000f640201007387 */ /* 0x0003e80000100800 */
[----:B-1----:R-:W2:Y:S04]  /*34950*/  LDL.LU R2, [R1+0x1b98] ;  /* 0x001b980001027983 */ /* 0x002ea80000300800 */
[----:B------:R1:W-:Y:S04]  /*34960*/  STL [R1+0xf88], R6 ;  /* 0x000f880601007387 */ /* 0x0003e80000100800 */
[----:B-1----:R-:W2:Y:S04]  /*34970*/  LDL.LU R6, [R1+0x1b94] ;  /* 0x001b940001067983 */ /* 0x002ea80000300800 */
[----:B------:R1:W-:Y:S01]  /*34980*/  STL [R1+0xf5c], R12 ;  /* 0x000f5c0c01007387 */ /* 0x0003e20000100800 */
[----:B------:R-:W-:-:S02]  /*34990*/  WARPGROUP.DEPBAR.LE gsb0, 0x0 ;  /* 0x00008000000079c5 */ /* 0x000fc40000010000 */
[----:B------:R-:W-:Y:S01]  /*349a0*/  WARPGROUP.ARRIVE ;  /* 0x00000000000079c5 */ /* 0x000fe20000000000 */
[----:B------:R-:W-:Y:S01]  /*349b0*/  UMOV UR12, UR52 ;  /* 0x00000034000c7c82 */ /* 0x000fe20008000000 */
[----:B------:R-:W-:-:S04]  /*349c0*/  UMOV UR13, UR53 ;  /* 0x00000035000d7c82 */ /* 0x000fc80008000000 */
[----:B------:R-:W-:Y:S01]  /*349d0*/  HGMMA.64x256x16.F32.BF16 R24, gdesc[UR12].tnspA, R24, gsb0 ;  /* 0x23e000000c1879f0 */ /* 0x000fe20008001818 */
[----:B------:R-:W-:Y:S01]  /*349e0*/  UMOV UR16, UR36 ;  /* 0x0000002400107c82 */ /* 0x000fe20008000000 */
[----:B------:R-:W-:Y:S01]  /*349f0*/  UMOV UR17, UR37 ;  /* 0x0000002500117c82 */ /* 0x000fe20008000000 */
[----:B------:R-:W-:Y:S01]  /*34a00*/  UMOV UR20, UR40 ;  /* 0x0000002800147c82 */ /* 0x000fe20008000000 */
[----:B------:R-:W-:Y:S01]  /*34a10*/  UMOV UR21, UR41 ;  /* 0x0000002900157c82 */ /* 0x000fe20008000000 */
[----:B-1----:R-:W1:Y:S01]  /*34a20*/  LDC R12, c[0x0][0x238] ;  /* 0x00008e00ff0c7b82 */ /* 0x002e620000000800 */
[----:B---3--:R-:W-:-:S05]  /*34a30*/  IADD3 R5, P2, R5, UR5, RZ ;  /* 0x0000000505057c10 */ /* 0x008fca000ff5e0ff */
[----:B------:R3:W-:Y:S04]  /*34a40*/  STL [R1+0xf54], R5 ;  /* 0x000f540501007387 */ /* 0x0007e80000100800 */
[----:B---3--:R-:W3:Y:S01]  /*34a50*/  LDL.LU R5, [R1+0x1b90] ;  /* 0x001b900001057983 */ /* 0x008ee20000300800 */
[----:B------:R-:W-:Y:S02]  /*34a60*/  WARPGROUP.DEPBAR.LE gsb0, 0x0 ;  /* 0x00008000000079c5 */ /* 0x000fe40000010000 */
[----:B------:R-:W-:-:S10]  /*34a70*/  WARPGROUP.ARRIVE ;  /* 0x00000000000079c5 */ /* 0x000fd40000000000 */
[----:B------:R-:W-:Y:S01]  /*34a80*/  HGMMA.64x256x16.F32.BF16 R24, gdesc[UR16].tnspA, R24, gsb0 ;  /* 0x23e00000101879f0 */ /* 0x000fe20008001818 */
[----:B----4-:R-:W-:Y:S01]  /*34a90*/  IADD3.X R3, R3, UR6, RZ, P4, !PT ;  /* 0x0000000603037c10 */ /* 0x010fe2000a7fe4ff */
[----:B------:R-:W-:Y:S01]  /*34aa0*/  STL [R1+0xf80], R9 ;  /* 0x000f800901007387 */ /* 0x000fe20000100800 */
[----:B------:R-:W-:Y:S02]  /*34ab0*/  IADD3.X R11, R11, UR6, RZ, P5, !PT ;  /* 0x000000060b0b7c10 */ /* 0x000fe4000affe4ff */
[----:B--2---:R-:W-:Y:S02]  /*34ac0*/  IADD3.X R2, R2, UR6, RZ, P3, !PT ;  /* 0x0000000602027c10 */ /* 0x004fe40009ffe4ff */
[----:B------:R-:W-:-:S03]  /*34ad0*/  IADD3.X R4, R4, UR6, RZ, P2, !PT ;  /* 0x0000000604047c10 */ /* 0x000fc600097fe4ff */
[----:B------:R2:W-:Y:S01]  /*34ae0*/  STL [R1+0xf78], R2 ;  /* 0x000f780201007387 */ /* 0x0005e20000100800 */
[----:B------:R-:W-:-:S03]  /*34af0*/  IADD3.X R6, R6, UR6, RZ, P6, !PT ;  /* 0x0000000606067c10 */ /* 0x000fc6000b7fe4ff */
[----:B--2---:R0:W5:Y:S04]  /*34b00*/  LDL.LU R2, [R1+0x1b8c] ;  /* 0x001b8c0001027983 */ /* 0x0041680000300800 */
[----:B------:R2:W-:Y:S04]  /*34b10*/  STL [R1+0xf70], R3 ;  /* 0x000f700301007387 */ /* 0x0005e80000100800 */
[----:B--2---:R0:W5:Y:S04]  /*34b20*/  LDL.LU R3, [R1+0x1b88] ;  /* 0x001b880001037983 */ /* 0x0041680000300800 */
[----:B------:R2:W-:Y:S04]  /*34b30*/  STL [R1+0xf60], R6 ;  /* 0x000f600601007387 */ /* 0x0005e80000100800 */
[----:B--2---:R0:W5:Y:S04]  /*34b40*/  LDL.LU R6, [R1+0x1b84] ;  /* 0x001b840001067983 */ /* 0x0041680000300800 */
[----:B------:R-:W-:Y:S01]  /*34b50*/  STL [R1+0xf68], R11 ;  /* 0x000f680b01007387 */ /* 0x000fe20000100800 */
[----:B---3--:R-:W-:-:S05]  /*34b60*/  IADD3.X R5, R5, UR6, RZ, P1, !PT ;  /* 0x0000000605057c10 */ /* 0x008fca0008ffe4ff */
[----:B------:R2:W-:Y:S04]  /*34b70*/  STL [R1+0xf58], R5 ;  /* 0x000f580501007387 */ /* 0x0005e80000100800 */
[----:B--2---:R0:W5:Y:S04]  /*34b80*/  LDL.LU R5, [R1+0x1b80] ;  /* 0x001b800001057983 */ /* 0x0041680000300800 */
[----:B------:R2:W-:Y:S04]  /*34b90*/  STL [R1+0xf50], R4 ;  /* 0x000f500401007387 */ /* 0x0005e80000100800 */
[----:B--2---:R0:W5:Y:S01]  /*34ba0*/  LDL.LU R4, [R1+0x1b7c] ;  /* 0x001b7c0001047983 */ /* 0x0041620000300800 */
[----:B------:R-:W-:-:S02]  /*34bb0*/  WARPGROUP.DEPBAR.LE gsb0, 0x0 ;  /* 0x00008000000079c5 */ /* 0x000fc40000010000 */
[----:B------:R-:W-:-:S06]  /*34bc0*/  WARPGROUP.ARRIVE ;  /* 0x00000000000079c5 */ /* 0x000fcc0000000000 */
[----:B------:R-:W-:Y:S01]  /*34bd0*/  HGMMA.64x256x16.F32.BF16 R24, gdesc[UR20].tnspA, R24, gsb0 ;  /* 0x23e00000141879f0 */ /* 0x000fe20008001818 */
[----:B-1----:R-:W-:Y:S02]  /*34be0*/  IMAD.SHL.U32 R12, R12, 0x40, RZ ;  /* 0x000000400c0c7824 */ /* 0x002fe400078e00ff */
[----:B------:R-:W-:Y:S02]  /*34bf0*/  IMAD.MOV.U32 R11, RZ, RZ, R10 ;  /* 0x000000ffff0b7224 */ /* 0x000fe400078e000a */
[----:B------:R-:W-:Y:S02]  /*34c00*/  IMAD.MOV.U32 R9, RZ, RZ, R8 ;  /* 0x000000ffff097224 */ /* 0x000fe400078e0008 */
[----:B------:R-:W-:Y:S02]  /*34c10*/  IMAD.MOV.U32 R10, RZ, RZ, R7 ;  /* 0x000000ffff0a7224 */ /* 0x000fe400078e0007 */
[----:B------:R-:W-:Y:S02]  /*34c20*/  IMAD.SHL.U32 R12, R12, 0x2, RZ ;  /* 0x000000020c0c7824 */ /* 0x000fe400078e00ff */
[----:B------:R-:W-:Y:S01]  /*34c30*/  IMAD.MOV.U32 R8, RZ, RZ, R13 ;  /* 0x000000ffff087224 */ /* 0x000fe200078e000d */
[----:B------:R-:W-:-:S02]  /*34c40*/  WARPGROUP.DEPBAR.LE gsb0, 0x0 ;  /* 0x00008000000079c5 */ /* 0x000fc40000010000 */
[----:B0-----:R-:W-:Y:S05]  /*34c50*/  @P0 BRA `(.L_x_1) ;  /* 0xfffffe5000340947 */ /* 0x001fea000383ffff */
[----:B------:R-:W2:Y:S04]  /*34c60*/  LDL.LU R7, [R1+0x1b8] ;  /* 0x0001b80001077983 */ /* 0x000ea80000300800 */
[----:B------:R-:W3:Y:S04]  /*34c70*/  LDL.LU R13, [R1+0x778] ;  /* 0x00077800010d7983 */ /* 0x000ee80000300800 */
[----:B-----5:R-:W4:Y:S04]  /*34c80*/  LDL.LU R3, [R1+0xba4] ;  /* 0x000ba40001037983 */ /* 0x020f280000300800 */
[----:B------:R-:W2:Y:S04]  /*34c90*/  LDL.LU R2, [R1+0x7a8] ;  /* 0x0007a80001027983 */ /* 0x000ea80000300800 */
[----:B------:R-:W3:Y:S04]  /*34ca0*/  LDL.LU R10, [R1+0x7a0] ;  /* 0x0007a000010a7983 */ /* 0x000ee80000300800 */
[----:B------:R-:W3:Y:S04]  /*34cb0*/  LDL.LU R12, [R1+0x770] ;  /* 0x00077000010c7983 */ /* 0x000ee80000300800 */
[----:B------:R-:W3:Y:S04]  /*34cc0*/  LDL.LU R11, [R1+0x3a8] ;  /* 0x0003a800010b7983 */ /* 0x000ee80000300800 */
[----:B------:R-:W3:Y:S04]  /*34cd0*/  LDL.LU R0, [R1+0x378] ;  /* 0x0003780001007983 */ /* 0x000ee80000300800 */
[----:B------:R-:W3:Y:S04]  /*34ce0*/  LDL.LU R8, [R1+0xba8] ;  /* 0x000ba80001087983 */ /* 0x000ee80000300800 */
[----:B------:R-:W3:Y:S04]  /*34cf0*/  LDL.LU R9, [R1+0xb78] ;  /* 0x000b780001097983 */ /* 0x000ee80000300800 */
[----:B------:R0:W-:Y:S04]  /*34d00*/  STL [R1+0x1e74], R250 ;  /* 0x001e74fa01007387 */ /* 0x0001e80000100800 */
[----:B0-----:R-:W4:Y:S04]  /*34d10*/  LDL.LU R250, [R1+0x3a4] ;  /* 0x0003a40001fa7983 */ /* 0x001f280000300800 */
[----:B------:R0:W-:Y:S04]  /*34d20*/  STL [R1+0x1e70], R249 ;  /* 0x001e70f901007387 */ /* 0x0001e80000100800 */
[----:B0-----:R-:W2:Y:S04]  /*34d30*/  LDL.LU R249, [R1+0xbac] ;  /* 0x000bac0001f97983 */ /* 0x001ea80000300800 */
[----:B------:R0:W-:Y:S04]  /*34d40*/  STL [R1+0x1e6c], R248 ;  /* 0x001e6cf801007387 */ /* 0x0001e80000100800 */
[----:B0-----:R-:W3:Y:S04]  /*34d50*/  LDL.LU R248, [R1+0x3ac] ;  /* 0x0003ac0001f87983 */ /* 0x001ee80000300800 */
        /* <DEDUP_REMOVED lines=49> */
[----:B------:R3:W-:Y:S04]  /*35070*/  STL [R1+0x1e04], R222 ;  /* 0x001e04de01007387 */ /* 0x0007e80000100800 */
[----:B------:R4:W-:Y:S04]  /*35080*/  STL [R1+0x1e00], R221 ;  /* 0x001e00dd01007387 */ /* 0x0009e80000100800 */
[----:B------:R0:W-:Y:S04]  /*35090*/  STL [R1+0x1dfc], R220 ;  /* 0x001dfcdc01007387 */ /* 0x0001e80000100800 */
        /* <DEDUP_REMOVED lines=18> */
[----:B--2---:R-:W-:-:S03]  /*351c0*/  IMAD.MOV.U32 R223, RZ, RZ, R239 ;  /* 0x000000ffffdf7224 */ /* 0x004fc600078e00ef */
[----:B------:R-:W-:Y:S04]  /*351d0*/  STL [R1+0x1db0], R201 ;  /* 0x001db0c901007387 */ /* 0x000fe80000100800 */
[----:B------:R-:W-:Y:S04]  /*351e0*/  STL [R1+0x1dac], R200 ;  /* 0x001dacc801007387 */ /* 0x000fe80000100800 */
[----:B------:R-:W-:Y:S04]  /*351f0*/  STL [R1+0x1da8], R199 ;  /* 0x001da8c701007387 */ /* 0x000fe80000100800 */
[----:B------:R-:W-:Y:S01]  /*35200*/  STL [R1+0x1da4], R198 ;  /* 0x001da4c601007387 */ /* 0x000fe20000100800 */
[----:B---3--:R-:W-:-:S03]  /*35210*/  IMAD.MOV.U32 R222, RZ, RZ, R238 ;  /* 0x000000ffffde7224 */ /* 0x008fc600078e00ee */
[----:B------:R-:W-:Y:S04]  /*35220*/  STL [R1+0x1da0], R197 ;  /* 0x001da0c501007387 */ /* 0x000fe80000100800 */
[----:B------:R-:W-:Y:S04]  /*35230*/  STL [R1+0x1d9c], R196 ;  /* 0x001d9cc401007387 */ /* 0x000fe80000100800 */
[----:B------:R-:W-:Y:S01]  /*35240*/  STL [R1+0x1d98], R187 ;  /* 0x001d98bb01007387 */ /* 0x000fe20000100800 */
[----:B----4-:R-:W-:-:S03]  /*35250*/  IMAD.MOV.U32 R221, RZ, RZ, R237 ;  /* 0x000000ffffdd7224 */ /* 0x010fc600078e00ed */
[----:B------:R-:W-:Y:S04]  /*35260*/  STL [R1+0x1d94], R186 ;  /* 0x001d94ba01007387 */ /* 0x000fe80000100800 */
[----:B------:R-:W-:Y:S04]  /*35270*/  STL [R1+0x1d90], R185 ;  /* 0x001d90b901007387 */ /* 0x000fe80000100800 */
[----:B------:R-:W-:Y:S04]  /*35280*/  STL [R1+0x1d8c], R184 ;  /* 0x001d8cb801007387 */ /* 0x000fe80000100800 */
[----:B------:R-:W-:Y:S01]  /*35290*/  STL [R1+0x1d88], R183 ;  /* 0x001d88b701007387 */ /* 0x000fe20000100800 */
[----:B0-----:R-:W-:-:S03]  /*352a0*/  IMAD.MOV.U32 R220, RZ, RZ, R236 ;  /* 0x000000ffffdc7224 */ /* 0x001fc600078e00ec */
        /* <DEDUP_REMOVED lines=50> */
[----:B------:R0:W-:Y:S04]  /*355d0*/  STL [R1+0x1b84], R6 ;  /* 0x001b840601007387 */ /* 0x0001e80000100800 */
[----:B------:R1:W-:Y:S04]  /*355e0*/  STL [R1+0x1b80], R5 ;  /* 0x001b800501007387 */ /* 0x0003e80000100800 */
[----:B------:R2:W-:Y:S01]  /*355f0*/  STL [R1+0x1b7c], R4 ;  /* 0x001b7c0401007387 */ /* 0x0005e20000100800 */
[----:B0-----:R-:W-:Y:S01]  /*35600*/  F2FP.BF16.F32.PACK_AB R6, R226, R227 ;  /* 0x000000e3e206723e */ /* 0x001fe200000010ff */
[----:B------:R-:W-:-:S02]  /*35610*/  IMAD.MOV.U32 R226, RZ, RZ, R242 ;  /* 0x000000ffffe27224 */ /* 0x000fc400078e00f2 */
[----:B------:R-:W-:Y:S01]  /*35620*/  IMAD.MOV.U32 R227, RZ, RZ, R243 ;  /* 0x000000ffffe37224 */ /* 0x000fe200078e00f3 */
[----:B-1----:R-:W-:Y:S01]  /*35630*/  F2FP.BF16.F32.PACK_AB R5, R151, R224 ;  /* 0x000000e09705723e */ /* 0x002fe200000010ff */
[----:B------:R-:W-:Y:S01]  /*35640*/  IMAD.MOV.U32 R224, RZ, RZ, R240 ;  /* 0x000000ffffe07224 */ /* 0x000fe200078e00f0 */
[----:B--2---:R-:W-:-:S03]  /*35650*/  F2FP.BF16.F32.PACK_AB R4, R149, R225 ;  /* 0x000000e19504723e */ /* 0x004fc600000010ff */
[----:B------:R0:W-:Y:S01]  /*35660*/  STL [R1+0xf1c], R5 ;  /* 0x000f1c0501007387 */ /* 0x0001e20000100800 */
[----:B------:R-:W-:-:S03]  /*35670*/  IMAD.MOV.U32 R225, RZ, RZ, R241 ;  /* 0x000000ffffe17224 */ /* 0x000fc600078e00f1 */
[----:B------:R1:W-:Y:S04]  /*35680*/  STL [R1+0xf18], R4 ;  /* 0x000f180401007387 */ /* 0x0003e80000100800 */
[----:B------:R2:W-:Y:S01]  /*35690*/  STL [R1+0xf14], R6 ;  /* 0x000f140601007387 */ /* 0x0005e20000100800 */
[----:B0-----:R-:W-:Y:S02]  /*356a0*/  F2FP.BF16.F32.PACK_AB R5, R228, R229 ;  /* 0x000000e5e405723e */ /* 0x001fe400000010ff */
[----:B-1----:R-:W-:-:S03]  /*356b0*/  F2FP.BF16.F32.PACK_AB R4, R150, R230 ;  /* 0x000000e69604723e */ /* 0x002fc600000010ff */
[----:B------:R0:W-:Y:S01]  /*356c0*/  STL [R1+0xf10], R5 ;  /* 0x000f100501007387 */ /* 0x0001e20000100800 */
[----:B--2---:R-:W-:-:S03]  /*356d0*/  F2FP.BF16.F32.PACK_AB R6, R148, R231 ;  /* 0x000000e79406723e */ /* 0x004fc600000010ff */
[----:B------:R1:W-:Y:S04]  /*356e0*/  STL [R1+0xf0c], R4 ;  /* 0x000f0c0401007387 */ /* 0x0003e80000100800 */
[----:B------:R-:W-:Y:S01]  /*356f0*/  STL [R1+0xf08], R6 ;  /* 0x000f080601007387 */ /* 0x000fe20000100800 */
[----:B0-----:R-:W-:Y:S02]  /*35700*/  F2FP.BF16.F32.PACK_AB R5, R232, R233 ;  /* 0x000000e9e805723e */ /* 0x001fe400000010ff */
[----:B-1----:R-:W-:-:S03]  /*35710*/  F2FP.BF16.F32.PACK_AB R4, R234, R235 ;  /* 0x000000ebea04723e */ /* 0x002fc600000010ff */
[----:B------:R-:W-:Y:S04]  /*35720*/  STL [R1+0xf04], R5 ;  /* 0x000f040501007387 */ /* 0x000fe80000100800 */
[----:B------:R0:W-:Y:S04]  /*35730*/  STL [R1+0xf00], R4 ;  /* 0x000f000401007387 */ /* 0x0001e80000100800 */
[----:B------:R-:W2:Y:S04]  /*35740*/  LDL.LU R228, [R1+0x3e8] ;  /* 0x0003e80001e47983 */ /* 0x000ea80000300800 */
[----:B------:R-:W2:Y:S04]  /*35750*/  LDL.LU R229, [R1+0xbe8] ;  /* 0x000be80001e57983 */ /* 0x000ea80000300800 */
[----:B------:R-:W3:Y:S04]  /*35760*/  LDL.LU R230, [R1+0x3e0] ;  /* 0x0003e00001e67983 */ /* 0x000ee80000300800 */
        /* <DEDUP_REMOVED lines=13> */
[----:B0-----:R-:W-:-:S02]  /*35840*/  F2FP.BF16.F32.PACK_AB R4, R147, R220 ;  /* 0x000000dc9304723e */ /* 0x001fc400000010ff */
[----:B------:R-:W-:Y:S02]  /*35850*/  F2FP.BF16.F32.PACK_AB R6, R145, R221 ;  /* 0x000000dd9106723e */ /* 0x000fe400000010ff */
[----:B------:R-:W-:Y:S01]  /*35860*/  F2FP.BF16.F32.PACK_AB R5, R222, R223 ;  /* 0x000000dfde05723e */ /* 0x000fe200000010ff */
[----:B------:R0:W-:Y:S01]  /*35870*/  STL [R1+0xefc], R4 ;  /* 0x000efc0401007387 */ /* 0x0001e20000100800 */
[----:B------:R-:W-:Y:S02]  /*35880*/  IMAD.MOV.U32 R222, RZ, RZ, R244 ;  /* 0x000000ffffde7224 */ /* 0x000fe400078e00f4 */
[----:B------:R-:W-:Y:S01]  /*35890*/  IMAD.MOV.U32 R223, RZ, RZ, R245 ;  /* 0x000000ffffdf7224 */ /* 0x000fe200078e00f5 */
[----:B------:R1:W-:Y:S04]  /*358a0*/  STL [R1+0xef8], R6 ;  /* 0x000ef80601007387 */ /* 0x0003e80000100800 */
[----:B------:R1:W-:Y:S01]  /*358b0*/  STL [R1+0xef4], R5 ;  /* 0x000ef40501007387 */ /* 0x0003e20000100800 */
[----:B0-----:R-:W-:-:S02]  /*358c0*/  F2FP.BF16.F32.PACK_AB R4, R224, R225 ;  /* 0x000000e1e004723e */ /* 0x001fc400000010ff */
[----:B-1----:R-:W-:-:S03]  /*358d0*/  F2FP.BF16.F32.PACK_AB R6, R146, R226 ;  /* 0x000000e29206723e */ /* 0x002fc600000010ff */
[----:B------:R2:W-:Y:S01]  /*358e0*/  STL [R1+0xef0], R4 ;  /* 0x000ef00401007387 */ /* 0x0005e20000100800 */
[----:B------:R-:W-:-:S03]  /*358f0*/  F2FP.BF16.F32.PACK_AB R5, R144, R227 ;  /* 0x000000e39005723e */ /* 0x000fc600000010ff */
[----:B------:R3:W-:Y:S04]  /*35900*/  STL [R1+0xeec], R6 ;  /* 0x000eec0601007387 */ /* 0x0007e80000100800 */
[----:B------:R4:W-:Y:S01]  /*35910*/  STL [R1+0xee8], R5 ;  /* 0x000ee80501007387 */ /* 0x0009e20000100800 */
[----:B--2---:R-:W-:-:S05]  /*35920*/  F2FP.BF16.F32.PACK_AB R4, R228, R229 ;  /* 0x000000e5e404723e */ /* 0x004fca00000010ff */
[----:B------:R0:W-:Y:S01]  /*35930*/  STL [R1+0xee4], R4 ;  /* 0x000ee40401007387 */ /* 0x0001e20000100800 */
[----:B---3--:R-:W-:Y:S02]  /*35940*/  F2FP.BF16.F32.PACK_AB R6, R230, R231 ;  /* 0x000000e7e606723e */ /* 0x008fe400000010ff */
[----:B----4-:R-:W-:-:S03]  /*35950*/  F2FP.BF16.F32.PACK_AB R5, R143, R232 ;  /* 0x000000e88f05723e */ /* 0x010fc600000010ff */
[----:B------:R1:W-:Y:S01]  /*35960*/  STL [R1+0xee0], R6 ;  /* 0x000ee00601007387 */ /* 0x0003e20000100800 */
[----:B0-----:R-:W-:-:S03]  /*35970*/  F2FP.BF16.F32.PACK_AB R4, R141, R233 ;  /* 0x000000e98d04723e */ /* 0x001fc600000010ff */
[----:B------:R0:W-:Y:S04]  /*35980*/  STL [R1+0xedc], R5 ;  /* 0x000edc0501007387 */ /* 0x0001e80000100800 */
[----:B------:R2:W-:Y:S01]  /*35990*/  STL [R1+0xed8], R4 ;  /* 0x000ed80401007387 */ /* 0x0005e20000100800 */
[----:B-1----:R-:W-:-:S05]  /*359a0*/  F2FP.BF16.F32.PACK_AB R6, R234, R235 ;  /* 0x000000ebea06723e */ /* 0x002fca00000010ff */
[----:B------:R1:W-:Y:S01]  /*359b0*/  STL [R1+0xed4], R6 ;  /* 0x000ed40601007387 */ /* 0x0003e20000100800 */
[----:B0-----:R-:W-:Y:S02]  /*359c0*/  F2FP.BF16.F32.PACK_AB R5, R236, R237 ;  /* 0x000000edec05723e */ /* 0x001fe400000010ff */
[----:B--2---:R-:W-:-:S03]  /*359d0*/  F2FP.BF16.F32.PACK_AB R4, R142, R238 ;  /* 0x000000ee8e04723e */ /* 0x004fc600000010ff */
[----:B------:R0:W-:Y:S01]  /*359e0*/  STL [R1+0xed0], R5 ;  /* 0x000ed00501007387 */ /* 0x0001e20000100800 */
[----:B-1----:R-:W-:-:S03]  /*359f0*/  F2FP.BF16.F32.PACK_AB R6, R140, R239 ;  /* 0x000000ef8c06723e */ /* 0x002fc600000010ff */
[----:B------:R1:W-:Y:S04]  /*35a00*/  STL [R1+0xecc], R4 ;  /* 0x000ecc0401007387 */ /* 0x0003e80000100800 */
[----:B------:R-:W-:Y:S01]  /*35a10*/  STL [R1+0xec8], R6 ;  /* 0x000ec80601007387 */ /* 0x000fe20000100800 */
[----:B0-----:R-:W-:-:S05]  /*35a20*/  F2FP.BF16.F32.PACK_AB R5, R240, R241 ;  /* 0x000000f1f005723e */ /* 0x001fca00000010ff */
[----:B------:R-:W-:Y:S01]  /*35a30*/  STL [R1+0xec4], R5 ;  /* 0x000ec40501007387 */ /* 0x000fe20000100800 */
[----:B-1----:R-:W-:-:S05]  /*35a40*/  F2FP.BF16.F32.PACK_AB R4, R242, R243 ;  /* 0x000000f3f204723e */ /* 0x002fca00000010ff */
        /* <DEDUP_REMOVED lines=23> */
[----:B0-----:R-:W-:Y:S01]  /*35bc0*/  F2FP.BF16.F32.PACK_AB R4, R139, R222 ;  /* 0x000000de8b04723e */ /* 0x001fe200000010ff */
[----:B------:R-:W-:Y:S01]  /*35bd0*/  IMAD.MOV.U32 R214, RZ, RZ, R246 ;  /* 0x000000ffffd67224 */ /* 0x000fe200078e00f6 */
[----:B------:R-:W-:Y:S01]  /*35be0*/  F2FP.BF16.F32.PACK_AB R6, R137, R223 ;  /* 0x000000df8906723e */ /* 0x000fe200000010ff */
[----:B------:R-:W-:-:S02]  /*35bf0*/  IMAD.MOV.U32 R215, RZ, RZ, R247 ;  /* 0x000000ffffd77224 */ /* 0x000fc400078e00f7 */
[----:B------:R3:W-:Y:S01]  /*35c00*/  STL [R1+0xebc], R4 ;  /* 0x000ebc0401007387 */ /* 0x0007e20000100800 */
[----:B------:R-:W-:Y:S02]  /*35c10*/  IMAD.MOV.U32 R216, RZ, RZ, R248 ;  /* 0x000000ffffd87224 */ /* 0x000fe400078e00f8 */
[----:B------:R-:W-:Y:S01]  /*35c20*/  IMAD.MOV.U32 R217, RZ, RZ, R249 ;  /* 0x000000ffffd97224 */ /* 0x000fe200078e00f9 */
[----:B------:R4:W-:Y:S01]  /*35c30*/  STL [R1+0xeb8], R6 ;  /* 0x000eb80601007387 */ /* 0x0009e20000100800 */
[----:B------:R-:W-:Y:S02]  /*35c40*/  IMAD.MOV.U32 R218, RZ, RZ, R250 ;  /* 0x000000ffffda7224 */ /* 0x000fe400078e00fa */
[----:B------:R-:W-:Y:S02]  /*35c50*/  IMAD.MOV.U32 R219, RZ, RZ, R3 ;  /* 0x000000ffffdb7224 */ /* 0x000fe400078e0003 */
[----:B------:R-:W-:Y:S02]  /*35c60*/  IMAD.MOV.U32 R220, RZ, RZ, R2 ;  /* 0x000000ffffdc7224 */ /* 0x000fe400078e0002 */
[----:B------:R-:W-:-:S02]  /*35c70*/  IMAD.MOV.U32 R221, RZ, RZ, R10 ;  /* 0x000000ffffdd7224 */ /* 0x000fc400078e000a */
[----:B------:R-:W-:Y:S02]  /*35c80*/  IMAD.MOV.U32 R222, RZ, RZ, R11 ;  /* 0x000000ffffde7224 */ /* 0x000fe400078e000b */
[----:B------:R-:W-:Y:S01]  /*35c90*/  IMAD.MOV.U32 R223, RZ, RZ, R8 ;  /* 0x000000ffffdf7224 */ /* 0x000fe200078e0008 */
        /* <DEDUP_REMOVED lines=15> */
[----:B------:R2:W-:Y:S01]  /*35d90*/  STL [R1+0xe98], R4 ;  /* 0x000e980401007387 */ /* 0x0005e20000100800 */
[----:B0-----:R-:W-:-:S05]  /*35da0*/  F2FP.BF16.F32.PACK_AB R6, R236, R237 ;  /* 0x000000edec06723e */ /* 0x001fca00000010ff */
[----:B------:R0:W-:Y:S01]  /*35db0*/  STL [R1+0xe94], R6 ;  /* 0x000e940601007387 */ /* 0x0001e20000100800 */
[----:B-1----:R-:W-:Y:S02]  /*35dc0*/  F2FP.BF16.F32.PACK_AB R5, R238, R239 ;  /* 0x000000efee05723e */ /* 0x002fe400000010ff */
[----:B--2---:R-:W-:-:S03]  /*35dd0*/  F2FP.BF16.F32.PACK_AB R4, R134, R240 ;  /* 0x000000f08604723e */ /* 0x004fc600000010ff */
[----:B------:R1:W-:Y:S01]  /*35de0*/  STL [R1+0xe90], R5 ;  /* 0x000e900501007387 */ /* 0x0003e20000100800 */
[----:B0-----:R-:W-:-:S03]  /*35df0*/  F2FP.BF16.F32.PACK_AB R6, R132, R241 ;  /* 0x000000f18406723e */ /* 0x001fc600000010ff */
[----:B------:R0:W-:Y:S04]  /*35e00*/  STL [R1+0xe8c], R4 ;  /* 0x000e8c0401007387 */ /* 0x0001e80000100800 */
[----:B------:R-:W-:Y:S01]  /*35e10*/  STL [R1+0xe88], R6 ;  /* 0x000e880601007387 */ /* 0x000fe20000100800 */
[----:B-1----:R-:W-:-:S05]  /*35e20*/  F2FP.BF16.F32.PACK_AB R5, R242, R243 ;  /* 0x000000f3f205723e */ /* 0x002fca00000010ff */
[----:B------:R1:W-:Y:S01]  /*35e30*/  STL [R1+0xe84], R5 ;  /* 0x000e840501007387 */ /* 0x0003e20000100800 */
[----:B0-----:R-:W-:-:S05]  /*35e40*/  F2FP.BF16.F32.PACK_AB R4, R244, R245 ;  /* 0x000000f5f404723e */ /* 0x001fca00000010ff */
[----:B------:R0:W-:Y:S04]  /*35e50*/  STL [R1+0xe80], R4 ;  /* 0x000e800401007387 */ /* 0x0001e80000100800 */
[----:B------:R-:W2:Y:S04]  /*35e60*/  LDL.LU R224, [R1+0x3a0] ;  /* 0x0003a00001e07983 */ /* 0x000ea80000300800 */
[----:B------:R-:W2:Y:S04]  /*35e70*/  LDL.LU R225, [R1+0xba0] ;  /* 0x000ba00001e17983 */ /* 0x000ea80000300800 */
        /* <DEDUP_REMOVED lines=30> */
[----:B-1----:R-:W-:Y:S01]  /*36060*/  F2FP.BF16.F32.PACK_AB R5, R131, R214 ;  /* 0x000000d68305723e */ /* 0x002fe200000010ff */
[----:B------:R-:W-:Y:S01]  /*36070*/  IMAD.MOV.U32 R214, RZ, RZ, R0 ;  /* 0x000000ffffd67224 */ /* 0x000fe200078e0000 */
[----:B0-----:R-:W-:Y:S01]  /*36080*/  F2FP.BF16.F32.PACK_AB R4, R129, R215 ;  /* 0x000000d78104723e */ /* 0x001fe200000010ff */
[----:B------:R-:W-:Y:S01]  /*36090*/  IMAD.MOV.U32 R215, RZ, RZ, R9 ;  /* 0x000000ffffd77224 */ /* 0x000fe200078e0009 */
[----:B------:R-:W-:Y:S01]  /*360a0*/  F2FP.BF16.F32.PACK_AB R6, R216, R217 ;  /* 0x000000d9d806723e */ /* 0x000fe200000010ff */
[----:B------:R0:W-:Y:S01]  /*360b0*/  STL [R1+0xe7c], R5 ;  /* 0x000e7c0501007387 */ /* 0x0001e20000100800 */
[----:B------:R-:W-:-:S02]  /*360c0*/  IMAD.MOV.U32 R213, RZ, RZ, R12 ;  /* 0x000000ffffd57224 */ /* 0x000fc400078e000c */
[----:B------:R-:W-:Y:S01]  /*360d0*/  IMAD.MOV.U32 R212, RZ, RZ, R13 ;  /* 0x000000ffffd47224 */ /* 0x000fe200078e000d */
[----:B------:R1:W-:Y:S04]  /*360e0*/  STL [R1+0xe78], R4 ;  /* 0x000e780401007387 */ /* 0x0003e80000100800 */
[----:B------:R1:W-:Y:S01]  /*360f0*/  STL [R1+0xe74], R6 ;  /* 0x000e740601007387 */ /* 0x0003e20000100800 */
[----:B0-----:R-:W-:Y:S02]  /*36100*/  F2FP.BF16.F32.PACK_AB R5, R218, R219 ;  /* 0x000000dbda05723e */ /* 0x001fe400000010ff */
[----:B-1----:R-:W-:-:S03]  /*36110*/  F2FP.BF16.F32.PACK_AB R4, R130, R220 ;  /* 0x000000dc8204723e */ /* 0x002fc600000010ff */
[----:B------:R0:W-:Y:S01]  /*36120*/  STL [R1+0xe70], R5 ;  /* 0x000e700501007387 */ /* 0x0001e20000100800 */
[----:B------:R-:W-:-:S03]  /*36130*/  F2FP.BF16.F32.PACK_AB R6, R128, R221 ;  /* 0x000000dd8006723e */ /* 0x000fc600000010ff */
[----:B------:R2:W-:Y:S04]  /*36140*/  STL [R1+0xe6c], R4 ;  /* 0x000e6c0401007387 */ /* 0x0005e80000100800 */
[----:B------:R3:W-:Y:S01]  /*36150*/  STL [R1+0xe68], R6 ;  /* 0x000e680601007387 */ /* 0x0007e20000100800 */
[----:B0-----:R-:W-:-:S05]  /*36160*/  F2FP.BF16.F32.PACK_AB R5, R222, R223 ;  /* 0x000000dfde05723e */ /* 0x001fca00000010ff */
[----:B------:R4:W-:Y:S01]  /*36170*/  STL [R1+0xe64], R5 ;  /* 0x000e640501007387 */ /* 0x0009e20000100800 */
[----:B--2---:R-:W-:Y:S02]  /*36180*/  F2FP.BF16.F32.PACK_AB R4, R224, R225 ;  /* 0x000000e1e004723e */ /* 0x004fe400000010ff */
[----:B---3--:R-:W-:-:S03]  /*36190*/  F2FP.BF16.F32.PACK_AB R6, R127, R226 ;  /* 0x000000e27f06723e */ /* 0x008fc600000010ff */
[----:B------:R0:W-:Y:S01]  /*361a0*/  STL [R1+0xe60], R4 ;  /* 0x000e600401007387 */ /* 0x0001e20000100800 */
[----:B----4-:R-:W-:-:S03]  /*361b0*/  F2FP.BF16.F32.PACK_AB R5, R125, R227 ;  /* 0x000000e37d05723e */ /* 0x010fc600000010ff */
        /* <DEDUP_REMOVED lines=30> */
[----:B------:R-:W-:Y:S01]  /*363a0*/  STL [R1+0xe20], R6 ;  /* 0x000e200601007387 */ /* 0x000fe20000100800 */
[----:B-1----:R-:W-:-:S03]  /*363b0*/  F2FP.BF16.F32.PACK_AB R4, R117, R3 ;  /* 0x000000037504723e */ /* 0x002fc600000010ff */
[----:B------:R-:W-:Y:S04]  /*363c0*/  STL [R1+0xe1c], R5 ;  /* 0x000e1c0501007387 */ /* 0x000fe80000100800 */
[----:B------:R-:W-:Y:S01]  /*363d0*/  STL [R1+0xe18], R4 ;  /* 0x000e180401007387 */ /* 0x000fe20000100800 */
[----:B------:R-:W-:-:S05]  /*363e0*/  F2FP.BF16.F32.PACK_AB R3, R2, R10 ;  /* 0x0000000a0203723e */ /* 0x000fca00000010ff */
[----:B------:R0:W-:Y:S01]  /*363f0*/  STL [R1+0xe14], R3 ;  /* 0x000e140301007387 */ /* 0x0001e20000100800 */
[----:B------:R-:W-:-:S05]  /*36400*/  F2FP.BF16.F32.PACK_AB R2, R11, R8 ;  /* 0x000000080b02723e */ /* 0x000fca00000010ff */
        /* <DEDUP_REMOVED lines=36> */
[----:B0-----:R-:W4:Y:S04]  /*36650*/  LDL.LU R3, [R1+0xb48] ;  /* 0x000b480001037983 */ /* 0x001f280000300800 */
[----:B-1----:R-:W4:Y:S04]  /*36660*/  LDL.LU R2, [R1+0x340] ;  /* 0x0003400001027983 */ /* 0x002f280000300800 */
[----:B------:R-:W4:Y:S04]  /*36670*/  LDL.LU R10, [R1+0xb40] ;  /* 0x000b4000010a7983 */ /* 0x000f280000300800 */
[----:B------:R-:W4:Y:S04]  /*36680*/  LDL.LU R11, [R1+0x73c] ;  /* 0x00073c00010b7983 */ /* 0x000f280000300800 */
[----:B------:R-:W4:Y:S04]  /*36690*/  LDL.LU R8, [R1+0x734] ;  /* 0x0007340001087983 */ /* 0x000f280000300800 */
[----:B------:R-:W4:Y:S04]  /*366a0*/  LDL.LU R9, [R1+0x33c] ;  /* 0x00033c0001097983 */ /* 0x000f280000300800 */
[----:B------:R-:W4:Y:S04]  /*366b0*/  LDL.LU R0, [R1+0xb3c] ;  /* 0x000b3c0001007983 */ /* 0x000f280000300800 */
[----:B------:R-:W4:Y:S04]  /*366c0*/  LDL.LU R12, [R1+0x334] ;  /* 0x00033400010c7983 */ /* 0x000f280000300800 */
[----:B------:R-:W4:Y:S01]  /*366d0*/  LDL.LU R13, [R1+0xb34] ;  /* 0x000b3400010d7983 */ /* 0x000f220000300800 */
[----:B------:R-:W-:-:S02]  /*366e0*/  F2FP.BF16.F32.PACK_AB R5, R118, R212 ;  /* 0x000000d47605723e */ /* 0x000fc400000010ff */
[----:B------:R-:W-:Y:S02]  /*366f0*/  F2FP.BF16.F32.PACK_AB R4, R116, R213 ;  /* 0x000000d57404723e */ /* 0x000fe400000010ff */
[----:B------:R-:W-:Y:S01]  /*36700*/  F2FP.BF16.F32.PACK_AB R6, R214, R215 ;  /* 0x000000d7d606723e */ /* 0x000fe200000010ff */
[----:B------:R2:W-:Y:S04]  /*36710*/  STL [R1+0xe0c], R5 ;  /* 0x000e0c0501007387 */ /* 0x0005e80000100800 */
[----:B------:R3:W-:Y:S04]  /*36720*/  STL [R1+0xe08], R4 ;  /* 0x000e080401007387 */ /* 0x0007e80000100800 */
[----:B------:R4:W-:Y:S01]  /*36730*/  STL [R1+0xe04], R6 ;  /* 0x000e040601007387 */ /* 0x0009e20000100800 */
[----:B--2---:R-:W-:-:S02]  /*36740*/  F2FP.BF16.F32.PACK_AB R5, R216, R217 ;  /* 0x000000d9d805723e */ /* 0x004fc400000010ff */
        /* <DEDUP_REMOVED lines=41> */
[----:B------:R-:W-:Y:S01]  /*369e0*/  STL [R1+0xbb0], R6 ;  /* 0x000bb00601007387 */ /* 0x000fe20000100800 */
[----:B0-----:R-:W-:-:S03]  /*369f0*/  F2FP.BF16.F32.PACK_AB R4, R104, R249 ;  /* 0x000000f96804723e */ /* 0x001fc600000010ff */
[----:B------:R-:W-:Y:S04]  /*36a00*/  STL [R1+0xbac], R5 ;  /* 0x000bac0501007387 */ /* 0x000fe80000100800 */
[----:B------:R0:W-:Y:S01]  /*36a10*/  STL [R1+0xba8], R4 ;  /* 0x000ba80401007387 */ /* 0x0001e20000100800 */
[----:B------:R-:W-:-:S05]  /*36a20*/  F2FP.BF16.F32.PACK_AB R3, R250, R3 ;  /* 0x00000003fa03723e */ /* 0x000fca00000010ff */
[----:B------:R1:W-:Y:S01]  /*36a30*/  STL [R1+0xba4], R3 ;  /* 0x000ba40301007387 */ /* 0x0003e20000100800 */
[----:B------:R-:W-:Y:S02]  /*36a40*/  F2FP.BF16.F32.PACK_AB R2, R2, R10 ;  /* 0x0000000a0202723e */ /* 0x000fe400000010ff */
[----:B0-----:R-:W-:-:S03]  /*36a50*/  F2FP.BF16.F32.PACK_AB R4, R103, R11 ;  /* 0x0000000b6704723e */ /* 0x001fc600000010ff */
[----:B------:R0:W-:Y:S01]  /*36a60*/  STL [R1+0xba0], R2 ;  /* 0x000ba00201007387 */ /* 0x0001e20000100800 */
[----:B-1----:R-:W-:-:S03]  /*36a70*/  F2FP.BF16.F32.PACK_AB R3, R101, R8 ;  /* 0x000000086503723e */ /* 0x002fc600000010ff */
[----:B------:R-:W-:Y:S04]  /*36a80*/  STL [R1+0xb9c], R4 ;  /* 0x000b9c0401007387 */ /* 0x000fe80000100800 */
[----:B------:R1:W-:Y:S01]  /*36a90*/  STL [R1+0xb98], R3 ;  /* 0x000b980301007387 */ /* 0x0003e20000100800 */
[----:B0-----:R-:W-:-:S05]  /*36aa0*/  F2FP.BF16.F32.PACK_AB R2, R9, R0 ;  /* 0x000000000902723e */ /* 0x001fca00000010ff */
[----:B------:R0:W-:Y:S01]  /*36ab0*/  STL [R1+0xb94], R2 ;  /* 0x000b940201007387 */ /* 0x0001e20000100800 */
[----:B------:R-:W-:-:S03]  /*36ac0*/  F2FP.BF16.F32.PACK_AB R0, R12, R13 ;  /* 0x0000000d0c00723e */ /* 0x000fc600000010ff */
[----:B------:R-:W2:Y:S04]  /*36ad0*/  LDL.LU R212, [R1+0x738] ;  /* 0x0007380001d47983 */ /* 0x000ea80000300800 */
[----:B------:R3:W-:Y:S04]  /*36ae0*/  STL [R1+0xb90], R0 ;  /* 0x000b900001007387 */ /* 0x0007e80000100800 */
        /* <DEDUP_REMOVED lines=38> */
[----:B-1----:R-:W4:Y:S04]  /*36d50*/  LDL.LU R3, [R1+0xb08] ;  /* 0x000b080001037983 */ /* 0x002f280000300800 */
[----:B0-----:R-:W4:Y:S04]  /*36d60*/  LDL.LU R2, [R1+0x300] ;  /* 0x0003000001027983 */ /* 0x001f280000300800 */
[----:B------:R-:W4:Y:S04]  /*36d70*/  LDL.LU R10, [R1+0xb00] ;  /* 0x000b0000010a7983 */ /* 0x000f280000300800 */
[----:B------:R-:W4:Y:S04]  /*36d80*/  LDL.LU R11, [R1+0x6fc] ;  /* 0x0006fc00010b7983 */ /* 0x000f280000300800 */
[----:B------:R-:W4:Y:S04]  /*36d90*/  LDL.LU R8, [R1+0x6f4] ;  /* 0x0006f40001087983 */ /* 0x000f280000300800 */
[----:B------:R-:W4:Y:S04]  /*36da0*/  LDL.LU R9, [R1+0x2fc] ;  /* 0x0002fc0001097983 */ /* 0x000f280000300800 */
[----:B---3--:R-:W3:Y:S04]  /*36db0*/  LDL.LU R0, [R1+0xafc] ;  /* 0x000afc0001007983 */ /* 0x008ee80000300800 */
[----:B------:R-:W3:Y:S04]  /*36dc0*/  LDL.LU R12, [R1+0x2f4] ;  /* 0x0002f400010c7983 */ /* 0x000ee80000300800 */
[----:B------:R-:W3:Y:S01]  /*36dd0*/  LDL.LU R13, [R1+0xaf4] ;  /* 0x000af400010d7983 */ /* 0x000ee20000300800 */
[----:B--2---:R-:W-:-:S05]  /*36de0*/  F2FP.BF16.F32.PACK_AB R5, R102, R212 ;  /* 0x000000d46605723e */ /* 0x004fca00000010ff */
[----:B------:R0:W-:Y:S01]  /*36df0*/  STL [R1+0xb8c], R5 ;  /* 0x000b8c0501007387 */ /* 0x0001e20000100800 */
[----:B----4-:R-:W-:-:S05]  /*36e00*/  F2FP.BF16.F32.PACK_AB R4, R100, R213 ;  /* 0x000000d56404723e */ /* 0x010fca00000010ff */
[----:B------:R1:W-:Y:S01]  /*36e10*/  STL [R1+0xb88], R4 ;  /* 0x000b880401007387 */ /* 0x0003e20000100800 */
[----:B------:R-:W-:-:S05]  /*36e20*/  F2FP.BF16.F32.PACK_AB R6, R214, R215 ;  /* 0x000000d7d606723e */ /* 0x000fca00000010ff */
[----:B------:R2:W-:Y:S01]  /*36e30*/  STL [R1+0xb84], R6 ;  /* 0x000b840601007387 */ /* 0x0005e20000100800 */
[----:B0-----:R-:W-:Y:S02]  /*36e40*/  F2FP.BF16.F32.PACK_AB R5, R216, R217 ;  /* 0x000000d9d805723e */ /* 0x001fe400000010ff */
[----:B-1----:R-:W-:-:S03]  /*36e50*/  F2FP.BF16.F32.PACK_AB R4, R99, R218 ;  /* 0x000000da6304723e */ /* 0x002fc600000010ff */
[----:B------:R0:W-:Y:S01]  /*36e60*/  STL [R1+0xb80], R5 ;  /* 0x000b800501007387 */ /* 0x0001e20000100800 */
[----:B--2---:R-:W-:-:S03]  /*36e70*/  F2FP.BF16.F32.PACK_AB R6, R97, R219 ;  /* 0x000000db6106723e */ /* 0x004fc600000010ff */
        /* <DEDUP_REMOVED lines=50> */
[----:B---3--:R-:W-:-:S05]  /*371a0*/  F2FP.BF16.F32.PACK_AB R2, R9, R0 ;  /* 0x000000000902723e */ /* 0x008fca00000010ff */
        /* <DEDUP_REMOVED lines=442> */
[----:B------:R-:W-:Y:S01]  /*38d50*/  STL [R1+0x634], R6 ;  /* 0x0006340601007387 */ /* 0x000fe20000100800 */
[----:B0-----:R-:W-:-:S05]  /*38d60*/  F2FP.BF16.F32.PACK_AB R5, R250, R3 ;  /* 0x00000003fa05723e */ /* 0x001fca00000010ff */
[----:B------:R-:W-:Y:S01]  /*38d70*/  STL [R1+0x630], R5 ;  /* 0x0006300501007387 */ /* 0x000fe20000100800 */
[----:B--2---:R-:W-:-:S05]  /*38d80*/  F2FP.BF16.F32.PACK_AB R4, R2, R10 ;  /* 0x0000000a0204723e */ /* 0x004fca00000010ff */
[----:B------:R-:W-:Y:S01]  /*38d90*/  STL [R1+0x62c], R4 ;  /* 0x00062c0401007387 */ /* 0x000fe20000100800 */
[----:B------:R-:W-:-:S05]  /*38da0*/  F2FP.BF16.F32.PACK_AB R3, R11, R8 ;  /* 0x000000080b03723e */ /* 0x000fca00000010ff */
[----:B------:R0:W-:Y:S01]  /*38db0*/  STL [R1+0x628], R3 ;  /* 0x0006280301007387 */ /* 0x0001e20000100800 */
[----:B---3--:R-:W-:-:S05]  /*38dc0*/  F2FP.BF16.F32.PACK_AB R2, R9, R0 ;  /* 0x000000000902723e */ /* 0x008fca00000010ff */
[----:B------:R1:W-:Y:S01]  /*38dd0*/  STL [R1+0x624], R2 ;  /* 0x0006240201007387 */ /* 0x0003e20000100800 */
[----:B------:R-:W-:-:S03]  /*38de0*/  F2FP.BF16.F32.PACK_AB R0, R12, R13 ;  /* 0x0000000d0c00723e */ /* 0x000fc600000010ff */
[----:B------:R-:W2:Y:S04]  /*38df0*/  LDL.LU R196, [R1+0x1f8] ;  /* 0x0001f80001c47983 */ /* 0x000ea80000300800 */
[----:B------:R3:W-:Y:S04]  /*38e00*/  STL [R1+0x620], R0 ;  /* 0x0006200001007387 */ /* 0x0007e80000100800 */
[----:B------:R-:W2:Y:S04]  /*38e10*/  LDL.LU R197, [R1+0x9f8] ;  /* 0x0009f80001c57983 */ /* 0x000ea80000300800 */
        /* <DEDUP_REMOVED lines=68> */
[----:B0-----:R-:W-:-:S05]  /*39260*/  F2FP.BF16.F32.PACK_AB R5, R202, R203 ;  /* 0x000000cbca05723e */ /* 0x001fca00000010ff */
[----:B------:R0:W-:Y:S01]  /*39270*/  STL [R1+0x610], R5 ;  /* 0x0006100501007387 */ /* 0x0001e20000100800 */
[----:B-1----:R-:W-:-:S05]  /*39280*/  F2FP.BF16.F32.PACK_AB R4, R204, R205 ;  /* 0x000000cdcc04723e */ /* 0x002fca00000010ff */
[----:B------:R1:W-:Y:S01]  /*39290*/  STL [R1+0x60c], R4 ;  /* 0x00060c0401007387 */ /* 0x0003e20000100800 */
[----:B--2---:R-:W-:-:S05]  /*392a0*/  F2FP.BF16.F32.PACK_AB R6, R206, R207 ;  /* 0x000000cfce06723e */ /* 0x004fca00000010ff */
        /* <DEDUP_REMOVED lines=42> */
[----:B------:R-:W-:Y:S01]  /*39550*/  STL [R1+0x364], R6 ;  /* 0x0003640601007387 */ /* 0x000fe20000100800 */
[----:B0-----:R-:W-:Y:S01]  /*39560*/  F2FP.BF16.F32.PACK_AB R5, R250, R3 ;  /* 0x00000003fa05723e */ /* 0x001fe200000010ff */
[----:B------:R-:W-:-:S04]  /*39570*/  IMAD.MOV.U32 R250, RZ, RZ, R7 ;  /* 0x000000fffffa7224 */ /* 0x000fc800078e0007 */
[----:B------:R-:W-:Y:S01]  /*39580*/  STL [R1+0x360], R5 ;  /* 0x0003600501007387 */ /* 0x000fe20000100800 */
[----:B-1----:R-:W-:-:S05]  /*39590*/  F2FP.BF16.F32.PACK_AB R4, R2, R10 ;  /* 0x0000000a0204723e */ /* 0x002fca00000010ff */
[----:B------:R-:W-:Y:S01]  /*395a0*/  STL [R1+0x33c], R4 ;  /* 0x00033c0401007387 */ /* 0x000fe20000100800 */
[----:B------:R-:W-:-:S05]  /*395b0*/  F2FP.BF16.F32.PACK_AB R3, R11, R8 ;  /* 0x000000080b03723e */ /* 0x000fca00000010ff */
[----:B------:R-:W-:Y:S01]  /*395c0*/  STL [R1+0x338], R3 ;  /* 0x0003380301007387 */ /* 0x000fe20000100800 */
[----:B---3--:R-:W-:-:S05]  /*395d0*/  F2FP.BF16.F32.PACK_AB R2, R9, R0 ;  /* 0x000000000902723e */ /* 0x008fca00000010ff */
[----:B------:R-:W-:Y:S01]  /*395e0*/  STL [R1+0x334], R2 ;  /* 0x0003340201007387 */ /* 0x000fe20000100800 */
[----:B------:R-:W-:-:S03]  /*395f0*/  F2FP.BF16.F32.PACK_AB R0, R12, R13 ;  /* 0x0000000d0c00723e */ /* 0x000fc600000010ff */
[----:B------:R-:W2:Y:S04]  /*39600*/  LDL.LU R249, [R1+0x1b0] ;  /* 0x0001b00001f97983 */ /* 0x000ea80000300800 */
[----:B------:R-:W-:Y:S04]  /*39610*/  STL [R1+0x330], R0 ;  /* 0x0003300001007387 */ /* 0x000fe80000100800 */
        /* <DEDUP_REMOVED lines=85> */
[----:B------:R-:W2:Y:S04]  /*39b70*/  LDL.LU R147, [R1+0x908] ;  /* 0x0009080001937983 */ /* 0x000ea80000300800 */
[----:B--2---:R0:W-:Y:S04]  /*39b80*/  STL [R1+0x1d18], R147 ;  /* 0x001d189301007387 */ /* 0x0041e80000100800 */
[----:B0-----:R-:W2:Y:S04]  /*39b90*/  LDL.LU R147, [R1+0x504] ;  /* 0x0005040001937983 */ /* 0x001ea80000300800 */
[----:B------:R-:W3:Y:S04]  /*39ba0*/  LDL.LU R146, [R1+0x900] ;  /* 0x0009000001927983 */ /* 0x000ee80000300800 */
[----:B---3--:R0:W-:Y:S04]  /*39bb0*/  STL [R1+0x1d14], R146 ;  /* 0x001d149201007387 */ /* 0x0081e80000100800 */
[----:B0-----:R-:W3:Y:S04]  /*39bc0*/  LDL.LU R146, [R1+0x108] ;  /* 0x0001080001927983 */ /* 0x001ee80000300800 */
[----:B------:R-:W4:Y:S04]  /*39bd0*/  LDL.LU R145, [R1+0xd08] ;  /* 0x000d080001917983 */ /* 0x000f280000300800 */
[----:B----4-:R0:W-:Y:S04]  /*39be0*/  STL [R1+0x1d10], R145 ;  /* 0x001d109101007387 */ /* 0x0101e80000100800 */
[----:B0-----:R-:W4:Y:S04]  /*39bf0*/  LDL.LU R145, [R1+0x100] ;  /* 0x0001000001917983 */ /* 0x001f280000300800 */
        /* <DEDUP_REMOVED lines=107> */
[----:B------:R-:W3:Y:S04]  /*3a2b0*/  LDL.LU R12, [R1+0xcb4] ;  /* 0x000cb400010c7983 */ /* 0x000ee80000300800 */
[----:B------:R-:W3:Y:S04]  /*3a2c0*/  LDL.LU R18, [R1+0xb8] ;  /* 0x0000b80001127983 */ /* 0x000ee80000300800 */
[----:B------:R-:W3:Y:S04]  /*3a2d0*/  LDL.LU R17, [R1+0xb0] ;  /* 0x0000b00001117983 */ /* 0x000ee80000300800 */
[----:B------:R-:W3:Y:S04]  /*3a2e0*/  LDL.LU R16, [R1+0x4b8] ;  /* 0x0004b80001107983 */ /* 0x000ee80000300800 */
[----:B------:R-:W3:Y:S04]  /*3a2f0*/  LDL.LU R23, [R1+0x4b0] ;  /* 0x0004b00001177983 */ /* 0x000ee80000300800 */
[----:B------:R-:W3:Y:S04]  /*3a300*/  LDL.LU R22, [R1+0xac] ;  /* 0x0000ac0001167983 */ /* 0x000ee80000300800 */
[----:B------:R-:W3:Y:S04]  /*3a310*/  LDL.LU R21, [R1+0xa4] ;  /* 0x0000a40001157983 */ /* 0x000ee80000300800 */
[----:B------:R-:W3:Y:S04]  /*3a320*/  LDL.LU R20, [R1+0x4ac] ;  /* 0x0004ac0001147983 */ /* 0x000ee80000300800 */
        /* <DEDUP_REMOVED lines=117> */
[----:B------:R-:W4:Y:S01]  /*3aa80*/  LDL.LU R252, [R1+0x454] ;  /* 0x0004540001fc7983 */ /* 0x000f220000300800 */
[----:B------:R-:W-:-:S03]  /*3aa90*/  F2FP.BF16.F32.PACK_AB R251, R250, R251 ;  /* 0x000000fbfafb723e */ /* 0x000fc600000010ff */
[----:B----4-:R0:W-:Y:S04]  /*3aaa0*/  STL [R1+0x1bbc], R252 ;  /* 0x001bbcfc01007387 */ /* 0x0101e80000100800 */
[----:B0-----:R-:W4:Y:S04]  /*3aab0*/  LDL.LU R252, [R1+0x45c] ;  /* 0x00045c0001fc7983 */ /* 0x001f280000300800 */
        /* <DEDUP_REMOVED lines=76> */
[----:B------:R-:W2:Y:S02]  /*3af80*/  LDL.LU R250, [R1+0x1e74] ;  /* 0x001e740001fa7983 */ /* 0x000ea40000300800 */
[----:B--2---:R-:W-:-:S02]  /*3af90*/  F2FP.BF16.F32.PACK_AB R250, R249, R250 ;  /* 0x000000faf9fa723e */ /* 0x004fc400000010ff */
[----:B------:R-:W2:Y:S02]  /*3afa0*/  LDL.LU R249, [R1+0x1e70] ;  /* 0x001e700001f97983 */ /* 0x000ea40000300800 */
[----:B--2---:R-:W-:Y:S02]  /*3afb0*/  F2FP.BF16.F32.PACK_AB R249, R248, R249 ;  /* 0x000000f9f8f9723e */ /* 0x004fe400000010ff */
[----:B------:R-:W2:Y:S02]  /*3afc0*/  LDL.LU R248, [R1+0x1e6c] ;  /* 0x001e6c0001f87983 */ /* 0x000ea40000300800 */
[----:B--2---:R-:W-:Y:S02]  /*3afd0*/  F2FP.BF16.F32.PACK_AB R248, R247, R248 ;  /* 0x000000f8f7f8723e */ /* 0x004fe400000010ff */
        /* <DEDUP_REMOVED lines=338> */
[----:B------:R-:W3:Y:S02]  /*3c500*/  LDL.LU R78, [R1+0x1bc4] ;  /* 0x001bc400014e7983 */ /* 0x000ee40000300800 */
[----:B---3--:R-:W-:Y:S02]  /*3c510*/  F2FP.BF16.F32.PACK_AB R78, R77, R78 ;  /* 0x0000004e4d4e723e */ /* 0x008fe400000010ff */
[----:B------:R-:W4:Y:S02]  /*3c520*/  LDL.LU R77, [R1+0x1bc0] ;  /* 0x001bc000014d7983 */ /* 0x000f240000300800 */
[----:B----4-:R-:W-:Y:S02]  /*3c530*/  F2FP.BF16.F32.PACK_AB R77, R252, R77 ;  /* 0x0000004dfc4d723e */ /* 0x010fe400000010ff */
[----:B------:R-:W2:Y:S01]  /*3c540*/  LDL.LU R252, [R1+0x1bbc] ;  /* 0x001bbc0001fc7983 */ /* 0x000ea20000300800 */
[----:B------:R-:W-:Y:S02]  /*3c550*/  F2FP.BF16.F32.PACK_AB R83, R194, R83 ;  /* 0x00000053c253723e */ /* 0x000fe400000010ff */
[----:B------:R-:W-:-:S02]  /*3c560*/  F2FP.BF16.F32.PACK_AB R82, R195, R82 ;  /* 0x00000052c352723e */ /* 0x000fc400000010ff */
[----:B------:R-:W-:Y:S02]  /*3c570*/  F2FP.BF16.F32.PACK_AB R81, R192, R81 ;  /* 0x00000051c051723e */ /* 0x000fe400000010ff */
[----:B------:R-:W-:Y:S02]  /*3c580*/  F2FP.BF16.F32.PACK_AB R80, R193, R80 ;  /* 0x00000050c150723e */ /* 0x000fe400000010ff */
[----:B------:R-:W-:Y:S02]  /*3c590*/  F2FP.BF16.F32.PACK_AB R87, R159, R87 ;  /* 0x000000579f57723e */ /* 0x000fe400000010ff */
[----:B------:R-:W-:Y:S02]  /*3c5a0*/  F2FP.BF16.F32.PACK_AB R86, R191, R86 ;  /* 0x00000056bf56723e */ /* 0x000fe400000010ff */
        /* <DEDUP_REMOVED lines=9> */
[----:B--2---:R-:W-:Y:S02]  /*3c640*/  F2FP.BF16.F32.PACK_AB R76, R252, R76 ;  /* 0x0000004cfc4c723e */ /* 0x004fe400000010ff */
        /* <DEDUP_REMOVED lines=13> */
[----:B------:R0:W5:Y:S04]  /*3c720*/  LDL.LU R6, [R1+0x1b84] ;  /* 0x001b840001067983 */ /* 0x0001680000300800 */
[----:B------:R0:W5:Y:S04]  /*3c730*/  LDL.LU R5, [R1+0x1b80] ;  /* 0x001b800001057983 */ /* 0x0001680000300800 */
[----:B------:R0:W5:Y:S01]  /*3c740*/  LDL.LU R4, [R1+0x1b7c] ;  /* 0x001b7c0001047983 */ /* 0x0001620000300800 */
        /* <DEDUP_REMOVED lines=22> */
[----:B--2---:R-:W-:Y:S02]  /*3c8b0*/  F2FP.BF16.F32.PACK_AB R150, R7, R252 ;  /* 0x000000fc0796723e */ /* 0x004fe400000010ff */
[----:B---3--:R-:W-:Y:S02]  /*3c8c0*/  F2FP.BF16.F32.PACK_AB R149, R195, R194 ;  /* 0x000000c2c395723e */ /* 0x008fe400000010ff */
[----:B----4-:R-:W-:-:S02]  /*3c8d0*/  F2FP.BF16.F32.PACK_AB R148, R193, R192 ;  /* 0x000000c0c194723e */ /* 0x010fc400000010ff */
[----:B------:R-:W-:Y:S02]  /*3c8e0*/  F2FP.BF16.F32.PACK_AB R159, R191, R159 ;  /* 0x0000009fbf9f723e */ /* 0x000fe400000010ff */
[----:B------:R-:W-:Y:S02]  /*3c8f0*/  F2FP.BF16.F32.PACK_AB R158, R190, R158 ;  /* 0x0000009ebe9e723e */ /* 0x000fe400000010ff */
[----:B------:R-:W-:Y:S02]  /*3c900*/  F2FP.BF16.F32.PACK_AB R157, R189, R157 ;  /* 0x0000009dbd9d723e */ /* 0x000fe400000010ff */
[----:B0-----:R-:W-:-:S07]  /*3c910*/  F2FP.BF16.F32.PACK_AB R156, R188, R156 ;  /* 0x0000009cbc9c723e */ /* 0x001fce00000010ff */
.L_x_0:
[----:B------:R0:W-:Y:S01]  /*3c920*/  STL [R1+0x1c3c], R72 ;  /* 0x001c3c4801007387 */ /* 0x0001e20000100800 */
[----:B------:R-:W1:Y:S01]  /*3c930*/  LDC R66, c[0x0][0x244] ;  /* 0x00009100ff427b82 */ /* 0x000e620000000800 */
[C---:B-----5:R-:W-:Y:S01]  /*3c940*/  VIADD R64, R4.reuse, 0x137 ;  /* 0x0000013704407836 */ /* 0x060fe20000000000 */
[----:B------:R-:W-:Y:S01]  /*3c950*/  ULDC.64 UR12, c[0x0][0x228] ;  /* 0x00008a00000c7ab9 */ /* 0x000fe20000000a00 */
[----:B------:R3:W-:Y:S01]  /*3c960*/  STL [R1+0x1c38], R71 ;  /* 0x001c384701007387 */ /* 0x0007e20000100800 */
[----:B------:R-:W-:Y:S01]  /*3c970*/  VIADD R2, R4, 0x135 ;  /* 0x0000013504027836 */ /* 0x000fe20000000000 */
[----:B------:R-:W-:Y:S01]  /*3c980*/  ULDC.64 UR14, c[0x0][0x228] ;  /* 0x00008a00000e7ab9 */ /* 0x000fe20000000a00 */
[----:B------:R-:W-:Y:S01]  /*3c990*/  ISETP.GE.AND P5, PT, R64, UR13, PT ;  /* 0x0000000d40007c0c */ /* 0x000fe2000bfa6270 */
[----:B------:R4:W-:Y:S01]  /*3c9a0*/  STL [R1+0x1c34], R70 ;  /* 0x001c344601007387 */ /* 0x0009e20000100800 */
[----:B------:R-:W-:Y:S01]  /*3c9b0*/  ULDC UR5, c[0x0][0x244] ;  /* 0x0000910000057ab9 */ /* 0x000fe20000000800 */
[----:B------:R-:W-:Y:S01]  /*3c9c0*/  VIADD R65, R4, 0x136 ;  /* 0x0000013604417836 */ /* 0x000fe20000000000 */
[----:B------:R-:W-:Y:S01]  /*3c9d0*/  ISETP.GE.AND P1, PT, R2, UR15, PT ;  /* 0x0000000f02007c0c */ /* 0x000fe2000bf26270 */
[----:B------:R2:W-:Y:S01]  /*3c9e0*/  STL [R1+0x1c30], R69 ;  /* 0x001c304501007387 */ /* 0x0005e20000100800 */
[----:B------:R-:W-:Y:S01]  /*3c9f0*/  ULDC.64 UR6, c[0x0][0x228] ;  /* 0x00008a0000067ab9 */ /* 0x000fe20000000a00 */
[C---:B------:R-:W-:Y:S01]  /*3ca00*/  IMAD R2, R5.reuse, UR5, RZ ;  /* 0x0000000505027c24 */ /* 0x040fe2000f8e02ff */
[----:B------:R-:W-:Y:S01]  /*3ca10*/  ISETP.LT.AND P6, PT, R6, UR12, !P5 ;  /* 0x0000000c06007c0c */ /* 0x000fe2000efc1270 */
[----:B------:R2:W-:Y:S01]  /*3ca20*/  STL [R1+0x1c2c], R68 ;  /* 0x001c2c4401007387 */ /* 0x0005e20000100800 */
[----:B------:R-:W-:Y:S01]  /*3ca30*/  ISETP.LT.AND P5, PT, R5, UR14, !P5 ;  /* 0x0000000e05007c0c */ /* 0x000fe2000efa1270 */
[----:B------:R-:W-:Y:S01]  /*3ca40*/  VIADD R64, R4, 0x134 ;  /* 0x0000013404407836 */ /* 0x000fe20000000000 */
[----:B------:R-:W-:Y:S01]  /*3ca50*/  ULDC.64 UR16, c[0x0][0x228] ;  /* 0x00008a0000107ab9 */ /* 0x000fe20000000a00 */
[----:B------:R2:W-:Y:S01]  /*3ca60*/  STL [R1+0x1c28], R63 ;  /* 0x001c283f01007387 */ /* 0x0005e20000100800 */
[----:B------:R-:W-:Y:S01]  /*3ca70*/  ULDC.64 UR10, c[0x0][0x220] ;  /* 0x00008800000a7ab9 */ /* 0x000fe20000000a00 */
[----:B------:R-:W-:Y:S01]  /*3ca80*/  LOP3.LUT R3, R3, 0x7fffffff, RZ, 0xc0, !PT ;  /* 0x7fffffff03037812 */ /* 0x000fe200078ec0ff */
[----:B------:R-:W-:Y:S01]  /*3ca90*/  ULDC.64 UR22, c[0x0][0x228] ;  /* 0x00008a0000167ab9 */ /* 0x000fe20000000a00 */
[----:B------:R-:W-:Y:S01]  /*3caa0*/  STL [R1+0x1c24], R62 ;  /* 0x001c243e01007387 */ /* 0x000fe20000100800 */
[----:B------:R-:W-:Y:S01]  /*3cab0*/  ISETP.GE.AND P0, PT, R64, UR17, PT ;  /* 0x0000001140007c0c */ /* 0x000fe2000bf06270 */
[----:B------:R-:W-:Y:S01]  /*3cac0*/  ULDC.64 UR30, c[0x0][0x228] ;  /* 0x00008a00001e7ab9 */ /* 0x000fe20000000a00 */
[----:B------:R-:W-:Y:S01]  /*3cad0*/  ULDC.64 UR24, c[0x0][0x228] ;  /* 0x00008a0000187ab9 */ /* 0x000fe20000000a00 */
[----:B------:R-:W-:Y:S01]  /*3cae0*/  STL [R1+0x1c20], R61 ;  /* 0x001c203d01007387 */ /* 0x000fe20000100800 */
[C---:B0-----:R-:W-:Y:S01]  /*3caf0*/  VIADD R72, R4.reuse, 0x133 ;  /* 0x0000013304487836 */ /* 0x041fe20000000000 */
[----:B------:R-:W-:Y:S01]  /*3cb00*/  @P5 LOP3.LUT R3, R3, 0x80000000, RZ, 0xfc, !PT ;  /* 0x8000000003035812 */ /* 0x000fe200078efcff */
[----:B------:R-:W-:Y:S01]  /*3cb10*/  ULDC.64 UR12, c[0x0][0x228] ;  /* 0x00008a00000c7ab9 */ /* 0x000fe20000000a00 */
[----:B------:R-:W-:Y:S01]  /*3cb20*/  STL [R1+0x1c1c], R60 ;  /* 0x001c1c3c01007387 */ /* 0x000fe20000100800 */
[C---:B---3--:R-:W-:Y:S01]  /*3cb30*/  VIADD R71, R4.reuse, 0x131 ;  /* 0x0000013104477836 */ /* 0x048fe20000000000 */
[----:B------:R-:W-:Y:S01]  /*3cb40*/  LOP3.LUT R3, R3, 0xbfffffff, RZ, 0xc0, !PT ;  /* 0xbfffffff03037812 */ /* 0x000fe200078ec0ff */
[----:B------:R-:W-:Y:S01]  /*3cb50*/  ULDC UR33, c[0x0][0x248] ;  /* 0x0000920000217ab9 */ /* 0x000fe20000000800 */
[----:B------:R-:W-:Y:S01]  /*3cb60*/  STL [R1+0x1c18], R47 ;  /* 0x001c182f01007387 */ /* 0x000fe20000100800 */
[C---:B----4-:R-:W-:Y:S01]  /*3cb70*/  VIADD R70, R4.reuse, 0x12f ;  /* 0x0000012f04467836 */ /* 0x050fe20000000000 */
[----:B------:R-:W-:Y:S01]  /*3cb80*/  ULDC.64 UR28, c[0x0][0x228] ;  /* 0x00008a00001c7ab9 */ /* 0x000fe20000000a00 */
[----:B------:R-:W-:Y:S01]  /*3cb90*/  ULDC UR32, c[0x0][0x248] ;  /* 0x0000920000207ab9 */ /* 0x000fe20000000800 */
[----:B------:R0:W-:Y:S01]  /*3cba0*/  STL [R1+0x1c14], R46 ;  /* 0x001c142e01007387 */ /* 0x0001e20000100800 */
[C---:B--2---:R-:W-:Y:S01]  /*3cbb0*/  VIADD R69, R4.reuse, 0x12d ;  /* 0x0000012d04457836 */ /* 0x044fe20000000000 */
[----:B------:R-:W-:Y:S01]  /*3cbc0*/  ULDC.64 UR14, c[0x0][0x228] ;  /* 0x00008a00000e7ab9 */ /* 0x000fe20000000a00 */
[C---:B------:R-:W-:Y:S01]  /*3cbd0*/  VIADD R68, R4.reuse, 0x12b ;  /* 0x0000012b04447836 */ /* 0x040fe20000000000 */
[----:B------:R2:W-:Y:S01]  /*3cbe0*/  STL [R1+0x1c10], R45 ;  /* 0x001c102d01007387 */ /* 0x0005e20000100800 */
[----:B------:R-:W-:Y:S01]  /*3cbf0*/  ULDC.64 UR20, c[0x0][0x228] ;  /* 0x00008a0000147ab9 */ /* 0x000fe20000000a00 */
[----:B------:R-:W-:Y:S01]  /*3cc00*/  ULDC UR35, c[0x0][0x248] ;  /* 0x0000920000237ab9 */ /* 0x000fe20000000800 */
[C---:B------:R-:W-:Y:S01]  /*3cc10*/  VIADD R63, R4.reuse, 0x129 ;  /* 0x00000129043f7836 */ /* 0x040fe20000000000 */
[----:B------:R3:W-:Y:S01]  /*3cc20*/  STL [R1+0x1c0c], R44 ;  /* 0x001c0c2c01007387 */ /* 0x0007e20000100800 */
[----:B------:R-:W-:Y:S01]  /*3cc30*/  ULDC.64 UR18, c[0x0][0x228] ;  /* 0x00008a0000127ab9 */ /* 0x000fe20000000a00 */
[----:B0-----:R-:W-:Y:S01]  /*3cc40*/  MOV R46, UR35 ;  /* 0x00000023002e7c02 */ /* 0x001fe20008000f00 */
[C---:B------:R-:W-:Y:S01]  /*3cc50*/  VIADD R62, R4.reuse, 0x127 ;  /* 0x00000127043e7836 */ /* 0x040fe20000000000 */
[----:B------:R0:W-:Y:S01]  /*3cc60*/  STL [R1+0x1c08], R43 ;  /* 0x001c082b01007387 */ /* 0x0001e20000100800 */
[----:B------:R-:W-:Y:S01]  /*3cc70*/  ULDC.64 UR26, c[0x0][0x228] ;  /* 0x00008a00001a7ab9 */ /* 0x000fe20000000a00 */
[C---:B------:R-:W-:Y:S01]  /*3cc80*/  VIADD R61, R4.reuse, 0x125 ;  /* 0x00000125043d7836 */ /* 0x040fe20000000000 */
[----:B------:R-:W-:Y:S01]  /*3cc90*/  ULDC UR34, c[0x0][0x248] ;  /* 0x0000920000227ab9 */ /* 0x000fe20000000800 */
[----:B------:R4:W-:Y:S01]  /*3cca0*/  STL [R1+0x1c04], R42 ;  /* 0x001c042a01007387 */ /* 0x0009e20000100800 */
[----:B------:R-:W-:Y:S01]  /*3ccb0*/  ULDC.64 UR46, c[0x0][0x228] ;  /* 0x00008a00002e7ab9 */ /* 0x000fe20000000a00 */
[----:B--2---:R-:W-:Y:S01]  /*3ccc0*/  MOV R45, UR34 ;  /* 0x00000022002d7c02 */ /* 0x004fe20008000f00 */
[----:B------:R-:W-:Y:S01]  /*3ccd0*/  UMOV UR34, UR46 ;  /* 0x0000002e00227c82 */ /* 0x000fe20008000000 */
[----:B------:R2:W-:Y:S01]  /*3cce0*/  STL [R1+0x1c00], R41 ;  /* 0x001c002901007387 */ /* 0x0005e20000100800 */
[C---:B------:R-:W-:Y:S01]  /*3ccf0*/  VIADD R60, R4.reuse, 0x123 ;  /* 0x00000123043c7836 */ /* 0x040fe20000000000 */
[----:B------:R-:W-:Y:S01]  /*3cd00*/  UMOV UR61, UR47 ;  /* 0x0000002f003d7c82 */ /* 0x000fe20008000000 */
[C---:B------:R-:W-:Y:S01]  /*3cd10*/  VIADD R47, R4.reuse, 0x121 ;  /* 0x00000121042f7836 */ /* 0x040fe20000000000 */
[----:B------:R1:W-:Y:S01]  /*3cd20*/  STL [R1+0x1bfc], R40 ;  /* 0x001bfc2801007387 */ /* 0x0003e20000100800 */
[C---:B---3--:R-:W-:Y:S01]  /*3cd30*/  VIADD R44, R4.reuse, 0x11f ;  /* 0x0000011f042c7836 */ /* 0x048fe20000000000 */
[----:B------:R-:W-:Y:S01]  /*3cd40*/  ULDC.64 UR46, c[0x0][0x228] ;  /* 0x00008a00002e7ab9 */ /* 0x000fe20000000a00 */
[C---:B0-----:R-:W-:Y:S01]  /*3cd50*/  VIADD R43, R4.reuse, 0x11d ;  /* 0x0000011d042b7836 */ /* 0x041fe20000000000 */
[----:B------:R0:W-:Y:S01]  /*3cd60*/  STL [R1+0x1bf8], R39 ;  /* 0x001bf82701007387 */ /* 0x0001e20000100800 */
[C---:B----4-:R-:W-:Y:S01]  /*3cd70*/  VIADD R42, R4.reuse, 0x11b ;  /* 0x0000011b042a7836 */ /* 0x050fe20000000000 */
[----:B------:R-:W-:Y:S01]  /*3cd80*/  LOP3.LUT R49, R49, 0x7fffffff, RZ, 0xc0, !PT ;  /* 0x7fffffff31317812 */ /* 0x000fe200078ec0ff */
[C---:B--2---:R-:W-:Y:S01]  /*3cd90*/  VIADD R41, R4.reuse, 0x119 ;  /* 0x0000011904297836 */ /* 0x044fe20000000000 */
[----:B------:R2:W-:Y:S01]  /*3cda0*/  STL [R1+0x1bf4], R38 ;  /* 0x001bf42601007387 */ /* 0x0005e20000100800 */
[----:B------:R-:W-:Y:S01]  /*3cdb0*/  LOP3.LUT R7, R7, 0x7fffffff, RZ, 0xc0, !PT ;  /* 0x7fffffff07077812 */ /* 0x000fe200078ec0ff */
[----:B------:R-:W-:Y:S01]  /*3cdc0*/  ULDC UR5, c[0x0][0x248] ;  /* 0x0000920000057ab9 */ /* 0x000fe20000000800 */
[----:B-1----:R-:W-:Y:S01]  /*3cdd0*/  MOV R40, UR33 ;  /* 0x0000002100287c02 */ /* 0x002fe20008000f00 */
[----:B------:R1:W-:Y:S01]  /*3cde0*/  STL [R1+0x1bf0], R37 ;  /* 0x001bf02501007387 */ /* 0x0003e20000100800 */
[----:B------:R-:W-:Y:S01]  /*3cdf0*/  ULDC UR36, c[0x0][0x248] ;  /* 0x0000920000247ab9 */ /* 0x000fe20000000800 */
[----:B0-----:R-:W-:Y:S01]  /*3ce00*/  MOV R39, UR32 ;  /* 0x0000002000277c02 */ /* 0x001fe20008000f00 */
[----:B------:R-:W-:Y:S01]  /*3ce10*/  ULDC UR37, c[0x0][0x248] ;  /* 0x0000920000257ab9 */ /* 0x000fe20000000800 */
[----:B------:R0:W-:Y:S01]  /*3ce20*/  STL [R1+0x1bec], R36 ;  /* 0x001bec2401007387 */ /* 0x0001e20000100800 */
[----:B------:R-:W-:Y:S01]  /*3ce30*/  UMOV UR59, UR47 ;  /* 0x0000002f003b7c82 */ /* 0x000fe20008000000 */
[C---:B--2---:R-:W-:Y:S01]  /*3ce40*/  VIADD R38, R4.reuse, 0x117 ;  /* 0x0000011704267836 */ /* 0x044fe20000000000 */
[----:B------:R-:W-:Y:S01]  /*3ce50*/  ULDC UR42, c[0x0][0x248] ;  /* 0x00009200002a7ab9 */ /* 0x000fe20000000800 */
[----:B------:R2:W-:Y:S01]  /*3ce60*/  STL [R1+0x1be8], R35 ;  /* 0x001be82301007387 */ /* 0x0005e20000100800 */
[----:B------:R-:W-:Y:S01]  /*3ce70*/  ULDC UR48, c[0x0][0x248] ;  /* 0x0000920000307ab9 */ /* 0x000fe20000000800 */
[----:B-1----:R-:W-:Y:S01]  /*3ce80*/  MOV R37, UR9 ;  /* 0x0000000900257c02 */ /* 0x002fe20008000f00 */
[C---:B------:R-:W-:Y:S01]  /*3ce90*/  VIADD R252, R4.reuse, 0xe1 ;  /* 0x000000e104fc7836 */ /* 0x040fe20000000000 */
[----:B------:R1:W-:Y:S01]  /*3cea0*/  STL [R1+0x1be4], R34 ;  /* 0x001be42201007387 */ /* 0x0003e20000100800 */
[----:B------:R-:W-:Y:S01]  /*3ceb0*/  ULDC UR49, c[0x0][0x248] ;  /* 0x0000920000317ab9 */ /* 0x000fe20000000800 */
[----:B0-----:R-:W-:Y:S01]  /*3cec0*/  MOV R36, UR8 ;  /* 0x0000000800247c02 */ /* 0x001fe20008000f00 */
[----:B------:R-:W-:Y:S01]  /*3ced0*/  ULDC.64 UR8, c[0x0][0x228] ;  /* 0x00008a0000087ab9 */ /* 0x000fe20000000a00 */
[----:B------:R0:W-:Y:S01]  /*3cee0*/  STL [R1+0x1be0], R33 ;  /* 0x001be02101007387 */ /* 0x0001e20000100800 */
[----:B------:R-:W-:Y:S01]  /*3cef0*/  UMOV UR51, UR9 ;  /* 0x0000000900337c82 */ /* 0x000fe20008000000 */
[C---:B--2---:R-:W-:Y:S01]  /*3cf00*/  VIADD R35, R4.reuse, 0x115 ;  /* 0x0000011504237836 */ /* 0x044fe20000000000 */
[----:B------:R-:W-:Y:S01]  /*3cf10*/  ULDC UR52, c[0x0][0x248] ;  /* 0x0000920000347ab9 */ /* 0x000fe20000000800 */
[----:B------:R2:W-:Y:S01]  /*3cf20*/  STL [R1+0x1bdc], R32 ;  /* 0x001bdc2001007387 */ /* 0x0005e20000100800 */
[C---:B------:R-:W-:Y:S01]  /*3cf30*/  VIADD R195, R4.reuse, 0xdf ;  /* 0x000000df04c37836 */ /* 0x040fe20000000000 */
[----:B------:R-:W-:Y:S01]  /*3cf40*/  ULDC UR53, c[0x0][0x248] ;  /* 0x0000920000357ab9 */ /* 0x000fe20000000800 */
[C---:B-1----:R-:W-:Y:S01]  /*3cf50*/  VIADD R34, R4.reuse, 0x113 ;  /* 0x0000011304227836 */ /* 0x042fe20000000000 */
[----:B------:R1:W-:Y:S01]  /*3cf60*/  STL [R1+0x1bd8], R31 ;  /* 0x001bd81f01007387 */ /* 0x0003e20000100800 */
[----:B------:R-:W-:Y:S01]  /*3cf70*/  VIADD R194, R4, 0xdd ;  /* 0x000000dd04c27836 */ /* 0x000fe20000000000 */
[----:B------:R-:W-:Y:S01]  /*3cf80*/  LOP3.LUT R0, R0, 0xfffffffe, RZ, 0xc0, !PT ;  /* 0xfffffffe00007812 */ /* 0x000fe200078ec0ff */
[C---:B0-----:R-:W-:Y:S01]  /*3cf90*/  VIADD R33, R4.reuse, 0x111 ;  /* 0x0000011104217836 */ /* 0x041fe20000000000 */
[----:B------:R0:W-:Y:S01]  /*3cfa0*/  STL [R1+0x1bd4], R30 ;  /* 0x001bd41e01007387 */ /* 0x0001e20000100800 */
[C---:B------:R-:W-:Y:S01]  /*3cfb0*/  VIADD R193, R4.reuse, 0xdb ;  /* 0x000000db04c17836 */ /* 0x040fe20000000000 */
[----:B------:R-:W-:Y:S01]  /*3cfc0*/  LOP3.LUT R51, R51, 0xffffefff, RZ, 0xc0, !PT ;  /* 0xffffefff33337812 */ /* 0x000fe200078ec0ff */
[----:B--2---:R-:W-:Y:S01]  /*3cfd0*/  VIADD R32, R4, 0x10f ;  /* 0x0000010f04207836 */ /* 0x004fe20000000000 */
[----:B------:R2:W-:Y:S01]  /*3cfe0*/  STL [R1+0x1bd0], R29 ;  /* 0x001bd01d01007387 */ /* 0x0005e20000100800 */
[----:B------:R-:W-:Y:S01]  /*3cff0*/  LOP3.LUT R48, R48, 0x7fffffff, RZ, 0xc0, !PT ;  /* 0x7fffffff30307812 */ /* 0x000fe200078ec0ff */
[----:B-1----:R-:W-:Y:S01]  /*3d000*/  VIADD R31, R4, 0x10d ;  /* 0x0000010d041f7836 */ /* 0x002fe20000000000 */
[----:B------:R-:W-:Y:S01]  /*3d010*/  LOP3.LUT R50, R50, 0x7fffffff, RZ, 0xc0, !PT ;  /* 0x7fffffff32327812 */ /* 0x000fe200078ec0ff */
[----:B------:R1:W-:Y:S01]  /*3d020*/  STL [R1+0x1bcc], R28 ;  /* 0x001bcc1c01007387 */ /* 0x0003e20000100800 */
[----:B------:R-:W-:Y:S01]  /*3d030*/  LOP3.LUT R52, R52, 0x7fffffff, RZ, 0xc0, !PT ;  /* 0x7fffffff34347812 */ /* 0x000fe200078ec0ff */
[----:B0-----:R-:W-:Y:S01]  /*3d040*/  VIADD R30, R4, 0x10b ;  /* 0x0000010b041e7836 */ /* 0x001fe20000000000 */
[----:B------:R-:W-:Y:S01]  /*3d050*/  LOP3.LUT R53, R53, 0x7fffffff, RZ, 0xc0, !PT ;  /* 0x7fffffff35357812 */ /* 0x000fe200078ec0ff */
[----:B------:R0:W-:Y:S01]  /*3d060*/  STL [R1+0x1bc8], R27 ;  /* 0x001bc81b01007387 */ /* 0x0001e20000100800 */
[----:B------:R-:W-:Y:S01]  /*3d070*/  LOP3.LUT R54, R54, 0x7fffffff, RZ, 0xc0, !PT ;  /* 0x7fffffff36367812 */ /* 0x000fe200078ec0ff */
[----:B--2---:R-:W-:Y:S01]  /*3d080*/  VIADD R29, R4, 0x109 ;  /* 0x00000109041d7836 */ /* 0x004fe20000000000 */
[----:B------:R-:W-:Y:S01]  /*3d090*/  LOP3.LUT R55, R55, 0x7fffffff, RZ, 0xc0, !PT ;  /* 0x7fffffff37377812 */ /* 0x000fe200078ec0ff */
        /* <DEDUP_REMOVED lines=9> */
[----:B------:R-:W-:-:S02]  /*3d130*/  LOP3.LUT R188, R188, 0x7fffffff, RZ, 0xc0, !PT ;  /* 0x7fffffffbcbc7812 */ /* 0x000fc400078ec0ff */
[----:B--2---:R-:W-:Y:S01]  /*3d140*/  MOV R26, UR4 ;  /* 0x00000004001a7c02 */ /* 0x004fe20008000f00 */
[----:B------:R2:W-:Y:S01]  /*3d150*/  STL [R1+0x1bb8], R23 ;  /* 0x001bb81701007387 */ /* 0x0005e20000100800 */
[----:B------:R-:W-:Y:S01]  /*3d160*/  UMOV UR4, UR7 ;  /* 0x0000000700047c82 */ /* 0x000fe20008000000 */
[----:B-1----:R-:W-:Y:S01]  /*3d170*/  VIADD R25, R4, 0xe3 ;  /* 0x000000e304197836 */ /* 0x002fe20000000000 */
[----:B------:R-:W-:Y:S01]  /*3d180*/  ISETP.GE.AND P2, PT, R65, UR4, PT ;  /* 0x0000000441007c0c */ /* 0x000fe2000bf46270 */
[----:B------:R1:W-:Y:S01]  /*3d190*/  STL [R1+0x1bb4], R22 ;  /* 0x001bb41601007387 */ /* 0x0003e20000100800 */
[----:B------:R-:W-:Y:S01]  /*3d1a0*/  IMAD R65, R66, 0x80, R2 ;  /* 0x0000008042417824 */ /* 0x000fe200078e0202 */
[----:B------:R-:W-:Y:S01]  /*3d1b0*/  LOP3.LUT R189, R189, 0x7fffffff, RZ, 0xc0, !PT ;  /* 0x7fffffffbdbd7812 */ /* 0x000fe200078ec0ff */
[----:B0-----:R-:W-:Y:S01]  /*3d1c0*/  VIADD R24, R4, 0xe5 ;  /* 0x000000e504187836 */ /* 0x001fe20000000000 */
[----:B------:R0:W-:Y:S01]  /*3d1d0*/  STL [R1+0x1bb0], R21 ;  /* 0x001bb01501007387 */ /* 0x0001e20000100800 */
[----:B------:R-:W-:Y:S01]  /*3d1e0*/  LOP3.LUT R190, R190, 0x7fffffff, RZ, 0xc0, !PT ;  /* 0x7fffffffbebe7812 */ /* 0x000fe200078ec0ff */
[C---:B--2---:R-:W-:Y:S01]  /*3d1f0*/  VIADD R23, R4.reuse, 0xe7 ;  /* 0x000000e704177836 */ /* 0x044fe20000000000 */
[----:B------:R-:W-:Y:S01]  /*3d200*/  LEA R64, P3, R65, UR10, 0x1 ;  /* 0x0000000a41407c11 */ /* 0x000fe2000f8608ff */
[----:B------:R2:W-:Y:S01]  /*3d210*/  STL [R1+0x1bac], R20 ;  /* 0x001bac1401007387 */ /* 0x0005e20000100800 */
[----:B------:R-:W-:Y:S01]  /*3d220*/  LOP3.LUT R191, R191, 0x7fffffff, RZ, 0xc0, !PT ;  /* 0x7fffffffbfbf7812 */ /* 0x000fe200078ec0ff */
[C---:B-1----:R-:W-:Y:S01]  /*3d230*/  VIADD R22, R4.reuse, 0xe9 ;  /* 0x000000e904167836 */ /* 0x042fe20000000000 */
[----:B------:R-:W-:Y:S01]  /*3d240*/  LEA.HI.X.SX32 R65, R65, UR11, 0x1, P3 ;  /* 0x0000000b41417c11 */ /* 0x000fe200098f0eff */
[----:B------:R1:W-:Y:S01]  /*3d250*/  STL [R1+0x1ba8], R19 ;  /* 0x001ba81301007387 */ /* 0x0003e20000100800 */
[----:B------:R-:W-:Y:S01]  /*3d260*/  ISETP.LT.AND P3, PT, R5, UR22, !P2 ;  /* 0x0000001605007c0c */ /* 0x000fe2000d761270 */
[----:B------:R-:W-:Y:S01]  /*3d270*/  ULDC.64 UR10, c[0x0][0x228] ;  /* 0x00008a00000a7ab9 */ /* 0x000fe20000000a00 */
[C---:B0-----:R-:W-:Y:S01]  /*3d280*/  VIADD R21, R4.reuse, 0xeb ;  /* 0x000000eb04157836 */ /* 0x041fe20000000000 */
[----:B------:R0:W-:Y:S01]  /*3d290*/  STL [R1+0x1ba4], R18 ;  /* 0x001ba41201007387 */ /* 0x0001e20000100800 */
[----:B------:R-:W-:Y:S01]  /*3d2a0*/  UMOV UR57, UR11 ;  /* 0x0000000b00397c82 */ /* 0x000fe20008000000 */
[----:B--2---:R-:W-:Y:S01]  /*3d2b0*/  VIADD R20, R4, 0xed ;  /* 0x000000ed04147836 */ /* 0x004fe20000000000 */
[----:B------:R-:W-:Y:S01]  /*3d2c0*/  LOP3.LUT R192, R192, 0x7fffffff, RZ, 0xc0, !PT ;  /* 0x7fffffffc0c07812 */ /* 0x000fe200078ec0ff */
[----:B------:R2:W-:Y:S01]  /*3d2d0*/  STL [R1+0x1ba0], R17 ;  /* 0x001ba01101007387 */ /* 0x0005e20000100800 */
[----:B------:R-:W-:Y:S01]  /*3d2e0*/  @P6 LOP3.LUT R0, R0, 0x1, RZ, 0xfc, !PT ;  /* 0x0000000100006812 */ /* 0x000fe200078efcff */
[----:B-1----:R-:W-:-:S02]  /*3d2f0*/  VIADD R19, R4, 0xef ;  /* 0x000000ef04137836 */ /* 0x002fc40000000000 */
[----:B------:R1:W-:Y:S01]  /*3d300*/  STL [R1+0x1b9c], R16 ;  /* 0x001b9c1001007387 */ /* 0x0003e20000100800 */
[----:B0-----:R-:W-:-:S03]  /*3d310*/  VIADD R18, R4, 0xf1 ;  /* 0x000000f104127836 */ /* 0x001fc60000000000 */
[----:B------:R0:W-:Y:S01]  /*3d320*/  STL [R1+0x1b98], R15 ;  /* 0x001b980f01007387 */ /* 0x0001e20000100800 */
[----:B--2---:R-:W-:-:S03]  /*3d330*/  VIADD R17, R4, 0xf3 ;  /* 0x000000f304117836 */ /* 0x004fc60000000000 */
[----:B------:R2:W-:Y:S01]  /*3d340*/  STL [R1+0x1b94], R14 ;  /* 0x001b940e01007387 */ /* 0x0005e20000100800 */
[----:B-1----:R-:W-:-:S03]  /*3d350*/  VIADD R16, R4, 0xf5 ;  /* 0x000000f504107836 */ /* 0x002fc60000000000 */
        /* <DEDUP_REMOVED lines=8> */
[----:B------:R-:W-:Y:S01]  /*3d3e0*/  STL [R1+0x1b80], R9 ;  /* 0x001b800901007387 */ /* 0x000fe20000100800 */
[----:B--2---:R-:W-:Y:S01]  /*3d3f0*/  IMAD.U32 R11, RZ, RZ, UR6 ;  /* 0x00000006ff0b7e24 */ /* 0x004fe2000f8e00ff */
[----:B------:R-:W-:Y:S02]  /*3d400*/  ULDC.64 UR6, c[0x0][0x220] ;  /* 0x0000880000067ab9 */ /* 0x000fe40000000a00 */
[----:B------:R0:W-:Y:S01]  /*3d410*/  STL [R1+0x1b7c], R8 ;  /* 0x001b7c0801007387 */ /* 0x0001e20000100800 */
[----:B------:R-:W-:Y:S01]  /*3d420*/  LEA R66, P4, R2, UR6, 0x1 ;  /* 0x0000000602427c11 */ /* 0x000fe2000f8808ff */
[----:B-1----:R-:W-:-:S03]  /*3d430*/  VIADD R10, R4, 0xff ;  /* 0x000000ff040a7836 */ /* 0x002fc60000000000 */
[----:B------:R-:W-:Y:S01]  /*3d440*/  LEA.HI.X.SX32 R67, R2, UR7, 0x1, P4 ;  /* 0x0000000702437c11 */ /* 0x000fe2000a0f0eff */
[----:B------:R-:W-:Y:S01]  /*3d450*/  UMOV UR7, UR8 ;  /* 0x0000000800077c82 */ /* 0x000fe20008000000 */
[C---:B------:R-:W-:Y:S01]  /*3d460*/  ISETP.LT.AND P4, PT, R6.reuse, UR16, !P2 ;  /* 0x0000001006007c0c */ /* 0x040fe2000d781270 */
[----:B------:R-:W-:Y:S01]  /*3d470*/  ULDC.64 UR8, c[0x0][0x228] ;  /* 0x00008a0000087ab9 */ /* 0x000fe20000000a00 */
[----:B------:R-:W-:Y:S01]  /*3d480*/  ISETP.LT.AND P2, PT, R6, UR7, !P1 ;  /* 0x0000000706007c0c */ /* 0x000fe2000cf41270 */
[----:B------:R-:W-:Y:S01]  /*3d490*/  UMOV UR6, UR8 ;  /* 0x0000000800067c82 */ /* 0x000fe20008000000 */
[----:B------:R-:W-:Y:S01]  /*3d4a0*/  ISETP.LT.AND P1, PT, R5, UR30, !P1 ;  /* 0x0000001e05007c0c */ /* 0x000fe2000cf21270 */
[----:B------:R-:W-:Y:S01]  /*3d4b0*/  UMOV UR8, UR10 ;  /* 0x0000000a00087c82 */ /* 0x000fe20008000000 */
[----:B------:R-:W-:Y:S01]  /*3d4c0*/  ULDC.64 UR16, c[0x0][0x228] ;  /* 0x00008a0000107ab9 */ /* 0x000fe20000000a00 */
[----:B------:R-:W-:Y:S01]  /*3d4d0*/  ULDC.64 UR10, c[0x0][0x228] ;  /* 0x00008a00000a7ab9 */ /* 0x000fe20000000a00 */
[----:B------:R-:W-:Y:S01]  /*3d4e0*/  UMOV UR38, UR9 ;  /* 0x0000000900267c82 */ /* 0x000fe20008000000 */
[----:B------:R-:W-:Y:S01]  /*3d4f0*/  UMOV UR33, UR10 ;  /* 0x0000000a00217c82 */ /* 0x000fe20008000000 */
[----:B------:R-:W-:Y:S01]  /*3d500*/  UMOV UR55, UR11 ;  /* 0x0000000b00377c82 */ /* 0x000fe20008000000 */
[----:B------:R-:W-:Y:S01]  /*3d510*/  ULDC.64 UR10, c[0x0][0x228] ;  /* 0x00008a00000a7ab9 */ /* 0x000fe20000000a00 */
[----:B0-----:R-:W-:Y:S01]  /*3d520*/  VIADD R8, R4, 0x103 ;  /* 0x0000010304087836 */ /* 0x001fe20000000000 */
[----:B------:R-:W-:Y:S01]  /*3d530*/  @P4 LOP3.LUT R3, R3, 0x40000000, RZ, 0xfc, !PT ;  /* 0x4000000003034812 */ /* 0x000fe200078efcff */
[----:B------:R-:W-:Y:S01]  /*3d540*/  UMOV UR32, UR10 ;  /* 0x0000000a00207c82 */ /* 0x000fe20008000000 */
[----:B------:R-:W-:Y:S01]  /*3d550*/  UMOV UR41, UR11 ;  /* 0x0000000b00297c82 */ /* 0x000fe20008000000 */
[----:B------:R-:W-:Y:S01]  /*3d560*/  ULDC.64 UR10, c[0x0][0x228] ;  /* 0x00008a00000a7ab9 */ /* 0x000fe20000000a00 */
[----:B------:R-:W-:Y:S01]  /*3d570*/  LOP3.LUT R3, R3, 0xdfffffff, RZ, 0xc0, !PT ;  /* 0xdfffffff03037812 */ /* 0x000fe200078ec0ff */
[----:B------:R-:W-:Y:S01]  /*3d580*/  UMOV UR40, UR10 ;  /* 0x0000000a00287c82 */ /* 0x000fe20008000000 */
[----:B------:R-:W-:Y:S01]  /*3d590*/  UMOV UR50, UR11 ;  /* 0x0000000b00327c82 */ /* 0x000fe20008000000 */
[----:B------:R-:W-:Y:S01]  /*3d5a0*/  ULDC.64 UR10, c[0x0][0x228] ;  /* 0x00008a00000a7ab9 */ /* 0x000fe20000000a00 */
        /* <DEDUP_REMOVED lines=10> */
[----:B------:R-:W-:Y:S01]  /*3d650*/  ISETP.LT.AND P2, PT, R6, UR6, !P0 ;  /* 0x0000000606007c0c */ /* 0x000fe2000c741270 */
[----:B------:R-:W-:Y:S01]  /*3d660*/  UMOV UR44, UR11 ;  /* 0x0000000b002c7c82 */ /* 0x000fe20008000000 */
[----:B------:R-:W-:Y:S01]  /*3d670*/  LOP3.LUT R3, R3, 0xf7ffffff, RZ, 0xc0, !PT ;  /* 0xf7ffffff03037812 */ /* 0x000fe200078ec0ff */
[----:B------:R-:W-:Y:S01]  /*3d680*/  ULDC.64 UR10, c[0x0][0x228] ;  /* 0x00008a00000a7ab9 */ /* 0x000fe20000000a00 */
[----:B------:R-:W-:Y:S01]  /*3d690*/  ULDC.64 UR6, c[0x0][0x228] ;  /* 0x00008a0000067ab9 */ /* 0x000fe20000000a00 */
[C---:B------:R-:W-:Y:S01]  /*3d6a0*/  VIADD R9, R4.reuse, 0x101 ;  /* 0x0000010104097836 */ /* 0x040fe20000000000 */
[----:B------:R-:W-:Y:S01]  /*3d6b0*/  @P1 LOP3.LUT R3, R3, 0x8000000, RZ, 0xfc, !PT ;  /* 0x0800000003031812 */ /* 0x000fe200078efcff */
[----:B------:R-:W-:Y:S01]  /*3d6c0*/  VIADD R2, R4, 0xd9 ;  /* 0x000000d904027836 */ /* 0x000fe20000000000 */
[----:B------:R-:W-:-:S02]  /*3d6d0*/  ISETP.LT.AND P1, PT, R5, UR24, !P0 ;  /* 0x0000001805007c0c */ /* 0x000fc4000c721270 */
[----:B------:R-:W-:Y:S02]  /*3d6e0*/  LOP3.LUT R3, R3, 0xfbffffff, RZ, 0xc0, !PT ;  /* 0xfbffffff03037812 */ /* 0x000fe400078ec0ff */
[----:B------:R-:W-:Y:S01]  /*3d6f0*/  ISETP.GE.AND P0, PT, R72, UR23, PT ;  /* 0x0000001748007c0c */ /* 0x000fe2000bf06270 */
[----:B------:R-:W-:Y:S01]  /*3d700*/  ULDC.64 UR22, c[0x0][0x228] ;  /* 0x00008a0000167ab9 */ /* 0x000fe20000000a00 */
[----:B------:R-:W-:Y:S01]  /*3d710*/  @P2 LOP3.LUT R3, R3, 0x4000000, RZ, 0xfc, !PT ;  /* 0x0400000003032812 */ /* 0x000fe200078efcff */
[----:B------:R-:W2:Y:S01]  /*3d720*/  LDL.LU R72, [R1+0x1c3c] ;  /* 0x001c3c0001487983 */ /* 0x000ea20000300800 */
[----:B------:R-:W-:Y:S02]  /*3d730*/  UMOV UR43, UR23 ;  /* 0x00000017002b7c82 */ /* 0x000fe40008000000 */
[----:B------:R-:W-:-:S04]  /*3d740*/  LOP3.LUT R3, R3, 0xfdffffff, RZ, 0xc0, !PT ;  /* 0xfdffffff03037812 */ /* 0x000fc800078ec0ff */
[----:B------:R-:W-:Y:S02]  /*3d750*/  @P1 LOP3.LUT R3, R3, 0x2000000, RZ, 0xfc, !PT ;  /* 0x0200000003031812 */ /* 0x000fe400078efcff */
[----:B------:R-:W-:Y:S01]  /*3d760*/  ISETP.LT.AND P1, PT, R6, UR8, !P0 ;  /* 0x0000000806007c0c */ /* 0x000fe2000c721270 */
[----:B------:R-:W-:Y:S01]  /*3d770*/  UMOV UR8, UR22 ;  /* 0x0000001600087c82 */ /* 0x000fe20008000000 */
[----:B------:R-:W-:Y:S01]  /*3d780*/  ISETP.LT.AND P0, PT, R5, UR12, !P0 ;  /* 0x0000000c05007c0c */ /* 0x000fe2000c701270 */
[----:B------:R-:W-:Y:S01]  /*3d790*/  ULDC.64 UR22, c[0x0][0x228] ;  /* 0x00008a0000167ab9 */ /* 0x000fe20000000a00 */
[----:B------:R-:W-:-:S09]  /*3d7a0*/  LOP3.LUT R3, R3, 0xfeffffff, RZ, 0xc0, !PT ;  /* 0xfeffffff03037812 */ /* 0x000fd200078ec0ff */
[----:B------:R-:W-:-:S04]  /*3d7b0*/  @P1 LOP3.LUT R3, R3, 0x1000000, RZ, 0xfc, !PT ;  /* 0x0100000003031812 */ /* 0x000fc800078efcff */
[----:B------:R-:W-:-:S04]  /*3d7c0*/  LOP3.LUT R3, R3, 0xff7fffff, RZ, 0xc0, !PT ;  /* 0xff7fffff03037812 */ /* 0x000fc800078ec0ff */
[----:B------:R-:W-:Y:S02]  /*3d7d0*/  @P0 LOP3.LUT R3, R3, 0x800000, RZ, 0xfc, !PT ;  /* 0x0080000003030812 */ /* 0x000fe400078efcff */
[----:B------:R-:W-:Y:S01]  /*3d7e0*/  ISETP.GE.AND P0, PT, R71, UR31, PT ;  /* 0x0000001f47007c0c */ /* 0x000fe2000bf06270 */
[----:B------:R-:W-:Y:S01]  /*3d7f0*/  ULDC.64 UR30, c[0x0][0x228] ;  /* 0x00008a00001e7ab9 */ /* 0x000fe20000000a00 */
[----:B------:R-:W-:Y:S01]  /*3d800*/  LOP3.LUT R3, R3, 0xffbfffff, RZ, 0xc0, !PT ;  /* 0xffbfffff03037812 */ /* 0x000fe200078ec0ff */
[----:B------:R-:W3:Y:S01]  /*3d810*/  LDL.LU R71, [R1+0x1c38] ;  /* 0x001c380001477983 */ /* 0x000ee20000300800 */
[----:B------:R-:W-:Y:S02]  /*3d820*/  ISETP.LT.AND P1, PT, R6, UR16, !P0 ;  /* 0x0000001006007c0c */ /* 0x000fe4000c721270 */
[----:B------:R-:W-:Y:S01]  /*3d830*/  ISETP.LT.AND P0, PT, R5, UR33, !P0 ;  /* 0x0000002105007c0c */ /* 0x000fe2000c701270 */
[----:B------:R-:W-:-:S10]  /*3d840*/  UMOV UR33, UR30 ;  /* 0x0000001e00217c82 */ /* 0x000fd40008000000 */
        /* <DEDUP_REMOVED lines=9> */
[----:B------:R-:W-:Y:S01]  /*3d8e0*/  UMOV UR32, UR46 ;  /* 0x0000002e00207c82 */ /* 0x000fe20008000000 */
[----:B------:R-:W-:-:S09]  /*3d8f0*/  ULDC.64 UR46, c[0x0][0x228] ;  /* 0x00008a00002e7ab9 */ /* 0x000fd20000000a00 */
[----:B------:R-:W-:-:S04]  /*3d900*/  @P1 LOP3.LUT R3, R3, 0x100000, RZ, 0xfc, !PT ;  /* 0x0010000003031812 */ /* 0x000fc800078efcff */
[----:B------:R-:W-:-:S04]  /*3d910*/  LOP3.LUT R3, R3, 0xfff7ffff, RZ, 0xc0, !PT ;  /* 0xfff7ffff03037812 */ /* 0x000fc800078ec0ff */
[----:B------:R-:W-:Y:S02]  /*3d920*/  @P0 LOP3.LUT R3, R3, 0x80000, RZ, 0xfc, !PT ;  /* 0x0008000003030812 */ /* 0x000fe400078efcff */
[----:B------:R-:W-:Y:S01]  /*3d930*/  ISETP.GE.AND P0, PT, R69, UR13, PT ;  /* 0x0000000d45007c0c */ /* 0x000fe2000bf06270 */
[----:B------:R-:W-:Y:S01]  /*3d940*/  ULDC.64 UR12, c[0x0][0x228] ;  /* 0x00008a00000c7ab9 */ /* 0x000fe20000000a00 */
[----:B------:R-:W-:Y:S01]  /*3d950*/  LOP3.LUT R3, R3, 0xfffbffff, RZ, 0xc0, !PT ;  /* 0xfffbffff03037812 */ /* 0x000fe200078ec0ff */
[----:B------:R-:W-:Y:S01]  /*3d960*/  UMOV UR45, UR47 ;  /* 0x0000002f002d7c82 */ /* 0x000fe20008000000 */
[----:B------:R-:W-:Y:S01]  /*3d970*/  ISETP.LT.AND P2, PT, R6, UR14, !P0 ;  /* 0x0000000e06007c0c */ /* 0x000fe2000c741270 */
[----:B------:R-:W3:Y:S01]  /*3d980*/  LDL.LU R69, [R1+0x1c30] ;  /* 0x001c300001457983 */ /* 0x000ee20000300800 */
[----:B------:R-:W-:Y:S02]  /*3d990*/  ISETP.LT.AND P1, PT, R5, UR40, !P0 ;  /* 0x0000002805007c0c */ /* 0x000fe4000c721270 */
[----:B------:R-:W-:Y:S01]  /*3d9a0*/  ISETP.GE.AND P0, PT, R68, UR17, PT ;  /* 0x0000001144007c0c */ /* 0x000fe2000bf06270 */
[----:B------:R-:W-:Y:S01]  /*3d9b0*/  ULDC.64 UR16, c[0x0][0x228] ;  /* 0x00008a0000107ab9 */ /* 0x000fe20000000a00 */
[----:B------:R-:W3:Y:S07]  /*3d9c0*/  LDL.LU R68, [R1+0x1c2c] ;  /* 0x001c2c0001447983 */ /* 0x000eee0000300800 */
[----:B------:R-:W-:-:S04]  /*3d9d0*/  @P2 LOP3.LUT R3, R3, 0x40000, RZ, 0xfc, !PT ;  /* 0x0004000003032812 */ /* 0x000fc800078efcff */
[----:B------:R-:W-:-:S04]  /*3d9e0*/  LOP3.LUT R3, R3, 0xfffdffff, RZ, 0xc0, !PT ;  /* 0xfffdffff03037812 */ /* 0x000fc800078ec0ff */
[----:B------:R-:W-:Y:S02]  /*3d9f0*/  @P1 LOP3.LUT R3, R3, 0x20000, RZ, 0xfc, !PT ;  /* 0x0002000003031812 */ /* 0x000fe400078efcff */
[----:B------:R-:W-:Y:S02]  /*3da00*/  ISETP.LT.AND P1, PT, R6, UR20, !P0 ;  /* 0x0000001406007c0c */ /* 0x000fe4000c721270 */
[----:B------:R-:W-:Y:S02]  /*3da10*/  ISETP.LT.AND P0, PT, R5, UR35, !P0 ;  /* 0x0000002305007c0c */ /* 0x000fe4000c701270 */
[----:B------:R-:W-:-:S09]  /*3da20*/  LOP3.LUT R3, R3, 0xfffeffff, RZ, 0xc0, !PT ;  /* 0xfffeffff03037812 */ /* 0x000fd200078ec0ff */
[----:B------:R-:W-:-:S04]  /*3da30*/  @P1 LOP3.LUT R3, R3, 0x10000, RZ, 0xfc, !PT ;  /* 0x0001000003031812 */ /* 0x000fc800078efcff */
[----:B------:R-:W-:-:S04]  /*3da40*/  LOP3.LUT R3, R3, 0xffff7fff, RZ, 0xc0, !PT ;  /* 0xffff7fff03037812 */ /* 0x000fc800078ec0ff */
[----:B------:R-:W-:Y:S02]  /*3da50*/  @P0 LOP3.LUT R3, R3, 0x8000, RZ, 0xfc, !PT ;  /* 0x0000800003030812 */ /* 0x000fe400078efcff */
[----:B------:R-:W-:Y:S02]  /*3da60*/  ISETP.GE.AND P0, PT, R63, UR29, PT ;  /* 0x0000001d3f007c0c */ /* 0x000fe4000bf06270 */
[----:B------:R-:W-:Y:S01]  /*3da70*/  LOP3.LUT R3, R3, 0xffffbfff, RZ, 0xc0, !PT ;  /* 0xffffbfff03037812 */ /* 0x000fe200078ec0ff */
[----:B------:R-:W-:Y:S01]  /*3da80*/  UMOV UR30, UR16 ;  /* 0x00000010001e7c82 */ /* 0x000fe20008000000 */
[----:B------:R-:W-:Y:S01]  /*3da90*/  ISETP.LT.AND P1, PT, R6, UR18, !P0 ;  /* 0x0000001206007c0c */ /* 0x000fe2000c721270 */
[----:B------:R-:W-:Y:S01]  /*3daa0*/  UMOV UR28, UR17 ;  /* 0x00000011001c7c82 */ /* 0x000fe20008000000 */
[----:B------:R-:W-:Y:S01]  /*3dab0*/  ISETP.LT.AND P0, PT, R5, UR9, !P0 ;  /* 0x0000000905007c0c */ /* 0x000fe2000c701270 */
[----:B------:R-:W-:Y:S01]  /*3dac0*/  ULDC.64 UR16, c[0x0][0x228] ;  /* 0x00008a0000107ab9 */ /* 0x000fe20000000a00 */
[----:B------:R-:W4:Y:S09]  /*3dad0*/  LDL.LU R63, [R1+0x1c28] ;  /* 0x001c2800013f7983 */ /* 0x000f320000300800 */
[----:B------:R-:W-:-:S04]  /*3dae0*/  @P1 LOP3.LUT R3, R3, 0x4000, RZ, 0xfc, !PT ;  /* 0x0000400003031812 */ /* 0x000fc800078efcff */
[----:B------:R-:W-:-:S04]  /*3daf0*/  LOP3.LUT R3, R3, 0xffffdfff, RZ, 0xc0, !PT ;  /* 0xffffdfff03037812 */ /* 0x000fc800078ec0ff */
[----:B------:R-:W-:Y:S02]  /*3db00*/  @P0 LOP3.LUT R3, R3, 0x2000, RZ, 0xfc, !PT ;  /* 0x0000200003030812 */ /* 0x000fe400078efcff */
[----:B------:R-:W-:Y:S01]  /*3db10*/  ISETP.GE.AND P0, PT, R62, UR15, PT ;  /* 0x0000000f3e007c0c */ /* 0x000fe2000bf06270 */
[----:B------:R-:W-:Y:S01]  /*3db20*/  UMOV UR9, UR46 ;  /* 0x0000002e00097c82 */ /* 0x000fe20008000000 */
[----:B------:R-:W-:Y:S01]  /*3db30*/  LOP3.LUT R3, R3, 0xffffefff, RZ, 0xc0, !PT ;  /* 0xffffefff03037812 */ /* 0x000fe200078ec0ff */
[----:B------:R-:W-:Y:S01]  /*3db40*/  ULDC.64 UR14, c[0x0][0x228] ;  /* 0x00008a00000e7ab9 */ /* 0x000fe20000000a00 */
[----:B------:R-:W-:Y:S01]  /*3db50*/  ISETP.LT.AND P1, PT, R6, UR26, !P0 ;  /* 0x0000001a06007c0c */ /* 0x000fe2000c721270 */
[----:B------:R-:W-:Y:S01]  /*3db60*/  ULDC.64 UR46, c[0x0][0x228] ;  /* 0x00008a00002e7ab9 */ /* 0x000fe20000000a00 */
[----:B------:R-:W-:Y:S01]  /*3db70*/  ISETP.LT.AND P0, PT, R5, UR4, !P0 ;  /* 0x0000000405007c0c */ /* 0x000fe2000c701270 */
[----:B------:R-:W4:Y:S10]  /*3db80*/  LDL.LU R62, [R1+0x1c24] ;  /* 0x001c2400013e7983 */ /* 0x000f340000300800 */
        /* <DEDUP_REMOVED lines=8> */
[----:B------:R-:W-:Y:S01]  /*3dc10*/  UMOV UR58, UR47 ;  /* 0x0000002f003a7c82 */ /* 0x000fe20008000000 */
[----:B------:R-:W-:Y:S01]  /*3dc20*/  ISETP.LT.AND P1, PT, R5, UR34, !P0 ;  /* 0x0000002205007c0c */ /* 0x000fe2000c721270 */
[----:B------:R-:W-:Y:S01]  /*3dc30*/  ULDC.64 UR34, c[0x0][0x228] ;  /* 0x00008a0000227ab9 */ /* 0x000fe20000000a00 */
[----:B------:R-:W-:Y:S01]  /*3dc40*/  ISETP.GE.AND P0, PT, R60, UR19, PT ;  /* 0x000000133c007c0c */ /* 0x000fe2000bf06270 */
[----:B------:R-:W-:Y:S01]  /*3dc50*/  ULDC.64 UR18, c[0x0][0x228] ;  /* 0x00008a0000127ab9 */ /* 0x000fe20000000a00 */
[----:B------:R-:W4:Y:S07]  /*3dc60*/  LDL.LU R61, [R1+0x1c20] ;  /* 0x001c2000013d7983 */ /* 0x000f2e0000300800 */
[----:B------:R-:W-:Y:S01]  /*3dc70*/  @P2 LOP3.LUT R3, R3, 0x400, RZ, 0xfc, !PT ;  /* 0x0000040003032812 */ /* 0x000fe200078efcff */
[----:B------:R-:W-:Y:S01]  /*3dc80*/  UMOV UR26, UR19 ;  /* 0x00000013001a7c82 */ /* 0x000fe20008000000 */
[----:B------:R-:W-:Y:S01]  /*3dc90*/  UMOV UR47, UR34 ;  /* 0x00000022002f7c82 */ /* 0x000fe20008000000 */
[----:B------:R-:W-:Y:S01]  /*3dca0*/  UMOV UR29, UR35 ;  /* 0x00000023001d7c82 */ /* 0x000fe20008000000 */
[----:B------:R-:W-:Y:S01]  /*3dcb0*/  LOP3.LUT R3, R3, 0xfffffdff, RZ, 0xc0, !PT ;  /* 0xfffffdff03037812 */ /* 0x000fe200078ec0ff */
[----:B------:R-:W4:Y:S03]  /*3dcc0*/  LDL.LU R60, [R1+0x1c1c] ;  /* 0x001c1c00013c7983 */ /* 0x000f260000300800 */
[----:B------:R-:W-:-:S02]  /*3dcd0*/  @P1 LOP3.LUT R3, R3, 0x200, RZ, 0xfc, !PT ;  /* 0x0000020003031812 */ /* 0x000fc400078efcff */
        /* <DEDUP_REMOVED lines=17> */
[----:B------:R-:W-:-:S03]  /*3ddf0*/  ULDC.64 UR10, c[0x0][0x228] ;  /* 0x00008a00000a7ab9 */ /* 0x000fc60000000a00 */
[----:B------:R-:W-:Y:S02]  /*3de00*/  ISETP.LT.AND P1, PT, R6, UR24, !P0 ;  /* 0x0000001806007c0c */ /* 0x000fe4000c721270 */
[----:B------:R-:W-:Y:S01]  /*3de10*/  ISETP.LT.AND P0, PT, R5, UR32, !P0 ;  /* 0x0000002005007c0c */ /* 0x000fe2000c701270 */
[----:B------:R-:W-:Y:S01]  /*3de20*/  ULDC.64 UR32, c[0x0][0x228] ;  /* 0x00008a0000207ab9 */ /* 0x000fe20000000a00 */
[----:B------:R-:W-:-:S09]  /*3de30*/  LOP3.LUT R3, R3, 0xffffffef, RZ, 0xc0, !PT ;  /* 0xffffffef03037812 */ /* 0x000fd200078ec0ff */
[----:B------:R-:W-:-:S04]  /*3de40*/  @P1 LOP3.LUT R3, R3, 0x10, RZ, 0xfc, !PT ;  /* 0x0000001003031812 */ /* 0x000fc800078efcff */
[----:B------:R-:W-:-:S04]  /*3de50*/  LOP3.LUT R3, R3, 0xfffffff7, RZ, 0xc0, !PT ;  /* 0xfffffff703037812 */ /* 0x000fc800078ec0ff */
[----:B------:R-:W-:Y:S02]  /*3de60*/  @P0 LOP3.LUT R3, R3, 0x8, RZ, 0xfc, !PT ;  /* 0x0000000803030812 */ /* 0x000fe400078efcff */
[----:B------:R-:W-:Y:S01]  /*3de70*/  ISETP.GE.AND P0, PT, R43, UR7, PT ;  /* 0x000000072b007c0c */ /* 0x000fe2000bf06270 */
[----:B------:R-:W-:Y:S01]  /*3de80*/  UMOV UR27, UR32 ;  /* 0x00000020001b7c82 */ /* 0x000fe20008000000 */
[----:B------:R-:W-:Y:S01]  /*3de90*/  LOP3.LUT R3, R3, 0xfffffffb, RZ, 0xc0, !PT ;  /* 0xfffffffb03037812 */ /* 0x000fe200078ec0ff */
[----:B------:R-:W-:Y:S01]  /*3dea0*/  ULDC.64 UR6, c[0x0][0x228] ;  /* 0x00008a0000067ab9 */ /* 0x000fe20000000a00 */
[----:B------:R-:W-:Y:S02]  /*3deb0*/  ISETP.LT.AND P2, PT, R6, UR12, !P0 ;  /* 0x0000000c06007c0c */ /* 0x000fe4000c741270 */
[----:B------:R-:W-:Y:S02]  /*3dec0*/  ISETP.LT.AND P1, PT, R5, UR30, !P0 ;  /* 0x0000001e05007c0c */ /* 0x000fe4000c721270 */
[----:B------:R-:W-:Y:S01]  /*3ded0*/  ISETP.GE.AND P0, PT, R42, UR23, PT ;  /* 0x000000172a007c0c */ /* 0x000fe2000bf06270 */
[----:B------:R-:W-:-:S08]  /*3dee0*/  ULDC.64 UR22, c[0x0][0x228] ;  /* 0x00008a0000167ab9 */ /* 0x000fd00000000a00 */
[----:B------:R-:W-:-:S04]  /*3def0*/  @P2 LOP3.LUT R3, R3, 0x4, RZ, 0xfc, !PT ;  /* 0x0000000403032812 */ /* 0x000fc800078efcff */
[----:B------:R-:W-:-:S04]  /*3df00*/  LOP3.LUT R3, R3, 0xfffffffd, RZ, 0xc0, !PT ;  /* 0xfffffffd03037812 */ /* 0x000fc800078ec0ff */
[----:B------:R-:W-:Y:S02]  /*3df10*/  @P1 LOP3.LUT R3, R3, 0x2, RZ, 0xfc, !PT ;  /* 0x0000000203031812 */ /* 0x000fe400078efcff */
[----:B------:R-:W-:Y:S02]  /*3df20*/  ISETP.LT.AND P1, PT, R6, UR16, !P0 ;  /* 0x0000001006007c0c */ /* 0x000fe4000c721270 */
[----:B------:R-:W-:Y:S02]  /*3df30*/  ISETP.LT.AND P0, PT, R5, UR9, !P0 ;  /* 0x0000000905007c0c */ /* 0x000fe4000c701270 */
[----:B------:R-:W-:-:S11]  /*3df40*/  LOP3.LUT R3, R3, 0xfffffffe, RZ, 0xc0, !PT ;  /* 0xfffffffe03037812 */ /* 0x000fd600078ec0ff */
[----:B------:R-:W-:Y:S02]  /*3df50*/  @P0 LOP3.LUT R49, R49, 0x80000000, RZ, 0xfc, !PT ;  /* 0x8000000031310812 */ /* 0x000fe400078efcff */
[----:B------:R-:W-:Y:S02]  /*3df60*/  ISETP.GE.AND P0, PT, R41, UR25, PT ;  /* 0x0000001929007c0c */ /* 0x000fe4000bf06270 */
[----:B------:R-:W-:Y:S02]  /*3df70*/  @P1 LOP3.LUT R3, R3, 0x1, RZ, 0xfc, !PT ;  /* 0x0000000103031812 */ /* 0x000fe400078efcff */
[----:B------:R-:W-:Y:S02]  /*3df80*/  ISETP.LT.AND P1, PT, R6, UR14, !P0 ;  /* 0x0000000e06007c0c */ /* 0x000fe4000c721270 */
[----:B------:R-:W-:Y:S02]  /*3df90*/  ISETP.LT.AND P0, PT, R5, UR4, !P0 ;  /* 0x0000000405007c0c */ /* 0x000fe4000c701270 */
[----:B------:R-:W-:-:S09]  /*3dfa0*/  LOP3.LUT R49, R49, 0xbfffffff, RZ, 0xc0, !PT ;  /* 0xbfffffff31317812 */ /* 0x000fd200078ec0ff */
[----:B------:R-:W-:-:S04]  /*3dfb0*/  @P1 LOP3.LUT R49, R49, 0x40000000, RZ, 0xfc, !PT ;  /* 0x4000000031311812 */ /* 0x000fc800078efcff */
[----:B------:R-:W-:-:S04]  /*3dfc0*/  LOP3.LUT R49, R49, 0xdfffffff, RZ, 0xc0, !PT ;  /* 0xdfffffff31317812 */ /* 0x000fc800078ec0ff */
[----:B------:R-:W-:Y:S02]  /*3dfd0*/  @P0 LOP3.LUT R49, R49, 0x20000000, RZ, 0xfc, !PT ;  /* 0x2000000031310812 */ /* 0x000fe400078efcff */
[----:B------:R-:W-:Y:S01]  /*3dfe0*/  ISETP.GE.AND P0, PT, R38, UR13, PT ;  /* 0x0000000d26007c0c */ /* 0x000fe2000bf06270 */
[----:B------:R-:W-:Y:S01]  /*3dff0*/  UMOV UR30, UR22 ;  /* 0x00000016001e7c82 */ /* 0x000fe20008000000 */
[----:B------:R-:W-:Y:S01]  /*3e000*/  LOP3.LUT R49, R49, 0xefffffff, RZ, 0xc0, !PT ;  /* 0xefffffff31317812 */ /* 0x000fe200078ec0ff */
[----:B------:R-:W-:Y:S01]  /*3e010*/  UMOV UR24, UR23 ;  /* 0x0000001700187c82 */ /* 0x000fe20008000000 */
[----:B------:R-:W-:Y:S01]  /*3e020*/  ISETP.LT.AND P1, PT, R6, UR20, !P0 ;  /* 0x0000001406007c0c */ /* 0x000fe2000c721270 */
[----:B------:R-:W-:Y:S01]  /*3e030*/  ULDC.64 UR22, c[0x0][0x228] ;  /* 0x00008a0000167ab9 */ /* 0x000fe20000000a00 */
[----:B------:R-:W-:Y:S01]  /*3e040*/  ISETP.LT.AND P0, PT, R5, UR8, !P0 ;  /* 0x0000000805007c0c */ /* 0x000fe2000c701270 */
[----:B------:R-:W-:Y:S01]  /*3e050*/  UMOV UR56, UR33 ;  /* 0x0000002100387c82 */ /* 0x000fe20008000000 */
[----:B------:R-:W-:Y:S01]  /*3e060*/  ULDC.64 UR32, c[0x0][0x228] ;  /* 0x00008a0000207ab9 */ /* 0x000fe20000000a00 */
[----:B------:R-:W-:-:S08]  /*3e070*/  ULDC.64 UR12, c[0x0][0x228] ;  /* 0x00008a00000c7ab9 */ /* 0x000fd00000000a00 */
[----:B------:R-:W-:Y:S01]  /*3e080*/  @P1 LOP3.LUT R49, R49, 0x10000000, RZ, 0xfc, !PT ;  /* 0x1000000031311812 */ /* 0x000fe200078efcff */
[----:B------:R-:W-:-:S03]  /*3e090*/  ULDC.64 UR8, c[0x0][0x228] ;  /* 0x00008a0000087ab9 */ /* 0x000fc60000000a00 */
        /* <DEDUP_REMOVED lines=27> */
[----:B------:R-:W-:-:S10]  /*3e250*/  ULDC.64 UR20, c[0x0][0x228] ;  /* 0x00008a0000147ab9 */ /* 0x000fd40000000a00 */
        /* <DEDUP_REMOVED lines=9> */
[----:B------:R-:W-:-:S11]  /*3e2f0*/  ISETP.LT.AND P0, PT, R5, UR4, !P0 ;  /* 0x0000000405007c0c */ /* 0x000fd6000c701270 */
[----:B------:R-:W-:-:S04]  /*3e300*/  @P1 LOP3.LUT R49, R49, 0x100000, RZ, 0xfc, !PT ;  /* 0x0010000031311812 */ /* 0x000fc800078efcff */
[----:B------:R-:W-:-:S04]  /*3e310*/  LOP3.LUT R49, R49, 0xfff7ffff, RZ, 0xc0, !PT ;  /* 0xfff7ffff31317812 */ /* 0x000fc800078ec0ff */
[----:B------:R-:W-:Y:S02]  /*3e320*/  @P0 LOP3.LUT R49, R49, 0x80000, RZ, 0xfc, !PT ;  /* 0x0008000031310812 */ /* 0x000fe400078efcff */
[----:B------:R-:W-:-:S04]  /*3e330*/  ISETP.GE.AND P0, PT, R31, UR11, PT ;  /* 0x0000000b1f007c0c */ /* 0x000fc8000bf06270 */
[----:B------:R-:W-:Y:S02]  /*3e340*/  ISETP.LT.AND P2, PT, R6, UR12, !P0 ;  /* 0x0000000c06007c0c */ /* 0x000fe4000c741270 */
[----:B------:R-:W-:Y:S01]  /*3e350*/  ISETP.LT.AND P1, PT, R5, UR46, !P0 ;  /* 0x0000002e05007c0c */ /* 0x000fe2000c721270 */
[----:B------:R-:W-:Y:S01]  /*3e360*/  UMOV UR39, UR20 ;  /* 0x0000001400277c82 */ /* 0x000fe20008000000 */
[----:B------:R-:W-:Y:S01]  /*3e370*/  LOP3.LUT R49, R49, 0xfffbffff, RZ, 0xc0, !PT ;  /* 0xfffbffff31317812 */ /* 0x000fe200078ec0ff */
[----:B------:R-:W-:Y:S01]  /*3e380*/  UMOV UR29, UR28 ;  /* 0x0000001c001d7c82 */ /* 0x000fe20008000000 */
[----:B------:R-:W-:Y:S01]  /*3e390*/  ISETP.GE.AND P0, PT, R30, UR7, PT ;  /* 0x000000071e007c0c */ /* 0x000fe2000bf06270 */
[----:B------:R-:W-:Y:S01]  /*3e3a0*/  UMOV UR22, UR38 ;  /* 0x0000002600167c82 */ /* 0x000fe20008000000 */
[----:B------:R-:W-:Y:S01]  /*3e3b0*/  UMOV UR4, UR19 ;  /* 0x0000001300047c82 */ /* 0x000fe20008000000 */
[----:B------:R-:W-:-:S04]  /*3e3c0*/  ULDC.64 UR46, c[0x0][0x228] ;  /* 0x00008a00002e7ab9 */ /* 0x000fc80000000a00 */
[----:B------:R-:W-:Y:S01]  /*3e3d0*/  @P2 LOP3.LUT R49, R49, 0x40000, RZ, 0xfc, !PT ;  /* 0x0004000031312812 */ /* 0x000fe200078efcff */
[----:B------:R-:W-:Y:S01]  /*3e3e0*/  UMOV UR28, UR31 ;  /* 0x0000001f001c7c82 */ /* 0x000fe20008000000 */
[----:B------:R-:W-:Y:S02]  /*3e3f0*/  ULDC.64 UR6, c[0x0][0x228] ;  /* 0x00008a0000067ab9 */ /* 0x000fe40000000a00 */
[----:B------:R-:W-:-:S04]  /*3e400*/  LOP3.LUT R49, R49, 0xfffdffff, RZ, 0xc0, !PT ;  /* 0xfffdffff31317812 */ /* 0x000fc800078ec0ff */
[----:B------:R-:W-:Y:S02]  /*3e410*/  @P1 LOP3.LUT R49, R49, 0x20000, RZ, 0xfc, !PT ;  /* 0x0002000031311812 */ /* 0x000fe400078efcff */
[----:B------:R-:W-:Y:S02]  /*3e420*/  ISETP.LT.AND P1, PT, R6, UR16, !P0 ;  /* 0x0000001006007c0c */ /* 0x000fe4000c721270 */
[----:B------:R-:W-:Y:S01]  /*3e430*/  ISETP.LT.AND P0, PT, R5, UR10, !P0 ;  /* 0x0000000a05007c0c */ /* 0x000fe2000c701270 */
[----:B------:R-:W-:Y:S01]  /*3e440*/  UMOV UR31, UR21 ;  /* 0x00000015001f7c82 */ /* 0x000fe20008000000 */
[----:B------:R-:W-:Y:S01]  /*3e450*/  LOP3.LUT R49, R49, 0xfffeffff, RZ, 0xc0, !PT ;  /* 0xfffeffff31317812 */ /* 0x000fe200078ec0ff */
[----:B------:R-:W-:Y:S01]  /*3e460*/  ULDC.64 UR20, c[0x0][0x228] ;  /* 0x00008a0000147ab9 */ /* 0x000fe20000000a00 */
[----:B------:R-:W-:Y:S01]  /*3e470*/  UMOV UR38, UR18 ;  /* 0x0000001200267c82 */ /* 0x000fe20008000000 */
[----:B------:R-:W-:Y:S01]  /*3e480*/  ULDC.64 UR18, c[0x0][0x228] ;  /* 0x00008a0000127ab9 */ /* 0x000fe20000000a00 */
[----:B------:R-:W-:-:S05]  /*3e490*/  ULDC.64 UR10, c[0x0][0x228] ;  /* 0x00008a00000a7ab9 */ /* 0x000fca0000000a00 */
[----:B------:R-:W-:-:S04]  /*3e4a0*/  @P1 LOP3.LUT R49, R49, 0x10000, RZ, 0xfc, !PT ;  /* 0x0001000031311812 */ /* 0x000fc800078efcff */
[----:B------:R-:W-:-:S04]  /*3e4b0*/  LOP3.LUT R49, R49, 0xffff7fff, RZ, 0xc0, !PT ;  /* 0xffff7fff31317812 */ /* 0x000fc800078ec0ff */
[----:B------:R-:W-:Y:S02]  /*3e4c0*/  @P0 LOP3.LUT R49, R49, 0x8000, RZ, 0xfc, !PT ;  /* 0x0000800031310812 */ /* 0x000fe400078efcff */
[----:B------:R-:W-:-:S04]  /*3e4d0*/  ISETP.GE.AND P0, PT, R29, UR23, PT ;  /* 0x000000171d007c0c */ /* 0x000fc8000bf06270 */
[----:B------:R-:W-:Y:S02]  /*3e4e0*/  ISETP.LT.AND P2, PT, R6, UR14, !P0 ;  /* 0x0000000e06007c0c */ /* 0x000fe4000c741270 */
[----:B------:R-:W-:Y:S02]  /*3e4f0*/  ISETP.LT.AND P1, PT, R5, UR39, !P0 ;  /* 0x0000002705007c0c */ /* 0x000fe4000c721270 */
[----:B------:R-:W-:Y:S02]  /*3e500*/  LOP3.LUT R49, R49, 0xffffbfff, RZ, 0xc0, !PT ;  /* 0xffffbfff31317812 */ /* 0x000fe400078ec0ff */
[----:B------:R-:W-:Y:S01]  /*3e510*/  ISETP.GE.AND P0, PT, R28, UR13, PT ;  /* 0x0000000d1c007c0c */ /* 0x000fe2000bf06270 */
[----:B------:R-:W-:-:S06]  /*3e520*/  ULDC.64 UR12, c[0x0][0x228] ;  /* 0x00008a00000c7ab9 */ /* 0x000fcc0000000a00 */
[----:B------:R-:W-:-:S04]  /*3e530*/  @P2 LOP3.LUT R49, R49, 0x4000, RZ, 0xfc, !PT ;  /* 0x0000400031312812 */ /* 0x000fc800078efcff */
[----:B------:R-:W-:-:S04]  /*3e540*/  LOP3.LUT R49, R49, 0xffffdfff, RZ, 0xc0, !PT ;  /* 0xffffdfff31317812 */ /* 0x000fc800078ec0ff */
[----:B------:R-:W-:Y:S02]  /*3e550*/  @P1 LOP3.LUT R49, R49, 0x2000, RZ, 0xfc, !PT ;  /* 0x0000200031311812 */ /* 0x000fe400078efcff */
        /* <DEDUP_REMOVED lines=8> */
[----:B------:R-:W-:-:S03]  /*3e5e0*/  ULDC.64 UR16, c[0x0][0x228] ;  /* 0x00008a0000107ab9 */ /* 0x000fc60000000a00 */
        /* <DEDUP_REMOVED lines=11> */
[----:B------:R-:W-:-:S11]  /*3e6a0*/  ISETP.LT.AND P0, PT, R5, UR46, !P0 ;  /* 0x0000002e05007c0c */ /* 0x000fd6000c701270 */
        /* <DEDUP_REMOVED lines=42> */
[----:B------:R-:W-:-:S11]  /*3e950*/  ULDC.64 UR50, c[0x0][0x228] ;  /* 0x00008a0000327ab9 */ /* 0x000fd60000000a00 */
[----:B------:R-:W-:Y:S02]  /*3e960*/  @P0 LOP3.LUT R7, R7, 0x80000000, RZ, 0xfc, !PT ;  /* 0x8000000007070812 */ /* 0x000fe400078efcff */
[----:B------:R-:W-:Y:S01]  /*3e970*/  ISETP.GE.AND P0, PT, R14, UR17, PT ;  /* 0x000000110e007c0c */ /* 0x000fe2000bf06270 */
[----:B------:R-:W-:-:S03]  /*3e980*/  ULDC.64 UR16, c[0x0][0x228] ;  /* 0x00008a0000107ab9 */ /* 0x000fc60000000a00 */
[----:B------:R-:W-:Y:S02]  /*3e990*/  ISETP.LT.AND P2, PT, R6, UR10, !P0 ;  /* 0x0000000a06007c0c */ /* 0x000fe4000c741270 */
[----:B------:R-:W-:Y:S02]  /*3e9a0*/  @P1 LOP3.LUT R49, R49, 0x1, RZ, 0xfc, !PT ;  /* 0x0000000131311812 */ /* 0x000fe400078efcff */
[----:B------:R-:W-:Y:S02]  /*3e9b0*/  ISETP.LT.AND P1, PT, R5, UR50, !P0 ;  /* 0x0000003205007c0c */ /* 0x000fe4000c721270 */
[----:B------:R-:W-:Y:S02]  /*3e9c0*/  LOP3.LUT R7, R7, 0xbfffffff, RZ, 0xc0, !PT ;  /* 0xbfffffff07077812 */ /* 0x000fe400078ec0ff */
[----:B------:R-:W-:Y:S01]  /*3e9d0*/  ISETP.GE.AND P0, PT, R15, UR15, PT ;  /* 0x0000000f0f007c0c */ /* 0x000fe2000bf06270 */
[----:B------:R-:W-:-:S04]  /*3e9e0*/  ULDC.64 UR14, c[0x0][0x228] ;  /* 0x00008a00000e7ab9 */ /* 0x000fc80000000a00 */
        /* <DEDUP_REMOVED lines=9> */
[----:B------:R-:W-:-:S04]  /*3ea80*/  ISETP.GE.AND P0, PT, R16, UR19, PT ;  /* 0x0000001310007c0c */ /* 0x000fc8000bf06270 */
[----:B------:R-:W-:Y:S01]  /*3ea90*/  ISETP.LT.AND P1, PT, R6, UR14, !P0 ;  /* 0x0000000e06007c0c */ /* 0x000fe2000c721270 */
[----:B------:R-:W-:Y:S01]  /*3eaa0*/  IMAD R8, R4, UR5, RZ ;  /* 0x0000000504087c24 */ /* 0x000fe2000f8e02ff */
[----:B------:R-:W-:Y:S01]  /*3eab0*/  UMOV UR18, UR27 ;  /* 0x0000001b00127c82 */ /* 0x000fe20008000000 */
[----:B------:R-:W-:Y:S01]  /*3eac0*/  UMOV UR5, UR26 ;  /* 0x0000001a00057c82 */ /* 0x000fe20008000000 */
[----:B------:R-:W-:Y:S01]  /*3ead0*/  ULDC.64 UR26, c[0x0][0x228] ;  /* 0x00008a00001a7ab9 */ /* 0x000fe20000000a00 */
[----:B------:R-:W-:Y:S02]  /*3eae0*/  LOP3.LUT R7, R7, 0xfbffffff, RZ, 0xc0, !PT ;  /* 0xfbffffff07077812 */ /* 0x000fe400078ec0ff */
[----:B------:R-:W-:-:S06]  /*3eaf0*/  ISETP.LT.AND P0, PT, R5, UR26, !P0 ;  /* 0x0000001a05007c0c */ /* 0x000fcc000c701270 */
[----:B------:R-:W-:-:S04]  /*3eb00*/  @P1 LOP3.LUT R7, R7, 0x4000000, RZ, 0xfc, !PT ;  /* 0x0400000007071812 */ /* 0x000fc800078efcff */
[----:B------:R-:W-:Y:S01]  /*3eb10*/  LOP3.LUT R7, R7, 0xfdffffff, RZ, 0xc0, !PT ;  /* 0xfdffffff07077812 */ /* 0x000fe200078ec0ff */
[----:B------:R-:W-:Y:S01]  /*3eb20*/  UMOV UR26, UR20 ;  /* 0x00000014001a7c82 */ /* 0x000fe20008000000 */
[----:B------:R-:W-:Y:S02]  /*3eb30*/  UMOV UR20, UR24 ;  /* 0x0000001800147c82 */ /* 0x000fe40008000000 */
[----:B------:R-:W-:Y:S01]  /*3eb40*/  @P0 LOP3.LUT R7, R7, 0x2000000, RZ, 0xfc, !PT ;  /* 0x0200000007070812 */ /* 0x000fe200078efcff */
[----:B------:R-:W-:Y:S01]  /*3eb50*/  UMOV UR24, UR31 ;  /* 0x0000001f00187c82 */ /* 0x000fe20008000000 */
[----:B------:R-:W-:Y:S01]  /*3eb60*/  ISETP.GE.AND P0, PT, R17, UR11, PT ;  /* 0x0000000b11007c0c */ /* 0x000fe2000bf06270 */
[----:B------:R-:W-:Y:S01]  /*3eb70*/  UMOV UR16, UR30 ;  /* 0x0000001e00107c82 */ /* 0x000fe20008000000 */
[----:B------:R-:W-:Y:S01]  /*3eb80*/  ULDC.64 UR30, c[0x0][0x228] ;  /* 0x00008a00001e7ab9 */ /* 0x000fe20000000a00 */
[----:B------:R-:W-:Y:S01]  /*3eb90*/  UMOV UR40, UR38 ;  /* 0x0000002600287c82 */ /* 0x000fe20008000000 */
[----:B------:R-:W-:Y:S01]  /*3eba0*/  ISETP.LT.AND P1, PT, R6, UR30, !P0 ;  /* 0x0000001e06007c0c */ /* 0x000fe2000c721270 */
[----:B------:R-:W-:Y:S01]  /*3ebb0*/  UMOV UR38, UR46 ;  /* 0x0000002e00267c82 */ /* 0x000fe20008000000 */
[----:B------:R-:W-:Y:S01]  /*3ebc0*/  UMOV UR50, UR23 ;  /* 0x0000001700327c82 */ /* 0x000fe20008000000 */
[----:B------:R-:W-:Y:S01]  /*3ebd0*/  UMOV UR46, UR22 ;  /* 0x00000016002e7c82 */ /* 0x000fe20008000000 */
[----:B------:R-:W-:Y:S01]  /*3ebe0*/  ULDC.64 UR22, c[0x0][0x228] ;  /* 0x00008a0000167ab9 */ /* 0x000fe20000000a00 */
[----:B------:R-:W-:Y:S01]  /*3ebf0*/  LOP3.LUT R7, R7, 0xfeffffff, RZ, 0xc0, !PT ;  /* 0xfeffffff07077812 */ /* 0x000fe200078ec0ff */
[----:B------:R-:W-:Y:S01]  /*3ec00*/  ULDC.64 UR10, c[0x0][0x228] ;  /* 0x00008a00000a7ab9 */ /* 0x000fe20000000a00 */
[----:B------:R-:W-:-:S06]  /*3ec10*/  ISETP.LT.AND P0, PT, R5, UR22, !P0 ;  /* 0x0000001605007c0c */ /* 0x000fcc000c701270 */
[----:B------:R-:W-:-:S04]  /*3ec20*/  @P1 LOP3.LUT R7, R7, 0x1000000, RZ, 0xfc, !PT ;  /* 0x0100000007071812 */ /* 0x000fc800078efcff */
[----:B------:R-:W-:-:S04]  /*3ec30*/  LOP3.LUT R7, R7, 0xff7fffff, RZ, 0xc0, !PT ;  /* 0xff7fffff07077812 */ /* 0x000fc800078ec0ff */
[----:B------:R-:W-:Y:S02]  /*3ec40*/  @P0 LOP3.LUT R7, R7, 0x800000, RZ, 0xfc, !PT ;  /* 0x0080000007070812 */ /* 0x000fe400078efcff */
[----:B------:R-:W-:Y:S01]  /*3ec50*/  ISETP.GE.AND P0, PT, R18, UR13, PT ;  /* 0x0000000d12007c0c */ /* 0x000fe2000bf06270 */
[----:B------:R-:W-:Y:S01]  /*3ec60*/  UMOV UR30, UR18 ;  /* 0x00000012001e7c82 */ /* 0x000fe20008000000 */
[----:B------:R-:W-:Y:S01]  /*3ec70*/  ULDC.64 UR18, c[0x0][0x228] ;  /* 0x00008a0000127ab9 */ /* 0x000fe20000000a00 */
[----:B------:R-:W-:Y:S01]  /*3ec80*/  LOP3.LUT R7, R7, 0xffbfffff, RZ, 0xc0, !PT ;  /* 0xffbfffff07077812 */ /* 0x000fe200078ec0ff */
[----:B------:R-:W-:Y:S01]  /*3ec90*/  ULDC.64 UR12, c[0x0][0x228] ;  /* 0x00008a00000c7ab9 */ /* 0x000fe20000000a00 */
[----:B------:R-:W-:Y:S02]  /*3eca0*/  ISETP.LT.AND P1, PT, R6, UR10, !P0 ;  /* 0x0000000a06007c0c */ /* 0x000fe4000c721270 */
[----:B------:R-:W-:Y:S02]  /*3ecb0*/  ISETP.LT.AND P0, PT, R5, UR18, !P0 ;  /* 0x0000001205007c0c */ /* 0x000fe4000c701270 */
[----:B------:R-:W-:-:S02]  /*3ecc0*/  R2UR UR35, R46 ;  /* 0x000000002e2372ca */ /* 0x000fc400000e0000 */
[----:B------:R-:W4:Y:S07]  /*3ecd0*/  LDL.LU R46, [R1+0x1c14] ;  /* 0x001c1400012e7983 */ /* 0x000f2e0000300800 */
[----:B------:R-:W-:-:S04]  /*3ece0*/  @P1 LOP3.LUT R7, R7, 0x400000, RZ, 0xfc, !PT ;  /* 0x0040000007071812 */ /* 0x000fc800078efcff */
[----:B------:R-:W-:Y:S02]  /*3ecf0*/  LOP3.LUT R7, R7, 0xffdfffff, RZ, 0xc0, !PT ;  /* 0xffdfffff07077812 */ /* 0x000fe400078ec0ff */
[----:B------:R-:W-:Y:S02]  /*3ed00*/  R2UR UR34, R45 ;  /* 0x000000002d2272ca */ /* 0x000fe400000e0000 */
[----:B------:R-:W-:Y:S01]  /*3ed10*/  @P0 LOP3.LUT R7, R7, 0x200000, RZ, 0xfc, !PT ;  /* 0x0020000007070812 */ /* 0x000fe200078efcff */
[----:B------:R-:W4:Y:S01]  /*3ed20*/  LDL.LU R45, [R1+0x1c10] ;  /* 0x001c1000012d7983 */ /* 0x000f220000300800 */
[----:B------:R-:W-:Y:S02]  /*3ed30*/  ISETP.GE.AND P0, PT, R19, UR15, PT ;  /* 0x0000000f13007c0c */ /* 0x000fe4000bf06270 */
[----:B------:R-:W-:Y:S01]  /*3ed40*/  R2UR UR33, R40 ;  /* 0x00000000282172ca */ /* 0x000fe200000e0000 */
[----:B------:R-:W4:Y:S01]  /*3ed50*/  LDL.LU R44, [R1+0x1c0c] ;  /* 0x001c0c00012c7983 */ /* 0x000f220000300800 */
[----:B------:R-:W-:Y:S01]  /*3ed60*/  ISETP.LT.AND P1, PT, R6, UR12, !P0 ;  /* 0x0000000c06007c0c */ /* 0x000fe2000c721270 */
[----:B------:R-:W-:Y:S01]  /*3ed70*/  UMOV UR60, UR9 ;  /* 0x00000009003c7c82 */ /* 0x000fe20008000000 */
[----:B------:R-:W-:Y:S01]  /*3ed80*/  R2UR UR32, R39 ;  /* 0x00000000272072ca */ /* 0x000fe200000e0000 */
[----:B------:R-:W4:Y:S01]  /*3ed90*/  LDL.LU R43, [R1+0x1c08] ;  /* 0x001c0800012b7983 */ /* 0x000f220000300800 */
[----:B------:R-:W-:Y:S01]  /*3eda0*/  R2UR UR8, R36 ;  /* 0x00000000240872ca */ /* 0x000fe200000e0000 */
[----:B------:R-:W-:Y:S01]  /*3edb0*/  UMOV UR22, UR29 ;  /* 0x0000001d00167c82 */ /* 0x000fe20008000000 */
[----:B------:R-:W-:Y:S01]  /*3edc0*/  UMOV UR18, UR28 ;  /* 0x0000001c00127c82 */ /* 0x000fe20008000000 */
[----:B------:R-:W4:Y:S01]  /*3edd0*/  LDL.LU R42, [R1+0x1c04] ;  /* 0x001c0400012a7983 */ /* 0x000f220000300800 */
[----:B------:R-:W-:Y:S01]  /*3ede0*/  R2UR UR9, R37 ;  /* 0x00000000250972ca */ /* 0x000fe200000e0000 */
[----:B------:R-:W-:Y:S01]  /*3edf0*/  ULDC.64 UR28, c[0x0][0x228] ;  /* 0x00008a00001c7ab9 */ /* 0x000fe20000000a00 */
[----:B------:R-:W-:Y:S01]  /*3ee00*/  LOP3.LUT R7, R7, 0xffefffff, RZ, 0xc0, !PT ;  /* 0xffefffff07077812 */ /* 0x000fe200078ec0ff */
[----:B------:R-:W4:Y:S01]  /*3ee10*/  LDL.LU R41, [R1+0x1c00] ;  /* 0x001c000001297983 */ /* 0x000f220000300800 */
[----:B------:R-:W-:-:S03]  /*3ee20*/  ULDC.64 UR14, c[0x0][0x228] ;  /* 0x00008a00000e7ab9 */ /* 0x000fc60000000a00 */
[----:B------:R-:W4:Y:S04]  /*3ee30*/  LDL.LU R40, [R1+0x1bfc] ;  /* 0x001bfc0001287983 */ /* 0x000f280000300800 */
[----:B------:R-:W4:Y:S04]  /*3ee40*/  LDL.LU R39, [R1+0x1bf8] ;  /* 0x001bf80001277983 */ /* 0x000f280000300800 */
[----:B------:R-:W4:Y:S01]  /*3ee50*/  LDL.LU R38, [R1+0x1bf4] ;  /* 0x001bf40001267983 */ /* 0x000f220000300800 */
[----:B------:R-:W-:-:S03]  /*3ee60*/  ISETP.LT.AND P0, PT, R5, UR28, !P0 ;  /* 0x0000001c05007c0c */ /* 0x000fc6000c701270 */
[----:B------:R-:W4:Y:S04]  /*3ee70*/  LDL.LU R37, [R1+0x1bf0] ;  /* 0x001bf00001257983 */ /* 0x000f280000300800 */
[----:B------:R-:W4:Y:S04]  /*3ee80*/  LDL.LU R36, [R1+0x1bec] ;  /* 0x001bec0001247983 */ /* 0x000f280000300800 */
[----:B------:R-:W4:Y:S04]  /*3ee90*/  LDL.LU R35, [R1+0x1be8] ;  /* 0x001be80001237983 */ /* 0x000f280000300800 */
[----:B------:R-:W4:Y:S04]  /*3eea0*/  LDL.LU R34, [R1+0x1be4] ;  /* 0x001be40001227983 */ /* 0x000f280000300800 */
[----:B------:R-:W4:Y:S01]  /*3eeb0*/  LDL.LU R33, [R1+0x1be0] ;  /* 0x001be00001217983 */ /* 0x000f220000300800 */
[----:B------:R-:W-:-:S03]  /*3eec0*/  @P1 LOP3.LUT R7, R7, 0x100000, RZ, 0xfc, !PT ;  /* 0x0010000007071812 */ /* 0x000fc600078efcff */
[----:B------:R-:W4:Y:S04]  /*3eed0*/  LDL.LU R32, [R1+0x1bdc] ;  /* 0x001bdc0001207983 */ /* 0x000f280000300800 */
[----:B------:R-:W4:Y:S04]  /*3eee0*/  LDL.LU R31, [R1+0x1bd8] ;  /* 0x001bd800011f7983 */ /* 0x000f280000300800 */
[----:B------:R-:W4:Y:S04]  /*3eef0*/  LDL.LU R30, [R1+0x1bd4] ;  /* 0x001bd400011e7983 */ /* 0x000f280000300800 */
[----:B------:R-:W4:Y:S01]  /*3ef00*/  LDL.LU R29, [R1+0x1bd0] ;  /* 0x001bd000011d7983 */ /* 0x000f220000300800 */
[----:B------:R-:W-:-:S03]  /*3ef10*/  LOP3.LUT R7, R7, 0xfff7ffff, RZ, 0xc0, !PT ;  /* 0xfff7ffff07077812 */ /* 0x000fc600078ec0ff */
[----:B------:R-:W4:Y:S04]  /*3ef20*/  LDL.LU R28, [R1+0x1bcc] ;  /* 0x001bcc00011c7983 */ /* 0x000f280000300800 */
[----:B------:R-:W4:Y:S04]  /*3ef30*/  LDL.LU R27, [R1+0x1bc8] ;  /* 0x001bc800011b7983 */ /* 0x000f280000300800 */
[----:B------:R0:W-:Y:S01]  /*3ef40*/  STL [R1+0x910], R8 ;  /* 0x0009100801007387 */ /* 0x0001e20000100800 */
[----:B------:R-:W-:Y:S02]  /*3ef50*/  @P0 LOP3.LUT R7, R7, 0x80000, RZ, 0xfc, !PT ;  /* 0x0008000007070812 */ /* 0x000fe400078efcff */
[----:B------:R-:W-:Y:S01]  /*3ef60*/  ISETP.GE.AND P0, PT, R20, UR31, PT ;  /* 0x0000001f14007c0c */ /* 0x000fe2000bf06270 */
[----:B0-----:R-:W-:-:S05]  /*3ef70*/  VIADD R8, R8, UR32 ;  /* 0x0000002008087c36 */ /* 0x001fca0008000000 */
[----:B------:R0:W-:Y:S02]  /*3ef80*/  STL [R1+0x81c], R8 ;  /* 0x00081c0801007387 */ /* 0x0001e40000100800 */
[----:B0-----:R-:W-:Y:S01]  /*3ef90*/  VIADD R8, R8, UR33 ;  /* 0x0000002108087c36 */ /* 0x001fe20008000000 */
[----:B------:R-:W-:Y:S02]  /*3efa0*/  ULDC.64 UR32, c[0x0][0x228] ;  /* 0x00008a0000207ab9 */ /* 0x000fe40000000a00 */
[----:B------:R-:W-:Y:S02]  /*3efb0*/  ISETP.LT.AND P1, PT, R6, UR32, !P0 ;  /* 0x0000002006007c0c */ /* 0x000fe4000c721270 */
[----:B------:R-:W-:Y:S02]  /*3efc0*/  ISETP.LT.AND P0, PT, R5, UR14, !P0 ;  /* 0x0000000e05007c0c */ /* 0x000fe4000c701270 */
[----:B------:R-:W-:Y:S01]  /*3efd0*/  LOP3.LUT R7, R7, 0xfffbffff, RZ, 0xc0, !PT ;  /* 0xfffbffff07077812 */ /* 0x000fe200078ec0ff */
[----:B------:R0:W-:Y:S08]  /*3efe0*/  STL [R1+0x55c], R8 ;  /* 0x00055c0801007387 */ /* 0x0001f00000100800 */
[----:B------:R-:W-:Y:S01]  /*3eff0*/  @P1 LOP3.LUT R7, R7, 0x40000, RZ, 0xfc, !PT ;  /* 0x0004000007071812 */ /* 0x000fe200078efcff */
[----:B0-----:R-:W-:-:S03]  /*3f000*/  VIADD R8, R8, UR34 ;  /* 0x0000002208087c36 */ /* 0x001fc60008000000 */
[----:B------:R-:W-:Y:S01]  /*3f010*/  LOP3.LUT R7, R7, 0xfffdffff, RZ, 0xc0, !PT ;  /* 0xfffdffff07077812 */ /* 0x000fe200078ec0ff */
[----:B------:R-:W-:Y:S01]  /*3f020*/  UMOV UR14, UR30 ;  /* 0x0000001e000e7c82 */ /* 0x000fe20008000000 */
[----:B------:R-:W-:Y:S02]  /*3f030*/  ULDC.64 UR30, c[0x0][0x228] ;  /* 0x00008a00001e7ab9 */ /* 0x000fe40000000a00 */
[----:B------:R-:W-:Y:S01]  /*3f040*/  @P0 LOP3.LUT R7, R7, 0x20000, RZ, 0xfc, !PT ;  /* 0x0002000007070812 */ /* 0x000fe200078efcff */
[----:B------:R0:W-:Y:S01]  /*3f050*/  STL [R1+0x4d0], R8 ;  /* 0x0004d00801007387 */ /* 0x0001e20000100800 */
[----:B------:R-:W-:Y:S01]  /*3f060*/  ISETP.GE.AND P0, PT, R21, UR11, PT ;  /* 0x0000000b15007c0c */ /* 0x000fe2000bf06270 */
[----:B------:R-:W-:Y:S01]  /*3f070*/  UMOV UR28, UR45 ;  /* 0x0000002d001c7c82 */ /* 0x000fe20008000000 */
[----:B------:R-:W-:Y:S01]  /*3f080*/  LOP3.LUT R7, R7, 0xfffeffff, RZ, 0xc0, !PT ;  /* 0xfffeffff07077812 */ /* 0x000fe200078ec0ff */
[----:B------:R-:W-:Y:S01]  /*3f090*/  ULDC.64 UR10, c[0x0][0x228] ;  /* 0x00008a00000a7ab9 */ /* 0x000fe20000000a00 */
[----:B------:R-:W-:Y:S01]  /*3f0a0*/  ISETP.LT.AND P1, PT, R6, UR30, !P0 ;  /* 0x0000001e06007c0c */ /* 0x000fe2000c721270 */
[----:B0-----:R-:W-:Y:S01]  /*3f0b0*/  VIADD R8, R8, UR35 ;  /* 0x0000002308087c36 */ /* 0x001fe20008000000 */
[----:B------:R-:W-:-:S04]  /*3f0c0*/  ULDC.64 UR34, c[0x0][0x228] ;  /* 0x00008a0000227ab9 */ /* 0x000fc80000000a00 */
[----:B------:R0:W-:Y:S02]  /*3f0d0*/  STL [R1+0x4d4], R8 ;  /* 0x0004d40801007387 */ /* 0x0001e40000100800 */
[----:B0-----:R-:W-:Y:S01]  /*3f0e0*/  VIADD R8, R8, UR36 ;  /* 0x0000002408087c36 */ /* 0x001fe20008000000 */
[----:B------:R-:W-:Y:S01]  /*3f0f0*/  UMOV UR36, UR44 ;  /* 0x0000002c00247c82 */ /* 0x000fe20008000000 */
[----:B------:R-:W-:Y:S02]  /*3f100*/  ULDC.64 UR44, c[0x0][0x228] ;  /* 0x00008a00002c7ab9 */ /* 0x000fe40000000a00 */
[----:B------:R-:W-:Y:S02]  /*3f110*/  ISETP.LT.AND P0, PT, R5, UR44, !P0 ;  /* 0x0000002c05007c0c */ /* 0x000fe4000c701270 */
[----:B------:R-:W-:-:S04]  /*3f120*/  @P1 LOP3.LUT R7, R7, 0x10000, RZ, 0xfc, !PT ;  /* 0x0001000007071812 */ /* 0x000fc800078efcff */
[----:B------:R-:W-:-:S07]  /*3f130*/  LOP3.LUT R7, R7, 0xffff7fff, RZ, 0xc0, !PT ;  /* 0xffff7fff07077812 */ /* 0x000fce00078ec0ff */
        /* <DEDUP_REMOVED lines=11> */
[----:B------:R-:W-:Y:S02]  /*3f1f0*/  UMOV UR22, UR16 ;  /* 0x0000001000167c82 */ /* 0x000fe40008000000 */
[----:B------:R-:W-:Y:S01]  /*3f200*/  ISETP.LT.AND P1, PT, R6, UR12, !P0 ;  /* 0x0000000c06007c0c */ /* 0x000fe2000c721270 */
[----:B------:R-:W-:Y:S01]  /*3f210*/  UMOV UR16, UR40 ;  /* 0x0000002800107c82 */ /* 0x000fe20008000000 */
[----:B------:R-:W-:Y:S01]  /*3f220*/  UMOV UR40, UR20 ;  /* 0x0000001400287c82 */ /* 0x000fe20008000000 */
[----:B------:R-:W-:Y:S01]  /*3f230*/  UMOV UR20, UR59 ;  /* 0x0000003b00147c82 */ /* 0x000fe20008000000 */
[----:B------:R-:W-:Y:S01]  /*3f240*/  UMOV UR30, UR58 ;  /* 0x0000003a001e7c82 */ /* 0x000fe20008000000 */
[----:B------:R-:W-:Y:S01]  /*3f250*/  ULDC.64 UR58, c[0x0][0x228] ;  /* 0x00008a00003a7ab9 */ /* 0x000fe20000000a00 */
[----:B------:R-:W-:-:S02]  /*3f260*/  LOP3.LUT R7, R7, 0xffffefff, RZ, 0xc0, !PT ;  /* 0xffffefff07077812 */ /* 0x000fc400078ec0ff */
[----:B------:R-:W-:Y:S01]  /*3f270*/  ISETP.LT.AND P0, PT, R5, UR58, !P0 ;  /* 0x0000003a05007c0c */ /* 0x000fe2000c701270 */
[----:B------:R0:W-:Y:S04]  /*3f280*/  STL [R1+0x4dc], R8 ;  /* 0x0004dc0801007387 */ /* 0x0001e80000100800 */
[----:B------:R-:W-:-:S04]  /*3f290*/  @P1 LOP3.LUT R7, R7, 0x1000, RZ, 0xfc, !PT ;  /* 0x0000100007071812 */ /* 0x000fc800078efcff */
[----:B------:R-:W-:Y:S01]  /*3f2a0*/  LOP3.LUT R7, R7, 0xfffff7ff, RZ, 0xc0, !PT ;  /* 0xfffff7ff07077812 */ /* 0x000fe200078ec0ff */
[----:B0-----:R-:W-:-:S03]  /*3f2b0*/  VIADD R8, R8, UR37 ;  /* 0x0000002508087c36 */ /* 0x001fc60008000000 */
[----:B------:R-:W-:Y:S01]  /*3f2c0*/  @P0 LOP3.LUT R7, R7, 0x800, RZ, 0xfc, !PT ;  /* 0x0000080007070812 */ /* 0x000fe200078efcff */
[----:B------:R-:W-:Y:S01]  /*3f2d0*/  UMOV UR44, UR43 ;  /* 0x0000002b002c7c82 */ /* 0x000fe20008000000 */
[----:B------:R-:W-:Y:S01]  /*3f2e0*/  ISETP.GE.AND P0, PT, R24, UR31, PT ;  /* 0x0000001f18007c0c */ /* 0x000fe2000bf06270 */
[----:B------:R0:W-:Y:S01]  /*3f2f0*/  STL [R1+0x4e4], R8 ;  /* 0x0004e40801007387 */ /* 0x0001e20000100800 */
[----:B------:R-:W-:Y:S01]  /*3f300*/  UMOV UR58, UR56 ;  /* 0x00000038003a7c82 */ /* 0x000fe20008000000 */
[----:B0-----:R-:W-:Y:S01]  /*3f310*/  VIADD R8, R8, UR42 ;  /* 0x0000002a08087c36 */ /* 0x001fe20008000000 */
[----:B------:R-:W-:Y:S02]  /*3f320*/  ULDC.64 UR42, c[0x0][0x228] ;  /* 0x00008a00002a7ab9 */ /* 0x000fe40000000a00 */
[----:B------:R-:W-:Y:S02]  /*3f330*/  ISETP.LT.AND P1, PT, R6, UR42, !P0 ;  /* 0x0000002a06007c0c */ /* 0x000fe4000c721270 */
[----:B------:R0:W-:Y:S01]  /*3f340*/  STL [R1+0x4ec], R8 ;  /* 0x0004ec0801007387 */ /* 0x0001e20000100800 */
[----:B------:R-:W-:Y:S01]  /*3f350*/  LOP3.LUT R7, R7, 0xfffffbff, RZ, 0xc0, !PT ;  /* 0xfffffbff07077812 */ /* 0x000fe200078ec0ff */
[----:B0-----:R-:W-:Y:S01]  /*3f360*/  VIADD R8, R8, UR48 ;  /* 0x0000003008087c36 */ /* 0x001fe20008000000 */
[----:B------:R-:W-:Y:S01]  /*3f370*/  UMOV UR48, UR57 ;  /* 0x0000003900307c82 */ /* 0x000fe20008000000 */
[----:B------:R-:W-:-:S02]  /*3f380*/  ULDC.64 UR56, c[0x0][0x228] ;  /* 0x00008a0000387ab9 */ /* 0x000fc40000000a00 */
[----:B------:R-:W-:-:S05]  /*3f390*/  ISETP.LT.AND P0, PT, R5, UR56, !P0 ;  /* 0x0000003805007c0c */ /* 0x000fca000c701270 */
[----:B------:R-:W-:-:S04]  /*3f3a0*/  @P1 LOP3.LUT R7, R7, 0x400, RZ, 0xfc, !PT ;  /* 0x0000040007071812 */ /* 0x000fc800078efcff */
[----:B------:R-:W-:Y:S01]  /*3f3b0*/  LOP3.LUT R7, R7, 0xfffffdff, RZ, 0xc0, !PT ;  /* 0xfffffdff07077812 */ /* 0x000fe200078ec0ff */
[----:B------:R-:W-:Y:S01]  /*3f3c0*/  UMOV UR42, UR36 ;  /* 0x00000024002a7c82 */ /* 0x000fe20008000000 */
[----:B------:R-:W-:Y:S02]  /*3f3d0*/  ULDC.64 UR36, c[0x0][0x228] ;  /* 0x00008a0000247ab9 */ /* 0x000fe40000000a00 */
[----:B------:R-:W-:Y:S02]  /*3f3e0*/  @P0 LOP3.LUT R7, R7, 0x200, RZ, 0xfc, !PT ;  /* 0x0000020007070812 */ /* 0x000fe400078efcff */
[----:B------:R-:W-:Y:S01]  /*3f3f0*/  ISETP.GE.AND P0, PT, R25, UR11, PT ;  /* 0x0000000b19007c0c */ /* 0x000fe2000bf06270 */
[----:B------:R-:W-:Y:S01]  /*3f400*/  UMOV UR34, UR30 ;  /* 0x0000001e00227c82 */ /* 0x000fe20008000000 */
[----:B------:R-:W-:Y:S01]  /*3f410*/  ULDC.64 UR30, c[0x0][0x228] ;  /* 0x00008a00001e7ab9 */ /* 0x000fe20000000a00 */
[----:B------:R-:W-:Y:S01]  /*3f420*/  LOP3.LUT R7, R7, 0xfffffeff, RZ, 0xc0, !PT ;  /* 0xfffffeff07077812 */ /* 0x000fe200078ec0ff */
[----:B------:R0:W-:Y:S01]  /*3f430*/  STL [R1+0x4f0], R8 ;  /* 0x0004f00801007387 */ /* 0x0001e20000100800 */
[----:B------:R-:W-:Y:S01]  /*3f440*/  ISETP.LT.AND P1, PT, R6, UR36, !P0 ;  /* 0x0000002406007c0c */ /* 0x000fe2000c721270 */
[----:B------:R-:W-:Y:S01]  /*3f450*/  ULDC.64 UR10, c[0x0][0x228] ;  /* 0x00008a00000a7ab9 */ /* 0x000fe20000000a00 */
[----:B------:R-:W-:-:S11]  /*3f460*/  ISETP.LT.AND P0, PT, R5, UR30, !P0 ;  /* 0x0000001e05007c0c */ /* 0x000fd6000c701270 */
[----:B------:R-:W-:-:S04]  /*3f470*/  @P1 LOP3.LUT R7, R7, 0x100, RZ, 0xfc, !PT ;  /* 0x0000010007071812 */ /* 0x000fc800078efcff */
[----:B------:R-:W-:Y:S01]  /*3f480*/  LOP3.LUT R7, R7, 0xffffff7f, RZ, 0xc0, !PT ;  /* 0xffffff7f07077812 */ /* 0x000fe200078ec0ff */
[----:B0-----:R-:W-:Y:S01]  /*3f490*/  VIADD R8, R8, UR49 ;  /* 0x0000003108087c36 */ /* 0x001fe20008000000 */
[----:B------:R-:W-:Y:S02]  /*3f4a0*/  UMOV UR49, UR44 ;  /* 0x0000002c00317c82 */ /* 0x000fe40008000000 */
[----:B------:R-:W-:Y:S01]  /*3f4b0*/  @P0 LOP3.LUT R7, R7, 0x80, RZ, 0xfc, !PT ;  /* 0x0000008007070812 */ /* 0x000fe200078efcff */
[----:B------:R-:W-:Y:S01]  /*3f4c0*/  UMOV UR44, UR32 ;  /* 0x00000020002c7c82 */ /* 0x000fe20008000000 */
[----:B------:R-:W-:Y:S01]  /*3f4d0*/  ISETP.GE.AND P0, PT, R252, UR13, PT ;  /* 0x0000000dfc007c0c */ /* 0x000fe2000bf06270 */
[----:B------:R-:W-:Y:S01]  /*3f4e0*/  ULDC.64 UR32, c[0x0][0x228] ;  /* 0x00008a0000207ab9 */ /* 0x000fe20000000a00 */
[----:B------:R-:W-:Y:S01]  /*3f4f0*/  LOP3.LUT R7, R7, 0xffffffbf, RZ, 0xc0, !PT ;  /* 0xffffffbf07077812 */ /* 0x000fe200078ec0ff */
[----:B------:R-:W-:Y:S01]  /*3f500*/  UMOV UR56, UR18 ;  /* 0x0000001200387c82 */ /* 0x000fe20008000000 */
[----:B------:R-:W-:Y:S01]  /*3f510*/  ISETP.LT.AND P1, PT, R6, UR32, !P0 ;  /* 0x0000002006007c0c */ /* 0x000fe2000c721270 */
[----:B------:R-:W-:Y:S01]  /*3f520*/  UMOV UR18, UR61 ;  /* 0x0000003d00127c82 */ /* 0x000fe20008000000 */
[----:B------:R-:W-:Y:S01]  /*3f530*/  ISETP.LT.AND P0, PT, R5, UR10, !P0 ;  /* 0x0000000a05007c0c */ /* 0x000fe2000c701270 */
[----:B------:R-:W-:Y:S01]  /*3f540*/  UMOV UR36, UR60 ;  /* 0x0000003c00247c82 */ /* 0x000fe20008000000 */
[----:B------:R-:W-:Y:S01]  /*3f550*/  ULDC.64 UR60, c[0x0][0x228] ;  /* 0x00008a00003c7ab9 */ /* 0x000fe20000000a00 */
[----:B------:R-:W-:Y:S01]  /*3f560*/  ULDC.64 UR12, c[0x0][0x228] ;  /* 0x00008a00000c7ab9 */ /* 0x000fe20000000a00 */
[----:B------:R0:W-:Y:S01]  /*3f570*/  STL [R1+0x4f4], R8 ;  /* 0x0004f40801007387 */ /* 0x0001e20000100800 */
[----:B------:R-:W-:Y:S01]  /*3f580*/  UMOV UR30, UR55 ;  /* 0x00000037001e7c82 */ /* 0x000fe20008000000 */
[----:B------:R-:W-:-:S05]  /*3f590*/  ULDC UR32, c[0x0][0x248] ;  /* 0x0000920000207ab9 */ /* 0x000fca0000000800 */
[----:B------:R-:W-:-:S04]  /*3f5a0*/  @P1 LOP3.LUT R7, R7, 0x40, RZ, 0xfc, !PT ;  /* 0x0000004007071812 */ /* 0x000fc800078efcff */
[----:B------:R-:W-:-:S04]  /*3f5b0*/  LOP3.LUT R7, R7, 0xffffffdf, RZ, 0xc0, !PT ;  /* 0xffffffdf07077812 */ /* 0x000fc800078ec0ff */
[----:B------:R-:W-:Y:S02]  /*3f5c0*/  @P0 LOP3.LUT R7, R7, 0x20, RZ, 0xfc, !PT ;  /* 0x0000002007070812 */ /* 0x000fe400078efcff */
[----:B------:R-:W-:-:S04]  /*3f5d0*/  ISETP.GE.AND P0, PT, R195, UR43, PT ;  /* 0x0000002bc3007c0c */ /* 0x000fc8000bf06270 */
[----:B------:R-:W-:Y:S02]  /*3f5e0*/  ISETP.LT.AND P1, PT, R6, UR60, !P0 ;  /* 0x0000003c06007c0c */ /* 0x000fe4000c721270 */
[----:B------:R-:W-:Y:S02]  /*3f5f0*/  ISETP.LT.AND P0, PT, R5, UR12, !P0 ;  /* 0x0000000c05007c0c */ /* 0x000fe4000c701270 */
[----:B------:R-:W-:-:S09]  /*3f600*/  LOP3.LUT R7, R7, 0xffffffef, RZ, 0xc0, !PT ;  /* 0xffffffef07077812 */ /* 0x000fd200078ec0ff */
[----:B------:R-:W-:-:S04]  /*3f610*/  @P1 LOP3.LUT R7, R7, 0x10, RZ, 0xfc, !PT ;  /* 0x0000001007071812 */ /* 0x000fc800078efcff */
[----:B------:R-:W-:Y:S01]  /*3f620*/  LOP3.LUT R7, R7, 0xfffffffb, RZ, 0xc0, !PT ;  /* 0xfffffffb07077812 */ /* 0x000fe200078ec0ff */
[----:B0-----:R-:W-:Y:S01]  /*3f630*/  VIADD R8, R8, UR52 ;  /* 0x0000003408087c36 */ /* 0x001fe20008000000 */
[----:B------:R-:W-:Y:S01]  /*3f640*/  UMOV UR52, UR54 ;  /* 0x0000003600347c82 */ /* 0x000fe20008000000 */
[----:B------:R-:W-:Y:S01]  /*3f650*/  ULDC.64 UR54, c[0x0][0x228] ;  /* 0x00008a0000367ab9 */ /* 0x000fe20000000a00 */
[----:B------:R-:W-:Y:S02]  /*3f660*/  @P0 LOP3.LUT R7, R7, 0x4, RZ, 0xfc, !PT ;  /* 0x0000000407070812 */ /* 0x000fe400078efcff */
[----:B------:R-:W-:-:S04]  /*3f670*/  ISETP.GE.AND P0, PT, R194, UR37, PT ;  /* 0x00000025c2007c0c */ /* 0x000fc8000bf06270 */
[----:B------:R-:W-:Y:S01]  /*3f680*/  ISETP.LT.AND P1, PT, R6, UR54, !P0 ;  /* 0x0000003606007c0c */ /* 0x000fe2000c721270 */
[----:B------:R0:W-:Y:S01]  /*3f690*/  STL [R1+0x4f8], R8 ;  /* 0x0004f80801007387 */ /* 0x0001e20000100800 */
[----:B------:R-:W-:Y:S01]  /*3f6a0*/  UMOV UR12, UR52 ;  /* 0x00000034000c7c82 */ /* 0x000fe20008000000 */
[----:B0-----:R-:W-:Y:S01]  /*3f6b0*/  VIADD R8, R8, UR53 ;  /* 0x0000003508087c36 */ /* 0x001fe20008000000 */
[----:B------:R-:W-:Y:S02]  /*3f6c0*/  ULDC.64 UR52, c[0x0][0x228] ;  /* 0x00008a0000347ab9 */ /* 0x000fe40000000a00 */
[----:B------:R-:W-:Y:S01]  /*3f6d0*/  ISETP.LT.AND P0, PT, R5, UR52, !P0 ;  /* 0x0000003405007c0c */ /* 0x000fe2000c701270 */
[----:B------:R-:W-:-:S06]  /*3f6e0*/  UMOV UR10, UR49 ;  /* 0x00000031000a7c82 */ /* 0x000fcc0008000000 */
[----:B------:R-:W-:Y:S01]  /*3f6f0*/  @P1 LOP3.LUT R51, R51, 0x1000, RZ, 0xfc, !PT ;  /* 0x0000100033331812 */ /* 0x000fe200078efcff */
[----:B------:R-:W-:Y:S01]  /*3f700*/  UMOV UR54, UR48 ;  /* 0x0000003000367c82 */ /* 0x000fe20008000000 */
[----:B------:R0:W-:Y:S01]  /*3f710*/  STL [R1+0x4fc], R8 ;  /* 0x0004fc0801007387 */ /* 0x0001e20000100800 */
[----:B------:R-:W-:Y:S01]  /*3f720*/  ULDC.64 UR48, c[0x0][0x228] ;  /* 0x00008a0000307ab9 */ /* 0x000fe20000000a00 */
[----:B------:R-:W-:Y:S01]  /*3f730*/  LOP3.LUT R51, R51, 0xfffff7ff, RZ, 0xc0, !PT ;  /* 0xfffff7ff33337812 */ /* 0x000fe200078ec0ff */
[----:B------:R-:W-:Y:S01]  /*3f740*/  UMOV UR60, UR36 ;  /* 0x00000024003c7c82 */ /* 0x000fe20008000000 */
[----:B------:R-:W-:Y:S01]  /*3f750*/  ULDC.64 UR36, c[0x0][0x228] ;  /* 0x00008a0000247ab9 */ /* 0x000fe20000000a00 */
[----:B------:R-:W-:Y:S01]  /*3f760*/  ULDC UR52, c[0x0][0x248] ;  /* 0x0000920000347ab9 */ /* 0x000fe20000000800 */
[----:B------:R-:W-:Y:S02]  /*3f770*/  @P0 LOP3.LUT R51, R51, 0x800, RZ, 0xfc, !PT ;  /* 0x0000080033330812 */ /* 0x000fe400078efcff */
[----:B------:R-:W-:Y:S01]  /*3f780*/  ISETP.GE.AND P0, PT, R193, UR33, PT ;  /* 0x00000021c1007c0c */ /* 0x000fe2000bf06270 */
[----:B0-----:R-:W-:Y:S01]  /*3f790*/  VIADD R8, R8, UR32 ;  /* 0x0000002008087c36 */ /* 0x001fe20008000000 */
[----:B------:R-:W-:Y:S01]  /*3f7a0*/  UMOV UR32, UR42 ;  /* 0x0000002a00207c82 */ /* 0x000fe20008000000 */
[----:B------:R-:W-:Y:S01]  /*3f7b0*/  ULDC UR42, c[0x0][0x248] ;  /* 0x00009200002a7ab9 */ /* 0x000fe20000000800 */
[----:B------:R-:W-:-:S02]  /*3f7c0*/  ISETP.LT.AND P1, PT, R6, UR48, !P0 ;  /* 0x0000003006007c0c */ /* 0x000fc4000c721270 */
[----:B------:R0:W-:Y:S01]  /*3f7d0*/  STL [R1+0x4d8], R8 ;  /* 0x0004d80801007387 */ /* 0x0001e20000100800 */
[----:B------:R-:W-:Y:S01]  /*3f7e0*/  LOP3.LUT R51, R51, 0xfffffeff, RZ, 0xc0, !PT ;  /* 0xfffffeff33337812 */ /* 0x000fe200078ec0ff */
[----:B0-----:R-:W-:Y:S01]  /*3f7f0*/  VIADD R8, R8, UR42 ;  /* 0x0000002a08087c36 */ /* 0x001fe20008000000 */
[----:B------:R-:W-:Y:S02]  /*3f800*/  ULDC.64 UR42, c[0x0][0x228] ;  /* 0x00008a00002a7ab9 */ /* 0x000fe40000000a00 */
[----:B------:R-:W-:-:S06]  /*3f810*/  ISETP.LT.AND P0, PT, R5, UR42, !P0 ;  /* 0x0000002a05007c0c */ /* 0x000fcc000c701270 */
[----:B------:R-:W-:-:S04]  /*3f820*/  @P1 LOP3.LUT R51, R51, 0x100, RZ, 0xfc, !PT ;  /* 0x0000010033331812 */ /* 0x000fc800078efcff */
[----:B------:R-:W-:-:S04]  /*3f830*/  LOP3.LUT R51, R51, 0xffffff7f, RZ, 0xc0, !PT ;  /* 0xffffff7f33337812 */ /* 0x000fc800078ec0ff */
[----:B------:R-:W-:Y:S02]  /*3f840*/  @P0 LOP3.LUT R51, R51, 0x80, RZ, 0xfc, !PT ;  /* 0x0000008033330812 */ /* 0x000fe400078efcff */
[----:B------:R-:W-:Y:S01]  /*3f850*/  ISETP.GE.AND P0, PT, R2, UR61, PT ;  /* 0x0000003d02007c0c */ /* 0x000fe2000bf06270 */
[----:B------:R0:W-:Y:S03]  /*3f860*/  STL [R1+0x4e0], R8 ;  /* 0x0004e00801007387 */ /* 0x0001e60000100800 */
[----:B------:R-:W-:Y:S01]  /*3f870*/  ISETP.LT.AND P1, PT, R6, UR36, !P0 ;  /* 0x0000002406007c0c */ /* 0x000fe2000c721270 */
[----:B0-----:R-:W-:Y:S01]  /*3f880*/  VIADD R8, R8, UR52 ;  /* 0x0000003408087c36 */ /* 0x001fe20008000000 */
[----:B------:R-:W-:Y:S01]  /*3f890*/  UMOV UR52, UR12 ;  /* 0x0000000c00347c82 */ /* 0x000fe20008000000 */
[----:B------:R-:W-:Y:S01]  /*3f8a0*/  UMOV UR12, UR32 ;  /* 0x00000020000c7c82 */ /* 0x000fe20008000000 */
[----:B------:R-:W-:Y:S01]  /*3f8b0*/  ULDC.64 UR32, c[0x0][0x228] ;  /* 0x00008a0000207ab9 */ /* 0x000fe20000000a00 */
[----:B------:R-:W-:-:S02]  /*3f8c0*/  LOP3.LUT R51, R51, 0xffffffef, RZ, 0xc0, !PT ;  /* 0xffffffef33337812 */ /* 0x000fc400078ec0ff */
[----:B------:R-:W-:-:S06]  /*3f8d0*/  ISETP.LT.AND P0, PT, R5, UR32, !P0 ;  /* 0x0000002005007c0c */ /* 0x000fcc000c701270 */
[----:B------:R-:W-:Y:S01]  /*3f8e0*/  @P1 LOP3.LUT R51, R51, 0x10, RZ, 0xfc, !PT ;  /* 0x0000001033331812 */ /* 0x000fe200078efcff */
[----:B------:R-:W-:-:S03]  /*3f8f0*/  VIADD R2, R4, 0x132 ;  /* 0x0000013204027836 */ /* 0x000fc60000000000 */
[----:B------:R-:W-:Y:S01]  /*3f900*/  LOP3.LUT R51, R51, 0xfffffff7, RZ, 0xc0, !PT ;  /* 0xfffffff733337812 */ /* 0x000fe200078ec0ff */
[----:B------:R-:W-:Y:S01]  /*3f910*/  UMOV UR32, UR5 ;  /* 0x0000000500207c82 */ /* 0x000fe20008000000 */
[----:B------:R-:W-:Y:S01]  /*3f920*/  UMOV UR42, UR54 ;  /* 0x00000036002a7c82 */ /* 0x000fe20008000000 */
[----:B------:R-:W-:Y:S01]  /*3f930*/  UMOV UR54, UR60 ;  /* 0x0000003c00367c82 */ /* 0x000fe20008000000 */
[----:B------:R-:W-:Y:S01]  /*3f940*/  ULDC.64 UR60, c[0x0][0x228] ;  /* 0x00008a00003c7ab9 */ /* 0x000fe20000000a00 */
[----:B------:R-:W-:Y:S01]  /*3f950*/  ULDC UR5, c[0x0][0x228] ;  /* 0x00008a0000057ab9 */ /* 0x000fe20000000800 */
[----:B------:R-:W-:Y:S02]  /*3f960*/  @P0 LOP3.LUT R51, R51, 0x8, RZ, 0xfc, !PT ;  /* 0x0000000833330812 */ /* 0x000fe400078efcff */
[----:B------:R-:W-:-:S04]  /*3f970*/  ISETP.GE.AND P0, PT, R2, UR32, PT ;  /* 0x0000002002007c0c */ /* 0x000fc8000bf06270 */
[----:B------:R-:W-:Y:S02]  /*3f980*/  ISETP.LT.AND P1, PT, R6, UR60, !P0 ;  /* 0x0000003c06007c0c */ /* 0x000fe4000c721270 */
[----:B------:R-:W-:Y:S02]  /*3f990*/  ISETP.LT.AND P0, PT, R5, UR5, !P0 ;  /* 0x0000000505007c0c */ /* 0x000fe4000c701270 */
[----:B------:R-:W-:Y:S01]  /*3f9a0*/  LOP3.LUT R7, R7, 0xfffffff7, RZ, 0xc0, !PT ;  /* 0xfffffff707077812 */ /* 0x000fe200078ec0ff */
[----:B------:R-:W-:Y:S01]  /*3f9b0*/  UMOV UR36, UR6 ;  /* 0x0000000600247c82 */ /* 0x000fe20008000000 */
[----:B------:R-:W-:Y:S01]  /*3f9c0*/  ULDC UR6, c[0x0][0x248] ;  /* 0x0000920000067ab9 */ /* 0x000fe20000000800 */
[----:B------:R0:W-:Y:S01]  /*3f9d0*/  STL [R1+0x4e8], R8 ;  /* 0x0004e80801007387 */ /* 0x0001e20000100800 */
[----:B------:R-:W-:Y:S01]  /*3f9e0*/  VIADD R2, R4, 0x130 ;  /* 0x0000013004027836 */ /* 0x000fe20000000000 */
[----:B------:R-:W-:Y:S01]  /*3f9f0*/  UMOV UR48, UR10 ;  /* 0x0000000a00307c82 */ /* 0x000fe20008000000 */
[----:B------:R-:W-:-:S03]  /*3fa00*/  ULDC UR5, c[0x0][0x228] ;  /* 0x00008a0000057ab9 */ /* 0x000fc60000000800 */
[----:B------:R-:W-:Y:S01]  /*3fa10*/  @P1 LOP3.LUT R7, R7, 0x8, RZ, 0xfc, !PT ;  /* 0x0000000807071812 */ /* 0x000fe200078efcff */
[----:B------:R-:W-:Y:S01]  /*3fa20*/  UMOV UR32, UR36 ;  /* 0x0000002400207c82 */ /* 0x000fe20008000000 */
[----:B------:R-:W-:Y:S02]  /*3fa30*/  ULDC UR10, c[0x0][0x248] ;  /* 0x00009200000a7ab9 */ /* 0x000fe40000000800 */
[----:B------:R-:W-:Y:S01]  /*3fa40*/  LOP3.LUT R7, R7, 0xfffffffd, RZ, 0xc0, !PT ;  /* 0xfffffffd07077812 */ /* 0x000fe200078ec0ff */
[----:B0-----:R-:W-:Y:S01]  /*3fa50*/  VIADD R8, R8, UR6 ;  /* 0x0000000608087c36 */ /* 0x001fe20008000000 */
[----:B------:R-:W-:Y:S01]  /*3fa60*/  UMOV UR36, UR42 ;  /* 0x0000002a00247c82 */ /* 0x000fe20008000000 */
[----:B------:R-:W-:Y:S01]  /*3fa70*/  ULDC UR6, c[0x0][0x248] ;  /* 0x0000920000067ab9 */ /* 0x000fe20000000800 */
[----:B------:R-:W-:Y:S02]  /*3fa80*/  @P0 LOP3.LUT R7, R7, 0x2, RZ, 0xfc, !PT ;  /* 0x0000000207070812 */ /* 0x000fe400078efcff */
[----:B------:R-:W-:Y:S01]  /*3fa90*/  ISETP.GE.AND P0, PT, R2, UR32, PT ;  /* 0x0000002002007c0c */ /* 0x000fe2000bf06270 */
[----:B------:R0:W-:Y:S03]  /*3faa0*/  STL [R1+0x500], R8 ;  /* 0x0005000801007387 */ /* 0x0001e60000100800 */
[----:B------:R-:W-:Y:S01]  /*3fab0*/  ISETP.LT.AND P1, PT, R6, UR5, !P0 ;  /* 0x0000000506007c0c */ /* 0x000fe2000c721270 */
[----:B------:R-:W-:Y:S01]  /*3fac0*/  VIADD R2, R4, 0x12e ;  /* 0x0000012e04027836 */ /* 0x000fe20000000000 */
[----:B------:R-:W-:Y:S01]  /*3fad0*/  UMOV UR42, UR48 ;  /* 0x00000030002a7c82 */ /* 0x000fe20008000000 */
[----:B0-----:R-:W-:Y:S01]  /*3fae0*/  VIADD R8, R8, UR10 ;  /* 0x0000000a08087c36 */ /* 0x001fe20008000000 */
[----:B------:R-:W-:Y:S01]  /*3faf0*/  ULDC UR10, c[0x0][0x228] ;  /* 0x00008a00000a7ab9 */ /* 0x000fe20000000800 */
[----:B------:R-:W-:Y:S01]  /*3fb00*/  UMOV UR32, UR36 ;  /* 0x0000002400207c82 */ /* 0x000fe20008000000 */
[----:B------:R-:W-:Y:S01]  /*3fb10*/  ISETP.LT.AND P0, PT, R5, UR10, !P0 ;  /* 0x0000000a05007c0c */ /* 0x000fe2000c701270 */
[----:B------:R-:W-:Y:S01]  /*3fb20*/  UMOV UR48, UR12 ;  /* 0x0000000c00307c82 */ /* 0x000fe20008000000 */
[----:B------:R-:W-:Y:S01]  /*3fb30*/  UMOV UR12, UR30 ;  /* 0x0000001e000c7c82 */ /* 0x000fe20008000000 */
[----:B------:R-:W-:Y:S01]  /*3fb40*/  UMOV UR30, UR56 ;  /* 0x00000038001e7c82 */ /* 0x000fe20008000000 */
[----:B------:R-:W-:Y:S01]  /*3fb50*/  LOP3.LUT R7, R7, 0xfffffffe, RZ, 0xc0, !PT ;  /* 0xfffffffe07077812 */ /* 0x000fe200078ec0ff */
[----:B------:R-:W-:Y:S01]  /*3fb60*/  UMOV UR56, UR44 ;  /* 0x0000002c00387c82 */ /* 0x000fe20008000000 */
[----:B------:R-:W-:Y:S01]  /*3fb70*/  UMOV UR44, UR14 ;  /* 0x0000000e002c7c82 */ /* 0x000fe20008000000 */
[----:B------:R-:W-:Y:S01]  /*3fb80*/  ULDC UR14, c[0x0][0x228] ;  /* 0x00008a00000e7ab9 */ /* 0x000fe20000000800 */
[----:B------:R-:W-:Y:S01]  /*3fb90*/  @P1 LOP3.LUT R7, R7, 0x1, RZ, 0xfc, !PT ;  /* 0x0000000107071812 */ /* 0x000fe200078efcff */
[----:B------:R-:W-:Y:S01]  /*3fba0*/  ULDC UR5, c[0x0][0x228] ;  /* 0x00008a0000057ab9 */ /* 0x000fe20000000800 */
[----:B------:R0:W-:Y:S01]  /*3fbb0*/  STL [R1+0x504], R8 ;  /* 0x0005040801007387 */ /* 0x0001e20000100800 */
[----:B------:R-:W-:-:S02]  /*3fbc0*/  ULDC UR10, c[0x0][0x248] ;  /* 0x00009200000a7ab9 */ /* 0x000fc40000000800 */
[----:B------:R-:W-:Y:S02]  /*3fbd0*/  @P0 LOP3.LUT R48, R48, 0x80000000, RZ, 0xfc, !PT ;  /* 0x8000000030300812 */ /* 0x000fe400078efcff */
[----:B------:R-:W-:-:S04]  /*3fbe0*/  ISETP.GE.AND P0, PT, R2, UR32, PT ;  /* 0x0000002002007c0c */ /* 0x000fc8000bf06270 */
[----:B------:R-:W-:Y:S02]  /*3fbf0*/  ISETP.LT.AND P1, PT, R6, UR14, !P0 ;  /* 0x0000000e06007c0c */ /* 0x000fe4000c721270 */
[----:B------:R-:W-:Y:S01]  /*3fc00*/  LOP3.LUT R48, R48, 0xbfffffff, RZ, 0xc0, !PT ;  /* 0xbfffffff30307812 */ /* 0x000fe200078ec0ff */
[----:B0-----:R-:W-:Y:S01]  /*3fc10*/  VIADD R8, R8, UR6 ;  /* 0x0000000608087c36 */ /* 0x001fe20008000000 */
[----:B------:R-:W-:Y:S01]  /*3fc20*/  ISETP.LT.AND P0, PT, R5, UR5, !P0 ;  /* 0x0000000505007c0c */ /* 0x000fe2000c701270 */
[----:B------:R-:W-:Y:S01]  /*3fc30*/  ULDC UR6, c[0x0][0x248] ;  /* 0x0000920000067ab9 */ /* 0x000fe20000000800 */
[----:B------:R-:W-:Y:S01]  /*3fc40*/  VIADD R2, R4, 0x12c ;  /* 0x0000012c04027836 */ /* 0x000fe20000000000 */
[----:B------:R-:W-:Y:S01]  /*3fc50*/  UMOV UR36, UR42 ;  /* 0x0000002a00247c82 */ /* 0x000fe20008000000 */
[----:B------:R0:W-:Y:S01]  /*3fc60*/  STL [R1+0x508], R8 ;  /* 0x0005080801007387 */ /* 0x0001e20000100800 */
[----:B------:R-:W-:Y:S01]  /*3fc70*/  ULDC UR5, c[0x0][0x228] ;  /* 0x00008a0000057ab9 */ /* 0x000fe20000000800 */
[----:B------:R-:W-:Y:S01]  /*3fc80*/  UMOV UR60, UR16 ;  /* 0x00000010003c7c82 */ /* 0x000fe20008000000 */
[----:B------:R-:W-:-:S02]  /*3fc90*/  ULDC UR14, c[0x0][0x248] ;  /* 0x00009200000e7ab9 */ /* 0x000fc40000000800 */
[----:B------:R-:W-:Y:S01]  /*3fca0*/  @P1 LOP3.LUT R48, R48, 0x40000000, RZ, 0xfc, !PT ;  /* 0x4000000030301812 */ /* 0x000fe200078efcff */
[----:B------:R-:W-:Y:S01]  /*3fcb0*/  UMOV UR42, UR12 ;  /* 0x0000000c002a7c82 */ /* 0x000fe20008000000 */
[----:B------:R-:W-:Y:S01]  /*3fcc0*/  UMOV UR32, UR36 ;  /* 0x0000002400207c82 */ /* 0x000fe20008000000 */
[----:B------:R-:W-:Y:S01]  /*3fcd0*/  ULDC UR16, c[0x0][0x248] ;  /* 0x0000920000107ab9 */ /* 0x000fe20000000800 */
[----:B------:R-:W-:Y:S01]  /*3fce0*/  LOP3.LUT R48, R48, 0xdfffffff, RZ, 0xc0, !PT ;  /* 0xdfffffff30307812 */ /* 0x000fe200078ec0ff */
[----:B0-----:R-:W-:Y:S01]  /*3fcf0*/  VIADD R8, R8, UR6 ;  /* 0x0000000608087c36 */ /* 0x001fe20008000000 */
[----:B------:R-:W-:Y:S01]  /*3fd00*/  ULDC UR6, c[0x0][0x248] ;  /* 0x0000920000067ab9 */ /* 0x000fe20000000800 */
[----:B------:R-:W-:Y:S01]  /*3fd10*/  ULDC UR12, c[0x0][0x248] ;  /* 0x00009200000c7ab9 */ /* 0x000fe20000000800 */
[----:B------:R-:W-:Y:S02]  /*3fd20*/  @P0 LOP3.LUT R48, R48, 0x20000000, RZ, 0xfc, !PT ;  /* 0x2000000030300812 */ /* 0x000fe400078efcff */
[----:B------:R0:W-:Y:S01]  /*3fd30*/  STL [R1+0x50c], R8 ;  /* 0x00050c0801007387 */ /* 0x0001e20000100800 */
[----:B------:R-:W-:Y:S01]  /*3fd40*/  ISETP.GE.AND P0, PT, R2, UR61, PT ;  /* 0x0000003d02007c0c */ /* 0x000fe2000bf06270 */
[----:B0-----:R-:W-:Y:S01]  /*3fd50*/  VIADD R8, R8, UR6 ;  /* 0x0000000608087c36 */ /* 0x001fe20008000000 */
[----:B------:R-:W-:-:S02]  /*3fd60*/  ULDC UR6, c[0x0][0x228] ;  /* 0x00008a0000067ab9 */ /* 0x000fc40000000800 */
[----:B------:R-:W-:Y:S02]  /*3fd70*/  ISETP.LT.AND P1, PT, R6, UR6, !P0 ;  /* 0x0000000606007c0c */ /* 0x000fe4000c721270 */
[----:B------:R-:W-:Y:S01]  /*3fd80*/  LOP3.LUT R48, R48, 0xefffffff, RZ, 0xc0, !PT ;  /* 0xefffffff30307812 */ /* 0x000fe200078ec0ff */
[----:B------:R0:W-:Y:S01]  /*3fd90*/  STL [R1+0x510], R8 ;  /* 0x0005100801007387 */ /* 0x0001e20000100800 */
[----:B------:R-:W-:Y:S01]  /*3fda0*/  VIADD R2, R4, 0x12a ;  /* 0x0000012a04027836 */ /* 0x000fe20000000000 */
[----:B------:R-:W-:Y:S01]  /*3fdb0*/  UMOV UR36, UR42 ;  /* 0x0000002a00247c82 */ /* 0x000fe20008000000 */
[----:B------:R-:W-:Y:S01]  /*3fdc0*/  ULDC UR6, c[0x0][0x228] ;  /* 0x00008a0000067ab9 */ /* 0x000fe20000000800 */
[----:B0-----:R-:W-:Y:S01]  /*3fdd0*/  VIADD R8, R8, UR10 ;  /* 0x0000000a08087c36 */ /* 0x001fe20008000000 */
[----:B------:R-:W-:Y:S02]  /*3fde0*/  ULDC UR10, c[0x0][0x228] ;  /* 0x00008a00000a7ab9 */ /* 0x000fe40000000800 */
[----:B------:R-:W-:-:S03]  /*3fdf0*/  ISETP.LT.AND P0, PT, R5, UR10, !P0 ;  /* 0x0000000a05007c0c */ /* 0x000fc6000c701270 */
[----:B------:R-:W-:Y:S01]  /*3fe00*/  @P1 LOP3.LUT R48, R48, 0x10000000, RZ, 0xfc, !PT ;  /* 0x1000000030301812 */ /* 0x000fe200078efcff */
[----:B------:R-:W-:Y:S01]  /*3fe10*/  UMOV UR42, UR18 ;  /* 0x00000012002a7c82 */ /* 0x000fe20008000000 */
[----:B------:R-:W-:Y:S01]  /*3fe20*/  ULDC UR18, c[0x0][0x228] ;  /* 0x00008a0000127ab9 */ /* 0x000fe20000000800 */
[----:B------:R0:W-:Y:S01]  /*3fe30*/  STL [R1+0x514], R8 ;  /* 0x0005140801007387 */ /* 0x0001e20000100800 */
[----:B------:R-:W-:Y:S01]  /*3fe40*/  LOP3.LUT R48, R48, 0xf7ffffff, RZ, 0xc0, !PT ;  /* 0xf7ffffff30307812 */ /* 0x000fe200078ec0ff */
[----:B------:R-:W-:-:S05]  /*3fe50*/  ULDC UR10, c[0x0][0x228] ;  /* 0x00008a00000a7ab9 */ /* 0x000fca0000000800 */
[----:B------:R-:W-:Y:S02]  /*3fe60*/  @P0 LOP3.LUT R48, R48, 0x8000000, RZ, 0xfc, !PT ;  /* 0x0800000030300812 */ /* 0x000fe400078efcff */
[----:B------:R-:W-:-:S04]  /*3fe70*/  ISETP.GE.AND P0, PT, R2, UR36, PT ;  /* 0x0000002402007c0c */ /* 0x000fc8000bf06270 */
[----:B------:R-:W-:Y:S02]  /*3fe80*/  ISETP.LT.AND P1, PT, R6, UR18, !P0 ;  /* 0x0000001206007c0c */ /* 0x000fe4000c721270 */
[----:B------:R-:W-:Y:S01]  /*3fe90*/  LOP3.LUT R48, R48, 0xfbffffff, RZ, 0xc0, !PT ;  /* 0xfbffffff30307812 */ /* 0x000fe200078ec0ff */
[----:B0-----:R-:W-:Y:S01]  /*3fea0*/  VIADD R8, R8, UR12 ;  /* 0x0000000c08087c36 */ /* 0x001fe20008000000 */
[----:B------:R-:W-:Y:S01]  /*3feb0*/  ISETP.LT.AND P0, PT, R5, UR5, !P0 ;  /* 0x0000000505007c0c */ /* 0x000fe2000c701270 */
[----:B------:R-:W-:Y:S01]  /*3fec0*/  VIADD R2, R4, 0x128 ;  /* 0x0000012804027836 */ /* 0x000fe20000000000 */
[----:B------:R-:W-:Y:S01]  /*3fed0*/  ULDC UR12, c[0x0][0x248] ;  /* 0x00009200000c7ab9 */ /* 0x000fe20000000800 */
[----:B------:R-:W-:Y:S01]  /*3fee0*/  UMOV UR36, UR26 ;  /* 0x0000001a00247c82 */ /* 0x000fe20008000000 */
[----:B------:R-:W-:-:S05]  /*3fef0*/  ULDC UR18, c[0x0][0x248] ;  /* 0x0000920000127ab9 */ /* 0x000fca0000000800 */
[----:B------:R-:W-:Y:S01]  /*3ff00*/  @P1 LOP3.LUT R48, R48, 0x4000000, RZ, 0xfc, !PT ;  /* 0x0400000030301812 */ /* 0x000fe200078efcff */
[----:B------:R0:W-:Y:S01]  /*3ff10*/  STL [R1+0x518], R8 ;  /* 0x0005180801007387 */ /* 0x0001e20000100800 */
[----:B------:R-:W-:Y:S01]  /*3ff20*/  ULDC UR5, c[0x0][0x228] ;  /* 0x00008a0000057ab9 */ /* 0x000fe20000000800 */
[----:B------:R-:W-:Y:S01]  /*3ff30*/  ULDC UR26, c[0x0][0x228] ;  /* 0x00008a00001a7ab9 */ /* 0x000fe20000000800 */
[----:B------:R-:W-:-:S04]  /*3ff40*/  LOP3.LUT R48, R48, 0xfdffffff, RZ, 0xc0, !PT ;  /* 0xfdffffff30307812 */ /* 0x000fc800078ec0ff */
[----:B------:R-:W-:Y:S02]  /*3ff50*/  @P0 LOP3.LUT R48, R48, 0x2000000, RZ, 0xfc, !PT ;  /* 0x0200000030300812 */ /* 0x000fe400078efcff */
[----:B------:R-:W-:Y:S01]  /*3ff60*/  ISETP.GE.AND P0, PT, R2, UR60, PT ;  /* 0x0000003c02007c0c */ /* 0x000fe2000bf06270 */
[----:B0-----:R-:W-:Y:S01]  /*3ff70*/  VIADD R8, R8, UR12 ;  /* 0x0000000c08087c36 */ /* 0x001fe20008000000 */
[----:B------:R-:W-:Y:S02]  /*3ff80*/  ULDC UR12, c[0x0][0x228] ;  /* 0x00008a00000c7ab9 */ /* 0x000fe40000000800 */
[----:B------:R-:W-:Y:S02]  /*3ff90*/  ISETP.LT.AND P1, PT, R6, UR12, !P0 ;  /* 0x0000000c06007c0c */ /* 0x000fe4000c721270 */
[----:B------:R-:W-:Y:S01]  /*3ffa0*/  LOP3.LUT R48, R48, 0xfeffffff, RZ, 0xc0, !PT ;  /* 0xfeffffff30307812 */ /* 0x000fe200078ec0ff */
[----:B------:R-:W-:Y:S01]  /*3ffb0*/  VIADD R2, R4, 0x126 ;  /* 0x0000012604027836 */ /* 0x000fe20000000000 */
[----:B------:R-:W-:Y:S01]  /*3ffc0*/  ISETP.LT.AND P0, PT, R5, UR6, !P0 ;  /* 0x0000000605007c0c */ /* 0x000fe2000c701270 */
[----:B------:R0:W-:Y:S01]  /*3ffd0*/  STL [R1+0x51c], R8 ;  /* 0x00051c0801007387 */ /* 0x0001e20000100800 */
[----:B------:R-:W-:Y:S01]  /*3ffe0*/  UMOV UR60, UR52 ;  /* 0x00000034003c7c82 */ /* 0x000fe20008000000 */
[----:B------:R-:W-:Y:S01]  /*3fff0*/  ULDC UR6, c[0x0][0x228] ;  /* 0x00008a0000067ab9 */ /* 0x000fe20000000800 */
[----:B------:R-:W-:-:S05]  /*40000*/  ULDC UR12, c[0x0][0x228] ;  /* 0x00008a00000c7ab9 */ /* 0x000fca0000000800 */
[----:B------:R-:W-:-:S04]  /*40010*/  @P1 LOP3.LUT R48, R48, 0x1000000, RZ, 0xfc, !PT ;  /* 0x0100000030301812 */ /* 0x000fc800078efcff */
[----:B------:R-:W-:-:S04]  /*40020*/  LOP3.LUT R48, R48, 0xff7fffff, RZ, 0xc0, !PT ;  /* 0xff7fffff30307812 */ /* 0x000fc800078ec0ff */
[----:B------:R-:W-:Y:S02]  /*40030*/  @P0 LOP3.LUT R48, R48, 0x800000, RZ, 0xfc, !PT ;  /* 0x0080000030300812 */ /* 0x000fe400078efcff */
[----:B------:R-:W-:Y:S01]  /*40040*/  ISETP.GE.AND P0, PT, R2, UR36, PT ;  /* 0x0000002402007c0c */ /* 0x000fe2000bf06270 */
[----:B0-----:R-:W-:Y:S01]  /*40050*/  VIADD R8, R8, UR14 ;  /* 0x0000000e08087c36 */ /* 0x001fe20008000000 */
[----:B------:R-:W-:Y:S02]  /*40060*/  ULDC UR14, c[0x0][0x248] ;  /* 0x00009200000e7ab9 */ /* 0x000fe40000000800 */
[----:B------:R-:W-:Y:S02]  /*40070*/  ISETP.LT.AND P1, PT, R6, UR10, !P0 ;  /* 0x0000000a06007c0c */ /* 0x000fe4000c721270 */
[----:B------:R-:W-:Y:S01]  /*40080*/  LOP3.LUT R48, R48, 0xffbfffff, RZ, 0xc0, !PT ;  /* 0xffbfffff30307812 */ /* 0x000fe200078ec0ff */
[----:B------:R0:W-:Y:S01]  /*40090*/  STL [R1+0x520], R8 ;  /* 0x0005200801007387 */ /* 0x0001e20000100800 */
[----:B------:R-:W-:Y:S01]  /*400a0*/  VIADD R2, R4, 0x124 ;  /* 0x0000012404027836 */ /* 0x000fe20000000000 */
[----:B------:R-:W-:Y:S01]  /*400b0*/  UMOV UR36, UR22 ;  /* 0x0000001600247c82 */ /* 0x000fe20008000000 */
[----:B------:R-:W-:Y:S01]  /*400c0*/  ULDC UR10, c[0x0][0x228] ;  /* 0x00008a00000a7ab9 */ /* 0x000fe20000000800 */
[----:B------:R-:W-:Y:S01]  /*400d0*/  UMOV UR52, UR20 ;  /* 0x0000001400347c82 */ /* 0x000fe20008000000 */
[----:B------:R-:W-:Y:S01]  /*400e0*/  ULDC UR20, c[0x0][0x248] ;  /* 0x0000920000147ab9 */ /* 0x000fe20000000800 */
[----:B------:R-:W-:Y:S01]  /*400f0*/  ULDC UR22, c[0x0][0x248] ;  /* 0x0000920000167ab9 */ /* 0x000fe20000000800 */
[----:B0-----:R-:W-:Y:S01]  /*40100*/  VIADD R8, R8, UR14 ;  /* 0x0000000e08087c36 */ /* 0x001fe20008000000 */
[----:B------:R-:W-:-:S02]  /*40110*/  ULDC UR14, c[0x0][0x228] ;  /* 0x00008a00000e7ab9 */ /* 0x000fc40000000800 */
[----:B------:R-:W-:Y:S01]  /*40120*/  ISETP.LT.AND P0, PT, R5, UR14, !P0 ;  /* 0x0000000e05007c0c */ /* 0x000fe2000c701270 */
[----:B------:R-:W-:Y:S01]  /*40130*/  ULDC UR14, c[0x0][0x228] ;  /* 0x00008a00000e7ab9 */ /* 0x000fe20000000800 */
[----:B------:R-:W-:-:S04]  /*40140*/  @P1 LOP3.LUT R48, R48, 0x400000, RZ, 0xfc, !PT ;  /* 0x0040000030301812 */ /* 0x000fc800078efcff */
[----:B------:R-:W-:-:S07]  /*40150*/  LOP3.LUT R48, R48, 0xffdfffff, RZ, 0xc0, !PT ;  /* 0xffdfffff30307812 */ /* 0x000fce00078ec0ff */
[----:B------:R-:W-:Y:S02]  /*40160*/  @P0 LOP3.LUT R48, R48, 0x200000, RZ, 0xfc, !PT ;  /* 0x0020000030300812 */ /* 0x000fe400078efcff */
[----:B------:R-:W-:-:S04]  /*40170*/  ISETP.GE.AND P0, PT, R2, UR60, PT ;  /* 0x0000003c02007c0c */ /* 0x000fc8000bf06270 */
[----:B------:R-:W-:Y:S01]  /*40180*/  ISETP.LT.AND P1, PT, R6, UR5, !P0 ;  /* 0x0000000506007c0c */ /* 0x000fe2000c721270 */
[----:B------:R0:W-:Y:S01]  /*40190*/  STL [R1+0x524], R8 ;  /* 0x0005240801007387 */ /* 0x0001e20000100800 */
[----:B------:R-:W-:Y:S01]  /*401a0*/  LOP3.LUT R48, R48, 0xffefffff, RZ, 0xc0, !PT ;  /* 0xffefffff30307812 */ /* 0x000fe200078ec0ff */
[----:B------:R-:W-:Y:S01]  /*401b0*/  VIADD R2, R4, 0x122 ;  /* 0x0000012204027836 */ /* 0x000fe20000000000 */
[----:B------:R-:W-:Y:S01]  /*401c0*/  UMOV UR60, UR48 ;  /* 0x00000030003c7c82 */ /* 0x000fe20008000000 */
[----:B------:R-:W-:Y:S01]  /*401d0*/  ULDC UR5, c[0x0][0x228] ;  /* 0x00008a0000057ab9 */ /* 0x000fe20000000800 */
[----:B0-----:R-:W-:Y:S01]  /*401e0*/  VIADD R8, R8, UR16 ;  /* 0x0000001008087c36 */ /* 0x001fe20008000000 */
[----:B------:R-:W-:Y:S02]  /*401f0*/  ULDC UR16, c[0x0][0x228] ;  /* 0x00008a0000107ab9 */ /* 0x000fe40000000800 */
[----:B------:R-:W-:Y:S01]  /*40200*/  ISETP.LT.AND P0, PT, R5, UR16, !P0 ;  /* 0x0000001005007c0c */ /* 0x000fe2000c701270 */
[----:B------:R-:W-:-:S03]  /*40210*/  ULDC UR16, c[0x0][0x228] ;  /* 0x00008a0000107ab9 */ /* 0x000fc60000000800 */
[----:B------:R-:W-:-:S04]  /*40220*/  @P1 LOP3.LUT R48, R48, 0x100000, RZ, 0xfc, !PT ;  /* 0x0010000030301812 */ /* 0x000fc800078efcff */
[----:B------:R-:W-:-:S05]  /*40230*/  LOP3.LUT R48, R48, 0xfff7ffff, RZ, 0xc0, !PT ;  /* 0xfff7ffff30307812 */ /* 0x000fca00078ec0ff */
[----:B------:R-:W-:Y:S02]  /*40240*/  @P0 LOP3.LUT R48, R48, 0x80000, RZ, 0xfc, !PT ;  /* 0x0008000030300812 */ /* 0x000fe400078efcff */
[----:B------:R-:W-:Y:S02]  /*40250*/  ISETP.GE.AND P0, PT, R2, UR36, PT ;  /* 0x0000002402007c0c */ /* 0x000fe4000bf06270 */
[----:B------:R-:W-:Y:S01]  /*40260*/  LOP3.LUT R48, R48, 0xfffbffff, RZ, 0xc0, !PT ;  /* 0xfffbffff30307812 */ /* 0x000fe200078ec0ff */
[----:B------:R-:W-:Y:S01]  /*40270*/  VIADD R2, R4, 0x120 ;  /* 0x0000012004027836 */ /* 0x000fe20000000000 */
[----:B------:R-:W-:Y:S01]  /*40280*/  ISETP.LT.AND P1, PT, R6, UR26, !P0 ;  /* 0x0000001a06007c0c */ /* 0x000fe2000c721270 */
[----:B------:R0:W-:Y:S01]  /*40290*/  STL [R1+0x528], R8 ;  /* 0x0005280801007387 */ /* 0x0001e20000100800 */
[----:B------:R-:W-:Y:S01]  /*402a0*/  ISETP.LT.AND P0, PT, R5, UR6, !P0 ;  /* 0x0000000605007c0c */ /* 0x000fe2000c701270 */
[----:B------:R-:W-:Y:S01]  /*402b0*/  ULDC UR6, c[0x0][0x228] ;  /* 0x00008a0000067ab9 */ /* 0x000fe20000000800 */
[----:B------:R-:W-:Y:S01]  /*402c0*/  UMOV UR48, UR58 ;  /* 0x0000003a00307c82 */ /* 0x000fe20008000000 */
[----:B------:R-:W-:Y:S01]  /*402d0*/  ULDC UR36, c[0x0][0x228] ;  /* 0x00008a0000247ab9 */ /* 0x000fe20000000800 */
[----:B------:R-:W-:-:S07]  /*402e0*/  ULDC UR26, c[0x0][0x248] ;  /* 0x00009200001a7ab9 */ /* 0x000fce0000000800 */
[----:B------:R-:W-:Y:S01]  /*402f0*/  @P1 LOP3.LUT R48, R48, 0x40000, RZ, 0xfc, !PT ;  /* 0x0004000030301812 */ /* 0x000fe200078efcff */
[----:B0-----:R-:W-:Y:S01]  /*40300*/  VIADD R8, R8, UR18 ;  /* 0x0000001208087c36 */ /* 0x001fe20008000000 */
[----:B------:R-:W-:Y:S02]  /*40310*/  ULDC UR18, c[0x0][0x248] ;  /* 0x0000920000127ab9 */ /* 0x000fe40000000800 */
[----:B------:R-:W-:-:S04]  /*40320*/  LOP3.LUT R48, R48, 0xfffdffff, RZ, 0xc0, !PT ;  /* 0xfffdffff30307812 */ /* 0x000fc800078ec0ff */
[----:B------:R-:W-:Y:S02]  /*40330*/  @P0 LOP3.LUT R48, R48, 0x20000, RZ, 0xfc, !PT ;  /* 0x0002000030300812 */ /* 0x000fe400078efcff */
[----:B------:R-:W-:Y:S01]  /*40340*/  ISETP.GE.AND P0, PT, R2, UR60, PT ;  /* 0x0000003c02007c0c */ /* 0x000fe2000bf06270 */
[----:B------:R0:W-:Y:S03]  /*40350*/  STL [R1+0x52c], R8 ;  /* 0x00052c0801007387 */ /* 0x0001e60000100800 */
[----:B------:R-:W-:Y:S02]  /*40360*/  ISETP.LT.AND P1, PT, R6, UR12, !P0 ;  /* 0x0000000c06007c0c */ /* 0x000fe4000c721270 */
[----:B------:R-:W-:Y:S01]  /*40370*/  LOP3.LUT R48, R48, 0xfffeffff, RZ, 0xc0, !PT ;  /* 0xfffeffff30307812 */ /* 0x000fe200078ec0ff */
[----:B------:R-:W-:Y:S01]  /*40380*/  VIADD R2, R4, 0x11e ;  /* 0x0000011e04027836 */ /* 0x000fe20000000000 */
[----:B------:R-:W-:Y:S01]  /*40390*/  UMOV UR60, UR32 ;  /* 0x00000020003c7c82 */ /* 0x000fe20008000000 */
[----:B------:R-:W-:Y:S01]  /*403a0*/  UMOV UR58, UR24 ;  /* 0x00000018003a7c82 */ /* 0x000fe20008000000 */
[----:B------:R-:W-:Y:S01]  /*403b0*/  ULDC UR12, c[0x0][0x228] ;  /* 0x00008a00000c7ab9 */ /* 0x000fe20000000800 */
[----:B0-----:R-:W-:Y:S01]  /*403c0*/  VIADD R8, R8, UR18 ;  /* 0x0000001208087c36 */ /* 0x001fe20008000000 */
[----:B------:R-:W-:-:S05]  /*403d0*/  ULDC UR18, c[0x0][0x248] ;  /* 0x0000920000127ab9 */ /* 0x000fca0000000800 */
[----:B------:R-:W-:Y:S01]  /*403e0*/  @P1 LOP3.LUT R48, R48, 0x10000, RZ, 0xfc, !PT ;  /* 0x0001000030301812 */ /* 0x000fe200078efcff */
[----:B------:R0:W-:Y:S01]  /*403f0*/  STL [R1+0x530], R8 ;  /* 0x0005300801007387 */ /* 0x0001e20000100800 */
[----:B------:R-:W-:Y:S01]  /*40400*/  UMOV UR32, UR52 ;  /* 0x0000003400207c82 */ /* 0x000fe20008000000 */
[----:B------:R-:W-:Y:S01]  /*40410*/  ULDC UR24, c[0x0][0x248] ;  /* 0x0000920000187ab9 */ /* 0x000fe20000000800 */
[----:B0-----:R-:W-:Y:S01]  /*40420*/  VIADD R8, R8, UR18 ;  /* 0x0000001208087c36 */ /* 0x001fe20008000000 */
[----:B------:R-:W-:Y:S02]  /*40430*/  ULDC UR18, c[0x0][0x228] ;  /* 0x00008a0000127ab9 */ /* 0x000fe40000000800 */
[----:B------:R-:W-:Y:S02]  /*40440*/  ISETP.LT.AND P0, PT, R5, UR18, !P0 ;  /* 0x0000001205007c0c */ /* 0x000fe4000c701270 */
[----:B------:R-:W-:Y:S01]  /*40450*/  LOP3.LUT R48, R48, 0xffff7fff, RZ, 0xc0, !PT ;  /* 0xffff7fff30307812 */ /* 0x000fe200078ec0ff */
[----:B------:R0:W-:Y:S01]  /*40460*/  STL [R1+0x534], R8 ;  /* 0x0005340801007387 */ /* 0x0001e20000100800 */
[----:B------:R-:W-:Y:S01]  /*40470*/  UMOV UR52, UR28 ;  /* 0x0000001c00347c82 */ /* 0x000fe20008000000 */
[----:B------:R-:W-:Y:S01]  /*40480*/  ULDC UR18, c[0x0][0x228] ;  /* 0x00008a0000127ab9 */ /* 0x000fe20000000800 */
[----:B------:R-:W-:Y:S01]  /*40490*/  UMOV UR61, UR34 ;  /* 0x00000022003d7c82 */ /* 0x000fe20008000000 */
[----:B------:R-:W-:Y:S01]  /*404a0*/  ULDC UR28, c[0x0][0x248] ;  /* 0x00009200001c7ab9 */ /* 0x000fe20000000800 */
        /* <DEDUP_REMOVED lines=27> */
[----:B------:R-:W-:Y:S01]  /*40660*/  ULDC UR20, c[0x0][0x248] ;  /* 0x0000920000147ab9 */ /* 0x000fe20000000800 */
[----:B------:R-:W-:-:S04]  /*40670*/  ULDC UR32, c[0x0][0x248] ;  /* 0x0000920000207ab9 */ /* 0x000fc80000000800 */
[----:B------:R-:W-:-:S04]  /*40680*/  @P1 LOP3.LUT R48, R48, 0x1000, RZ, 0xfc, !PT ;  /* 0x0000100030301812 */ /* 0x000fc800078efcff */
[----:B------:R-:W-:-:S04]  /*40690*/  LOP3.LUT R48, R48, 0xfffff7ff, RZ, 0xc0, !PT ;  /* 0xfffff7ff30307812 */ /* 0x000fc800078ec0ff */
[----:B------:R-:W-:Y:S02]  /*406a0*/  @P0 LOP3.LUT R48, R48, 0x800, RZ, 0xfc, !PT ;  /* 0x0000080030300812 */ /* 0x000fe400078efcff */
[----:B------:R-:W-:Y:S01]  /*406b0*/  ISETP.GE.AND P0, PT, R2, UR42, PT ;  /* 0x0000002a02007c0c */ /* 0x000fe2000bf06270 */
[----:B0-----:R-:W-:Y:S01]  /*406c0*/  VIADD R8, R8, UR22 ;  /* 0x0000001608087c36 */ /* 0x001fe20008000000 */
[----:B------:R-:W-:Y:S01]  /*406d0*/  ULDC UR22, c[0x0][0x248] ;  /* 0x0000920000167ab9 */ /* 0x000fe20000000800 */
[----:B------:R-:W-:Y:S01]  /*406e0*/  LOP3.LUT R48, R48, 0xfffffbff, RZ, 0xc0, !PT ;  /* 0xfffffbff30307812 */ /* 0x000fe200078ec0ff */
[----:B------:R-:W-:Y:S01]  /*406f0*/  VIADD R2, R4, 0x118 ;  /* 0x0000011804027836 */ /* 0x000fe20000000000 */
[----:B------:R-:W-:Y:S01]  /*40700*/  ISETP.LT.AND P1, PT, R6, UR16, !P0 ;  /* 0x0000001006007c0c */ /* 0x000fe2000c721270 */
[----:B------:R0:W-:Y:S01]  /*40710*/  STL [R1+0x540], R8 ;  /* 0x0005400801007387 */ /* 0x0001e20000100800 */
[----:B------:R-:W-:Y:S01]  /*40720*/  ULDC UR16, c[0x0][0x228] ;  /* 0x00008a0000107ab9 */ /* 0x000fe20000000800 */
[----:B------:R-:W-:Y:S01]  /*40730*/  ULDC UR42, c[0x0][0x228] ;  /* 0x00008a00002a7ab9 */ /* 0x000fe20000000800 */
[----:B0-----:R-:W-:Y:S01]  /*40740*/  VIADD R8, R8, UR22 ;  /* 0x0000001608087c36 */ /* 0x001fe20008000000 */
[----:B------:R-:W-:-:S02]  /*40750*/  ULDC UR22, c[0x0][0x228] ;  /* 0x00008a0000167ab9 */ /* 0x000fc40000000800 */
[----:B------:R-:W-:Y:S01]  /*40760*/  ISETP.LT.AND P0, PT, R5, UR22, !P0 ;  /* 0x0000001605007c0c */ /* 0x000fe2000c701270 */
[----:B------:R-:W-:-:S05]  /*40770*/  ULDC UR22, c[0x0][0x228] ;  /* 0x00008a0000167ab9 */ /* 0x000fca0000000800 */
[----:B------:R-:W-:-:S04]  /*40780*/  @P1 LOP3.LUT R48, R48, 0x400, RZ, 0xfc, !PT ;  /* 0x0000040030301812 */ /* 0x000fc800078efcff */
[----:B------:R-:W-:-:S04]  /*40790*/  LOP3.LUT R48, R48, 0xfffffdff, RZ, 0xc0, !PT ;  /* 0xfffffdff30307812 */ /* 0x000fc800078ec0ff */
        /* <DEDUP_REMOVED lines=8> */
[----:B------:R-:W-:Y:S01]  /*40820*/  ULDC UR48, c[0x0][0x228] ;  /* 0x00008a0000307ab9 */ /* 0x000fe20000000800 */
[----:B0-----:R-:W-:Y:S01]  /*40830*/  VIADD R8, R8, UR24 ;  /* 0x0000001808087c36 */ /* 0x001fe20008000000 */
[----:B------:R-:W-:Y:S02]  /*40840*/  ULDC UR24, c[0x0][0x228] ;  /* 0x00008a0000187ab9 */ /* 0x000fe40000000800 */
[----:B------:R-:W-:Y:S01]  /*40850*/  ISETP.LT.AND P0, PT, R5, UR24, !P0 ;  /* 0x0000001805007c0c */ /* 0x000fe2000c701270 */
[----:B------:R-:W-:-:S02]  /*40860*/  ULDC UR24, c[0x0][0x228] ;  /* 0x00008a0000187ab9 */ /* 0x000fc40000000800 */
[----:B------:R-:W-:-:S04]  /*40870*/  @P1 LOP3.LUT R48, R48, 0x100, RZ, 0xfc, !PT ;  /* 0x0000010030301812 */ /* 0x000fc800078efcff */
[----:B------:R-:W-:-:S06]  /*40880*/  LOP3.LUT R48, R48, 0xffffff7f, RZ, 0xc0, !PT ;  /* 0xffffff7f30307812 */ /* 0x000fcc00078ec0ff */
[----:B------:R-:W-:Y:S02]  /*40890*/  @P0 LOP3.LUT R48, R48, 0x80, RZ, 0xfc, !PT ;  /* 0x0000008030300812 */ /* 0x000fe400078efcff */
[----:B------:R-:W-:-:S04]  /*408a0*/  ISETP.GE.AND P0, PT, R2, UR56, PT ;  /* 0x0000003802007c0c */ /* 0x000fc8000bf06270 */
        /* <DEDUP_REMOVED lines=20> */
[----:B------:R-:W-:Y:S01]  /*409f0*/  ULDC UR18, c[0x0][0x228] ;  /* 0x00008a0000127ab9 */ /* 0x000fe20000000800 */
[----:B------:R-:W-:Y:S01]  /*40a00*/  ULDC UR46, c[0x0][0x228] ;  /* 0x00008a00002e7ab9 */ /* 0x000fe20000000800 */
[----:B0-----:R-:W-:Y:S01]  /*40a10*/  VIADD R8, R8, UR26 ;  /* 0x0000001a08087c36 */ /* 0x001fe20008000000 */
[----:B------:R-:W-:-:S04]  /*40a20*/  ULDC UR26, c[0x0][0x248] ;  /* 0x00009200001a7ab9 */ /* 0x000fc80000000800 */
[----:B------:R0:W-:Y:S01]  /*40a30*/  STL [R1+0x550], R8 ;  /* 0x0005500801007387 */ /* 0x0001e20000100800 */
[----:B------:R-:W-:Y:S01]  /*40a40*/  @P1 LOP3.LUT R48, R48, 0x10, RZ, 0xfc, !PT ;  /* 0x0000001030301812 */ /* 0x000fe200078efcff */
[----:B0-----:R-:W-:Y:S01]  /*40a50*/  VIADD R8, R8, UR26 ;  /* 0x0000001a08087c36 */ /* 0x001fe20008000000 */
[----:B------:R-:W-:Y:S02]  /*40a60*/  ULDC UR26, c[0x0][0x228] ;  /* 0x00008a00001a7ab9 */ /* 0x000fe40000000800 */
[----:B------:R-:W-:Y:S01]  /*40a70*/  ISETP.LT.AND P0, PT, R5, UR26, !P0 ;  /* 0x0000001a05007c0c */ /* 0x000fe2000c701270 */
[----:B------:R-:W-:Y:S01]  /*40a80*/  ULDC UR26, c[0x0][0x248] ;  /* 0x00009200001a7ab9 */ /* 0x000fe20000000800 */
[----:B------:R-:W-:-:S11]  /*40a90*/  LOP3.LUT R48, R48, 0xfffffff7, RZ, 0xc0, !PT ;  /* 0xfffffff730307812 */ /* 0x000fd600078ec0ff */
[----:B------:R-:W-:Y:S02]  /*40aa0*/  @P0 LOP3.LUT R48, R48, 0x8, RZ, 0xfc, !PT ;  /* 0x0000000830300812 */ /* 0x000fe400078efcff */
[----:B------:R-:W-:-:S04]  /*40ab0*/  ISETP.GE.AND P0, PT, R2, UR61, PT ;  /* 0x0000003d02007c0c */ /* 0x000fc8000bf06270 */
[----:B------:R-:W-:Y:S02]  /*40ac0*/  ISETP.LT.AND P1, PT, R6, UR10, !P0 ;  /* 0x0000000a06007c0c */ /* 0x000fe4000c721270 */
[----:B------:R-:W-:Y:S01]  /*40ad0*/  LOP3.LUT R48, R48, 0xfffffffb, RZ, 0xc0, !PT ;  /* 0xfffffffb30307812 */ /* 0x000fe200078ec0ff */
[----:B------:R0:W-:Y:S01]  /*40ae0*/  STL [R1+0x554], R8 ;  /* 0x0005540801007387 */ /* 0x0001e20000100800 */
[----:B------:R-:W-:Y:S01]  /*40af0*/  ISETP.LT.AND P0, PT, R5, UR14, !P0 ;  /* 0x0000000e05007c0c */ /* 0x000fe2000c701270 */
[----:B------:R-:W-:Y:S01]  /*40b00*/  VIADD R2, R4, 0x110 ;  /* 0x0000011004027836 */ /* 0x000fe20000000000 */
[----:B------:R-:W-:Y:S01]  /*40b10*/  UMOV UR61, UR60 ;  /* 0x0000003c003d7c82 */ /* 0x000fe20008000000 */
[----:B------:R-:W-:-:S06]  /*40b20*/  ULDC UR10, c[0x0][0x228] ;  /* 0x00008a00000a7ab9 */ /* 0x000fcc0000000800 */
[----:B------:R-:W-:Y:S01]  /*40b30*/  @P1 LOP3.LUT R48, R48, 0x4, RZ, 0xfc, !PT ;  /* 0x0000000430301812 */ /* 0x000fe200078efcff */
[----:B0-----:R-:W-:Y:S01]  /*40b40*/  VIADD R8, R8, UR28 ;  /* 0x0000001c08087c36 */ /* 0x001fe20008000000 */
[----:B------:R-:W-:Y:S01]  /*40b50*/  ULDC UR28, c[0x0][0x248] ;  /* 0x00009200001c7ab9 */ /* 0x000fe20000000800 */
[----:B------:R-:W-:Y:S01]  /*40b60*/  ULDC UR14, c[0x0][0x228] ;  /* 0x00008a00000e7ab9 */ /* 0x000fe20000000800 */
[----:B------:R-:W-:Y:S02]  /*40b70*/  LOP3.LUT R48, R48, 0xfffffffd, RZ, 0xc0, !PT ;  /* 0xfffffffd30307812 */ /* 0x000fe400078ec0ff */
[----:B------:R0:W-:Y:S02]  /*40b80*/  STL [R1+0x558], R8 ;  /* 0x0005580801007387 */ /* 0x0001e40000100800 */
[----:B------:R-:W-:Y:S02]  /*40b90*/  @P0 LOP3.LUT R48, R48, 0x2, RZ, 0xfc, !PT ;  /* 0x0000000230300812 */ /* 0x000fe400078efcff */
[----:B------:R-:W-:Y:S01]  /*40ba0*/  ISETP.GE.AND P0, PT, R2, UR56, PT ;  /* 0x0000003802007c0c */ /* 0x000fe2000bf06270 */
[----:B0-----:R-:W-:Y:S01]  /*40bb0*/  VIADD R8, R8, UR28 ;  /* 0x0000001c08087c36 */ /* 0x001fe20008000000 */
[----:B------:R-:W-:-:S02]  /*40bc0*/  ULDC UR28, c[0x0][0x228] ;  /* 0x00008a00001c7ab9 */ /* 0x000fc40000000800 */
[----:B------:R-:W-:Y:S01]  /*40bd0*/  ISETP.LT.AND P1, PT, R6, UR28, !P0 ;  /* 0x0000001c06007c0c */ /* 0x000fe2000c721270 */
[----:B------:R-:W-:Y:S01]  /*40be0*/  VIADD R2, R4, 0x10e ;  /* 0x0000010e04027836 */ /* 0x000fe20000000000 */
[----:B------:R-:W-:Y:S01]  /*40bf0*/  ISETP.LT.AND P0, PT, R5, UR5, !P0 ;  /* 0x0000000505007c0c */ /* 0x000fe2000c701270 */
[----:B------:R0:W-:Y:S01]  /*40c00*/  STL [R1+0x560], R8 ;  /* 0x0005600801007387 */ /* 0x0001e20000100800 */
[----:B------:R-:W-:Y:S01]  /*40c10*/  LOP3.LUT R48, R48, 0xfffffffe, RZ, 0xc0, !PT ;  /* 0xfffffffe30307812 */ /* 0x000fe200078ec0ff */
[----:B------:R-:W-:Y:S01]  /*40c20*/  UMOV UR56, UR38 ;  /* 0x0000002600387c82 */ /* 0x000fe20008000000 */
[----:B------:R-:W-:Y:S01]  /*40c30*/  UMOV UR60, UR40 ;  /* 0x00000028003c7c82 */ /* 0x000fe20008000000 */
[----:B------:R-:W-:Y:S01]  /*40c40*/  ULDC UR5, c[0x0][0x228] ;  /* 0x00008a0000057ab9 */ /* 0x000fe20000000800 */
[----:B------:R-:W-:Y:S01]  /*40c50*/  ULDC UR28, c[0x0][0x228] ;  /* 0x00008a00001c7ab9 */ /* 0x000fe20000000800 */
[----:B------:R-:W-:Y:S01]  /*40c60*/  ULDC UR38, c[0x0][0x248] ;  /* 0x0000920000267ab9 */ /* 0x000fe20000000800 */
[----:B------:R-:W-:Y:S01]  /*40c70*/  ULDC UR40, c[0x0][0x248] ;  /* 0x0000920000287ab9 */ /* 0x000fe20000000800 */
[----:B0-----:R-:W-:Y:S01]  /*40c80*/  VIADD R8, R8, UR30 ;  /* 0x0000001e08087c36 */ /* 0x001fe20008000000 */
[----:B------:R-:W-:-:S03]  /*40c90*/  ULDC UR30, c[0x0][0x228] ;  /* 0x00008a00001e7ab9 */ /* 0x000fc60000000800 */
[----:B------:R-:W-:Y:S02]  /*40ca0*/  @P0 LOP3.LUT R50, R50, 0x80000000, RZ, 0xfc, !PT ;  /* 0x8000000032320812 */ /* 0x000fe400078efcff */
[----:B------:R-:W-:Y:S02]  /*40cb0*/  ISETP.GE.AND P0, PT, R2, UR52, PT ;  /* 0x0000003402007c0c */ /* 0x000fe4000bf06270 */
[----:B------:R-:W-:Y:S02]  /*40cc0*/  @P1 LOP3.LUT R48, R48, 0x1, RZ, 0xfc, !PT ;  /* 0x0000000130301812 */ /* 0x000fe400078efcff */
        /* <DEDUP_REMOVED lines=8> */
[----:B------:R-:W-:-:S02]  /*40d50*/  ULDC UR20, c[0x0][0x228] ;  /* 0x00008a0000147ab9 */ /* 0x000fc40000000800 */
[----:B------:R-:W-:Y:S01]  /*40d60*/  ISETP.LT.AND P0, PT, R5, UR20, !P0 ;  /* 0x0000001405007c0c */ /* 0x000fe2000c701270 */
[----:B------:R-:W-:Y:S02]  /*40d70*/  ULDC UR20, c[0x0][0x228] ;  /* 0x00008a0000147ab9 */ /* 0x000fe40000000800 */
[----:B------:R-:W-:-:S04]  /*40d80*/  @P1 LOP3.LUT R50, R50, 0x40000000, RZ, 0xfc, !PT ;  /* 0x4000000032321812 */ /* 0x000fc800078efcff */
[----:B------:R-:W-:-:S06]  /*40d90*/  LOP3.LUT R50, R50, 0xdfffffff, RZ, 0xc0, !PT ;  /* 0xdfffffff32327812 */ /* 0x000fcc00078ec0ff */
        /* <DEDUP_REMOVED lines=8> */
[----:B------:R-:W-:Y:S01]  /*40e20*/  ULDC UR22, c[0x0][0x248] ;  /* 0x0000920000167ab9 */ /* 0x000fe20000000800 */
[----:B------:R-:W-:Y:S01]  /*40e30*/  LOP3.LUT R51, R51, 0x7fffffff, RZ, 0xc0, !PT ;  /* 0x7fffffff33337812 */ /* 0x000fe200078ec0ff */
[----:B------:R-:W-:-:S07]  /*40e40*/  ULDC UR61, c[0x0][0x228] ;  /* 0x00008a00003d7ab9 */ /* 0x000fce0000000800 */
[----:B------:R-:W-:-:S04]  /*40e50*/  @P1 LOP3.LUT R50, R50, 0x10000000, RZ, 0xfc, !PT ;  /* 0x1000000032321812 */ /* 0x000fc800078efcff */
[----:B------:R-:W-:-:S04]  /*40e60*/  LOP3.LUT R50, R50, 0xf7ffffff, RZ, 0xc0, !PT ;  /* 0xf7ffffff32327812 */ /* 0x000fc800078ec0ff */
        /* <DEDUP_REMOVED lines=11> */
[----:B------:R-:W-:Y:S01]  /*40f20*/  ULDC UR42, c[0x0][0x248] ;  /* 0x00009200002a7ab9 */ /* 0x000fe20000000800 */
[----:B------:R-:W-:-:S02]  /*40f30*/  ULDC UR44, c[0x0][0x248] ;  /* 0x00009200002c7ab9 */ /* 0x000fc40000000800 */
[----:B------:R-:W-:-:S04]  /*40f40*/  @P1 LOP3.LUT R50, R50, 0x4000000, RZ, 0xfc, !PT ;  /* 0x0400000032321812 */ /* 0x000fc800078efcff */
[----:B------:R-:W-:Y:S01]  /*40f50*/  LOP3.LUT R50, R50, 0xfdffffff, RZ, 0xc0, !PT ;  /* 0xfdffffff32327812 */ /* 0x000fe200078ec0ff */
[----:B0-----:R-:W-:Y:S01]  /*40f60*/  VIADD R8, R8, UR32 ;  /* 0x0000002008087c36 */ /* 0x001fe20008000000 */
[----:B------:R-:W-:Y:S02]  /*40f70*/  ULDC UR32, c[0x0][0x248] ;  /* 0x0000920000207ab9 */ /* 0x000fe40000000800 */
[----:B------:R-:W-:Y:S02]  /*40f80*/  @P0 LOP3.LUT R50, R50, 0x2000000, RZ, 0xfc, !PT ;  /* 0x0200000032320812 */ /* 0x000fe400078efcff */
[----:B------:R0:W-:Y:S01]  /*40f90*/  STL [R1+0x570], R8 ;  /* 0x0005700801007387 */ /* 0x0001e20000100800 */
[----:B------:R-:W-:Y:S01]  /*40fa0*/  ISETP.GE.AND P0, PT, R2, UR60, PT ;  /* 0x0000003c02007c0c */ /* 0x000fe2000bf06270 */
[----:B0-----:R-:W-:Y:S01]  /*40fb0*/  VIADD R8, R8, UR32 ;  /* 0x0000002008087c36 */ /* 0x001fe20008000000 */
[----:B------:R-:W-:Y:S02]  /*40fc0*/  ULDC UR32, c[0x0][0x228] ;  /* 0x00008a0000207ab9 */ /* 0x000fe40000000800 */
[----:B------:R-:W-:-:S02]  /*40fd0*/  ISETP.LT.AND P1, PT, R6, UR32, !P0 ;  /* 0x0000002006007c0c */ /* 0x000fc4000c721270 */
[----:B------:R-:W-:Y:S01]  /*40fe0*/  LOP3.LUT R50, R50, 0xfeffffff, RZ, 0xc0, !PT ;  /* 0xfeffffff32327812 */ /* 0x000fe200078ec0ff */
[----:B------:R0:W-:Y:S01]  /*40ff0*/  STL [R1+0x574], R8 ;  /* 0x0005740801007387 */ /* 0x0001e20000100800 */
[----:B------:R-:W-:Y:S01]  /*41000*/  VIADD R2, R4, 0x106 ;  /* 0x0000010604027836 */ /* 0x000fe20000000000 */
[----:B------:R-:W-:Y:S01]  /*41010*/  UMOV UR60, UR52 ;  /* 0x00000034003c7c82 */ /* 0x000fe20008000000 */
[----:B------:R-:W-:Y:S01]  /*41020*/  ULDC UR32, c[0x0][0x228] ;  /* 0x00008a0000207ab9 */ /* 0x000fe20000000800 */
[----:B------:R-:W-:Y:S01]  /*41030*/  ULDC UR52, c[0x0][0x248] ;  /* 0x0000920000347ab9 */ /* 0x000fe20000000800 */
[----:B0-----:R-:W-:Y:S01]  /*41040*/  VIADD R8, R8, UR6 ;  /* 0x0000000608087c36 */ /* 0x001fe20008000000 */
[----:B------:R-:W-:Y:S02]  /*41050*/  ULDC UR6, c[0x0][0x228] ;  /* 0x00008a0000067ab9 */ /* 0x000fe40000000800 */
[----:B------:R-:W-:Y:S01]  /*41060*/  ISETP.LT.AND P0, PT, R5, UR6, !P0 ;  /* 0x0000000605007c0c */ /* 0x000fe2000c701270 */
[----:B------:R-:W-:Y:S01]  /*41070*/  ULDC UR6, c[0x0][0x248] ;  /* 0x0000920000067ab9 */ /* 0x000fe20000000800 */
[----:B------:R-:W-:-:S04]  /*41080*/  @P1 LOP3.LUT R50, R50, 0x1000000, RZ, 0xfc, !PT ;  /* 0x0100000032321812 */ /* 0x000fc800078efcff */
[----:B------:R-:W-:-:S07]  /*41090*/  LOP3.LUT R50, R50, 0xff7fffff, RZ, 0xc0, !PT ;  /* 0xff7fffff32327812 */ /* 0x000fce00078ec0ff */
[----:B------:R-:W-:Y:S02]  /*410a0*/  @P0 LOP3.LUT R50, R50, 0x800000, RZ, 0xfc, !PT ;  /* 0x0080000032320812 */ /* 0x000fe400078efcff */
[----:B------:R-:W-:Y:S01]  /*410b0*/  ISETP.GE.AND P0, PT, R2, UR54, PT ;  /* 0x0000003602007c0c */ /* 0x000fe2000bf06270 */
[----:B------:R0:W-:Y:S01]  /*410c0*/  STL [R1+0x578], R8 ;  /* 0x0005780801007387 */ /* 0x0001e20000100800 */
[----:B------:R-:W-:Y:S01]  /*410d0*/  LOP3.LUT R50, R50, 0xffbfffff, RZ, 0xc0, !PT ;  /* 0xffbfffff32327812 */ /* 0x000fe200078ec0ff */
[----:B------:R-:W-:Y:S01]  /*410e0*/  VIADD R2, R4, 0x104 ;  /* 0x0000010404027836 */ /* 0x000fe20000000000 */
[----:B------:R-:W-:Y:S01]  /*410f0*/  ISETP.LT.AND P1, PT, R6, UR12, !P0 ;  /* 0x0000000c06007c0c */ /* 0x000fe2000c721270 */
[----:B------:R-:W-:Y:S01]  /*41100*/  ULDC UR12, c[0x0][0x248] ;  /* 0x00009200000c7ab9 */ /* 0x000fe20000000800 */
[----:B------:R-:W-:Y:S01]  /*41110*/  ULDC UR54, c[0x0][0x228] ;  /* 0x00008a0000367ab9 */ /* 0x000fe20000000800 */
[----:B0-----:R-:W-:Y:S01]  /*41120*/  VIADD R8, R8, UR34 ;  /* 0x0000002208087c36 */ /* 0x001fe20008000000 */
[----:B------:R-:W-:-:S02]  /*41130*/  ULDC UR34, c[0x0][0x228] ;  /* 0x00008a0000227ab9 */ /* 0x000fc40000000800 */
[----:B------:R-:W-:Y:S01]  /*41140*/  ISETP.LT.AND P0, PT, R5, UR34, !P0 ;  /* 0x0000002205007c0c */ /* 0x000fe2000c701270 */
[----:B------:R-:W-:-:S06]  /*41150*/  ULDC UR34, c[0x0][0x228] ;  /* 0x00008a0000227ab9 */ /* 0x000fcc0000000800 */
[----:B------:R-:W-:-:S04]  /*41160*/  @P1 LOP3.LUT R50, R50, 0x400000, RZ, 0xfc, !PT ;  /* 0x0040000032321812 */ /* 0x000fc800078efcff */
[----:B------:R-:W-:-:S04]  /*41170*/  LOP3.LUT R50, R50, 0xffdfffff, RZ, 0xc0, !PT ;  /* 0xffdfffff32327812 */ /* 0x000fc800078ec0ff */
        /* <DEDUP_REMOVED lines=9> */
[----:B------:R-:W-:-:S08]  /*41210*/  ULDC UR50, c[0x0][0x248] ;  /* 0x0000920000327ab9 */ /* 0x000fd00000000800 */
[----:B------:R-:W-:-:S04]  /*41220*/  @P1 LOP3.LUT R50, R50, 0x100000, RZ, 0xfc, !PT ;  /* 0x0010000032321812 */ /* 0x000fc800078efcff */
[----:B------:R-:W-:-:S04]  /*41230*/  LOP3.LUT R50, R50, 0xfff7ffff, RZ, 0xc0, !PT ;  /* 0xfff7ffff32327812 */ /* 0x000fc800078ec0ff */
[----:B------:R-:W-:Y:S02]  /*41240*/  @P0 LOP3.LUT R50, R50, 0x80000, RZ, 0xfc, !PT ;  /* 0x0008000032320812 */ /* 0x000fe400078efcff */
[----:B------:R-:W-:Y:S02]  /*41250*/  ISETP.GE.AND P0, PT, R2, UR60, PT ;  /* 0x0000003c02007c0c */ /* 0x000fe4000bf06270 */
[----:B------:R-:W-:Y:S01]  /*41260*/  LOP3.LUT R50, R50, 0xfffbffff, RZ, 0xc0, !PT ;  /* 0xfffbffff32327812 */ /* 0x000fe200078ec0ff */
[----:B------:R-:W-:Y:S01]  /*41270*/  VIADD R2, R4, 0x100 ;  /* 0x0000010004027836 */ /* 0x000fe20000000000 */
[----:B------:R-:W-:Y:S01]  /*41280*/  ISETP.LT.AND P1, PT, R6, UR48, !P0 ;  /* 0x0000003006007c0c */ /* 0x000fe2000c721270 */
[----:B0-----:R-:W-:Y:S01]  /*41290*/  VIADD R8, R8, UR36 ;  /* 0x0000002408087c36 */ /* 0x001fe20008000000 */
[----:B------:R-:W-:Y:S01]  /*412a0*/  ISETP.LT.AND P0, PT, R5, UR46, !P0 ;  /* 0x0000002e05007c0c */ /* 0x000fe2000c701270 */
[----:B------:R-:W-:Y:S01]  /*412b0*/  ULDC UR36, c[0x0][0x248] ;  /* 0x0000920000247ab9 */ /* 0x000fe20000000800 */
[----:B------:R-:W-:Y:S01]  /*412c0*/  ULDC UR46, c[0x0][0x248] ;  /* 0x00009200002e7ab9 */ /* 0x000fe20000000800 */
[----:B------:R-:W-:Y:S01]  /*412d0*/  ULDC UR48, c[0x0][0x228] ;  /* 0x00008a0000307ab9 */ /* 0x000fe20000000800 */
[----:B------:R-:W-:-:S07]  /*412e0*/  ULDC UR60, c[0x0][0x228] ;  /* 0x00008a00003c7ab9 */ /* 0x000fce0000000800 */
[----:B------:R-:W-:-:S04]  /*412f0*/  @P1 LOP3.LUT R50, R50, 0x40000, RZ, 0xfc, !PT ;  /* 0x0004000032321812 */ /* 0x000fc800078efcff */
[----:B------:R-:W-:-:S04]  /*41300*/  LOP3.LUT R50, R50, 0xfffdffff, RZ, 0xc0, !PT ;  /* 0xfffdffff32327812 */ /* 0x000fc800078ec0ff */
[----:B------:R-:W-:Y:S02]  /*41310*/  @P0 LOP3.LUT R50, R50, 0x20000, RZ, 0xfc, !PT ;  /* 0x0002000032320812 */ /* 0x000fe400078efcff */
[----:B------:R-:W-:-:S04]  /*41320*/  ISETP.GE.AND P0, PT, R2, UR4, PT ;  /* 0x0000000402007c0c */ /* 0x000fc8000bf06270 */
[----:B------:R-:W-:Y:S01]  /*41330*/  ISETP.LT.AND P1, PT, R6, UR10, !P0 ;  /* 0x0000000a06007c0c */ /* 0x000fe2000c721270 */
[----:B------:R0:W-:Y:S01]  /*41340*/  STL [R1+0x580], R8 ;  /* 0x0005800801007387 */ /* 0x0001e20000100800 */
[----:B------:R-:W-:Y:S02]  /*41350*/  ISETP.LT.AND P0, PT, R5, UR14, !P0 ;  /* 0x0000000e05007c0c */ /* 0x000fe4000c701270 */
[----:B------:R-:W-:Y:S01]  /*41360*/  LOP3.LUT R50, R50, 0xfffeffff, RZ, 0xc0, !PT ;  /* 0xfffeffff32327812 */ /* 0x000fe200078ec0ff */
[----:B------:R-:W-:Y:S01]  /*41370*/  VIADD R2, R4, 0xfe ;  /* 0x000000fe04027836 */ /* 0x000fe20000000000 */
[----:B------:R-:W-:Y:S01]  /*41380*/  ULDC UR10, c[0x0][0x248] ;  /* 0x00009200000a7ab9 */ /* 0x000fe20000000800 */
[----:B------:R-:W-:Y:S01]  /*41390*/  ULDC UR14, c[0x0][0x248] ;  /* 0x00009200000e7ab9 */ /* 0x000fe20000000800 */
[----:B0-----:R-:W-:Y:S01]  /*413a0*/  VIADD R8, R8, UR36 ;  /* 0x0000002408087c36 */ /* 0x001fe20008000000 */
[----:B------:R-:W-:-:S04]  /*413b0*/  ULDC UR36, c[0x0][0x248] ;  /* 0x0000920000247ab9 */ /* 0x000fc80000000800 */
[----:B------:R-:W-:Y:S01]  /*413c0*/  @P1 LOP3.LUT R50, R50, 0x10000, RZ, 0xfc, !PT ;  /* 0x0001000032321812 */ /* 0x000fe200078efcff */
[----:B------:R0:W-:Y:S03]  /*413d0*/  STL [R1+0x584], R8 ;  /* 0x0005840801007387 */ /* 0x0001e60000100800 */
[----:B------:R-:W-:Y:S01]  /*413e0*/  LOP3.LUT R50, R50, 0xffff7fff, RZ, 0xc0, !PT ;  /* 0xffff7fff32327812 */ /* 0x000fe200078ec0ff */
[----:B0-----:R-:W-:Y:S01]  /*413f0*/  VIADD R8, R8, UR26 ;  /* 0x0000001a08087c36 */ /* 0x001fe20008000000 */
[----:B------:R-:W-:-:S04]  /*41400*/  ULDC UR26, c[0x0][0x248] ;  /* 0x00009200001a7ab9 */ /* 0x000fc80000000800 */
[----:B------:R0:W-:Y:S01]  /*41410*/  STL [R1+0x588], R8 ;  /* 0x0005880801007387 */ /* 0x0001e20000100800 */
[----:B------:R-:W-:Y:S02]  /*41420*/  @P0 LOP3.LUT R50, R50, 0x8000, RZ, 0xfc, !PT ;  /* 0x0000800032320812 */ /* 0x000fe400078efcff */
[----:B------:R-:W-:Y:S01]  /*41430*/  ISETP.GE.AND P0, PT, R2, UR7, PT ;  /* 0x0000000702007c0c */ /* 0x000fe2000bf06270 */
[----:B0-----:R-:W-:Y:S01]  /*41440*/  VIADD R8, R8, UR26 ;  /* 0x0000001a08087c36 */ /* 0x001fe20008000000 */
[----:B------:R-:W-:Y:S01]  /*41450*/  ULDC UR26, c[0x0][0x248] ;  /* 0x00009200001a7ab9 */ /* 0x000fe20000000800 */
[----:B------:R-:W-:Y:S01]  /*41460*/  LOP3.LUT R50, R50, 0xffffbfff, RZ, 0xc0, !PT ;  /* 0xffffbfff32327812 */ /* 0x000fe200078ec0ff */
[----:B------:R-:W-:Y:S01]  /*41470*/  VIADD R2, R4, 0xfc ;  /* 0x000000fc04027836 */ /* 0x000fe20000000000 */
[----:B------:R-:W-:Y:S01]  /*41480*/  ULDC UR7, c[0x0][0x248] ;  /* 0x0000920000077ab9 */ /* 0x000fe20000000800 */
[----:B------:R0:W-:Y:S02]  /*41490*/  STL [R1+0x58c], R8 ;  /* 0x00058c0801007387 */ /* 0x0001e40000100800 */
[----:B0-----:R-:W-:Y:S01]  /*414a0*/  VIADD R8, R8, UR26 ;  /* 0x0000001a08087c36 */ /* 0x001fe20008000000 */
[----:B------:R-:W-:-:S02]  /*414b0*/  ULDC UR26, c[0x0][0x228] ;  /* 0x00008a00001a7ab9 */ /* 0x000fc40000000800 */
[----:B------:R-:W-:Y:S01]  /*414c0*/  ISETP.LT.AND P1, PT, R6, UR26, !P0 ;  /* 0x0000001a06007c0c */ /* 0x000fe2000c721270 */
[----:B------:R-:W-:Y:S01]  /*414d0*/  ULDC UR26, c[0x0][0x228] ;  /* 0x00008a00001a7ab9 */ /* 0x000fe20000000800 */
[----:B------:R-:W-:Y:S01]  /*414e0*/  ISETP.LT.AND P0, PT, R5, UR5, !P0 ;  /* 0x0000000505007c0c */ /* 0x000fe2000c701270 */
[----:B------:R0:W-:Y:S01]  /*414f0*/  STL [R1+0x590], R8 ;  /* 0x0005900801007387 */ /* 0x0001e20000100800 */
[----:B------:R-:W-:-:S09]  /*41500*/  ULDC UR5, c[0x0][0x248] ;  /* 0x0000920000057ab9 */ /* 0x000fd20000000800 */
        /* <DEDUP_REMOVED lines=45> */
[----:B------:R-:W-:Y:S01]  /*417e0*/  LOP3.LUT R50, R50, 0xffffff7f, RZ, 0xc0, !PT ;  /* 0xffffff7f32327812 */ /* 0x000fe200078ec0ff */
[----:B------:R0:W-:Y:S03]  /*417f0*/  STL [R1+0x5a0], R8 ;  /* 0x0005a00801007387 */ /* 0x0001e60000100800 */
[----:B------:R-:W-:Y:S02]  /*41800*/  @P0 LOP3.LUT R50, R50, 0x80, RZ, 0xfc, !PT ;  /* 0x0000008032320812 */ /* 0x000fe400078efcff */
[----:B------:R-:W-:Y:S01]  /*41810*/  ISETP.GE.AND P0, PT, R2, UR21, PT ;  /* 0x0000001502007c0c */ /* 0x000fe2000bf06270 */
[----:B0-----:R-:W-:Y:S01]  /*41820*/  VIADD R8, R8, UR40 ;  /* 0x0000002808087c36 */ /* 0x001fe20008000000 */
[----:B------:R-:W-:Y:S01]  /*41830*/  LOP3.LUT R50, R50, 0xffffffbf, RZ, 0xc0, !PT ;  /* 0xffffffbf32327812 */ /* 0x000fe200078ec0ff */
[----:B------:R-:W-:Y:S01]  /*41840*/  VIADD R2, R4, 0xf4 ;  /* 0x000000f404027836 */ /* 0x000fe20000000000 */
[----:B------:R-:W-:Y:S01]  /*41850*/  ISETP.LT.AND P1, PT, R6, UR16, !P0 ;  /* 0x0000001006007c0c */ /* 0x000fe2000c721270 */
[----:B------:R-:W-:Y:S01]  /*41860*/  ULDC UR40, c[0x0][0x248] ;  /* 0x0000920000287ab9 */ /* 0x000fe20000000800 */
[----:B------:R0:W-:Y:S01]  /*41870*/  STL [R1+0x5a4], R8 ;  /* 0x0005a40801007387 */ /* 0x0001e20000100800 */
[----:B------:R-:W-:Y:S01]  /*41880*/  ULDC UR21, c[0x0][0x228] ;  /* 0x00008a0000157ab9 */ /* 0x000fe20000000800 */
[----:B------:R-:W-:Y:S01]  /*41890*/  ULDC UR16, c[0x0][0x228] ;  /* 0x00008a0000107ab9 */ /* 0x000fe20000000800 */
[----:B0-----:R-:W-:Y:S01]  /*418a0*/  VIADD R8, R8, UR22 ;  /* 0x0000001608087c36 */ /* 0x001fe20008000000 */
[----:B------:R-:W-:-:S02]  /*418b0*/  ULDC UR22, c[0x0][0x228] ;  /* 0x00008a0000167ab9 */ /* 0x000fc40000000800 */
[----:B------:R-:W-:Y:S01]  /*418c0*/  ISETP.LT.AND P0, PT, R5, UR22, !P0 ;  /* 0x0000001605007c0c */ /* 0x000fe2000c701270 */
[----:B------:R-:W-:-:S04]  /*418d0*/  ULDC UR22, c[0x0][0x248] ;  /* 0x0000920000167ab9 */ /* 0x000fc80000000800 */
[----:B------:R-:W-:-:S04]  /*418e0*/  @P1 LOP3.LUT R50, R50, 0x40, RZ, 0xfc, !PT ;  /* 0x0000004032321812 */ /* 0x000fc800078efcff */
[----:B------:R-:W-:-:S04]  /*418f0*/  LOP3.LUT R50, R50, 0xffffffdf, RZ, 0xc0, !PT ;  /* 0xffffffdf32327812 */ /* 0x000fc800078ec0ff */
        /* <DEDUP_REMOVED lines=26> */
[----:B------:R-:W-:Y:S01]  /*41aa0*/  @P1 LOP3.LUT R50, R50, 0x4, RZ, 0xfc, !PT ;  /* 0x0000000432321812 */ /* 0x000fe200078efcff */
[----:B------:R0:W-:Y:S03]  /*41ab0*/  STL [R1+0x5b0], R8 ;  /* 0x0005b00801007387 */ /* 0x0001e60000100800 */
[----:B------:R-:W-:Y:S01]  /*41ac0*/  LOP3.LUT R50, R50, 0xfffffffd, RZ, 0xc0, !PT ;  /* 0xfffffffd32327812 */ /* 0x000fe200078ec0ff */
[----:B0-----:R-:W-:-:S03]  /*41ad0*/  VIADD R8, R8, UR44 ;  /* 0x0000002c08087c36 */ /* 0x001fc60008000000 */
[----:B------:R-:W-:Y:S01]  /*41ae0*/  @P0 LOP3.LUT R50, R50, 0x2, RZ, 0xfc, !PT ;  /* 0x0000000232320812 */ /* 0x000fe200078efcff */
[----:B------:R-:W-:Y:S01]  /*41af0*/  ULDC UR44, c[0x0][0x248] ;  /* 0x00009200002c7ab9 */ /* 0x000fe20000000800 */
[----:B------:R-:W-:Y:S01]  /*41b00*/  ISETP.GE.AND P0, PT, R2, UR17, PT ;  /* 0x0000001102007c0c */ /* 0x000fe2000bf06270 */
[----:B------:R0:W-:Y:S01]  /*41b10*/  STL [R1+0x5b4], R8 ;  /* 0x0005b40801007387 */ /* 0x0001e20000100800 */
[----:B------:R-:W-:Y:S02]  /*41b20*/  VIADD R2, R4, 0xee ;  /* 0x000000ee04027836 */ /* 0x000fe40000000000 */
[----:B------:R-:W-:Y:S01]  /*41b30*/  ISETP.LT.AND P1, PT, R6, UR32, !P0 ;  /* 0x0000002006007c0c */ /* 0x000fe2000c721270 */
[----:B------:R-:W-:Y:S01]  /*41b40*/  ULDC UR17, c[0x0][0x228] ;  /* 0x00008a0000117ab9 */ /* 0x000fe20000000800 */
[----:B------:R-:W-:Y:S01]  /*41b50*/  LOP3.LUT R50, R50, 0xfffffffe, RZ, 0xc0, !PT ;  /* 0xfffffffe32327812 */ /* 0x000fe200078ec0ff */
[----:B------:R-:W-:Y:S01]  /*41b60*/  ULDC UR32, c[0x0][0x228] ;  /* 0x00008a0000207ab9 */ /* 0x000fe20000000800 */
[----:B0-----:R-:W-:Y:S01]  /*41b70*/  VIADD R8, R8, UR6 ;  /* 0x0000000608087c36 */ /* 0x001fe20008000000 */
[----:B------:R-:W-:-:S02]  /*41b80*/  ULDC UR6, c[0x0][0x228] ;  /* 0x00008a0000067ab9 */ /* 0x000fc40000000800 */
[----:B------:R-:W-:Y:S01]  /*41b90*/  ISETP.LT.AND P0, PT, R5, UR6, !P0 ;  /* 0x0000000605007c0c */ /* 0x000fe2000c701270 */
[----:B------:R-:W-:-:S05]  /*41ba0*/  ULDC UR6, c[0x0][0x248] ;  /* 0x0000920000067ab9 */ /* 0x000fca0000000800 */
[----:B------:R-:W-:Y:S01]  /*41bb0*/  @P1 LOP3.LUT R50, R50, 0x1, RZ, 0xfc, !PT ;  /* 0x0000000132321812 */ /* 0x000fe200078efcff */
[----:B------:R0:W-:Y:S06]  /*41bc0*/  STL [R1+0x5b8], R8 ;  /* 0x0005b80801007387 */ /* 0x0001ec0000100800 */
        /* <DEDUP_REMOVED lines=8> */
[----:B------:R-:W-:Y:S01]  /*41c50*/  ISETP.LT.AND P0, PT, R5, UR44, !P0 ;  /* 0x0000002c05007c0c */ /* 0x000fe2000c701270 */
[----:B------:R-:W-:Y:S01]  /*41c60*/  ULDC UR34, c[0x0][0x248] ;  /* 0x0000920000227ab9 */ /* 0x000fe20000000800 */
[----:B------:R-:W-:-:S09]  /*41c70*/  ULDC UR27, c[0x0][0x228] ;  /* 0x00008a00001b7ab9 */ /* 0x000fd20000000800 */
[----:B------:R-:W-:-:S04]  /*41c80*/  @P1 LOP3.LUT R51, R51, 0x40000000, RZ, 0xfc, !PT ;  /* 0x4000000033331812 */ /* 0x000fc800078efcff */
[----:B------:R-:W-:Y:S01]  /*41c90*/  LOP3.LUT R51, R51, 0xdfffffff, RZ, 0xc0, !PT ;  /* 0xdfffffff33337812 */ /* 0x000fe200078ec0ff */
[----:B0-----:R-:W-:Y:S01]  /*41ca0*/  VIADD R8, R8, UR12 ;  /* 0x0000000c08087c36 */ /* 0x001fe20008000000 */
[----:B------:R-:W-:Y:S02]  /*41cb0*/  ULDC UR12, c[0x0][0x228] ;  /* 0x00008a00000c7ab9 */ /* 0x000fe40000000800 */
        /* <DEDUP_REMOVED lines=15> */
[----:B0-----:R-:W-:Y:S01]  /*41db0*/  VIADD R8, R8, UR52 ;  /* 0x0000003408087c36 */ /* 0x001fe20008000000 */
[----:B------:R-:W-:Y:S01]  /*41dc0*/  ISETP.LT.AND P1, PT, R6, UR56, !P0 ;  /* 0x0000003806007c0c */ /* 0x000fe2000c721270 */
[----:B------:R-:W-:Y:S01]  /*41dd0*/  VIADD R2, R4, 0xe8 ;  /* 0x000000e804027836 */ /* 0x000fe20000000000 */
[----:B------:R-:W-:Y:S01]  /*41de0*/  ISETP.LT.AND P0, PT, R5, UR54, !P0 ;  /* 0x0000003605007c0c */ /* 0x000fe2000c701270 */
[----:B------:R-:W-:Y:S01]  /*41df0*/  ULDC UR52, c[0x0][0x228] ;  /* 0x00008a0000347ab9 */ /* 0x000fe20000000800 */
[----:B------:R0:W-:Y:S01]  /*41e00*/  STL [R1+0x5c4], R8 ;  /* 0x0005c40801007387 */ /* 0x0001e20000100800 */
[----:B------:R-:W-:Y:S01]  /*41e10*/  ULDC UR19, c[0x0][0x228] ;  /* 0x00008a0000137ab9 */ /* 0x000fe20000000800 */
[----:B------:R-:W-:Y:S01]  /*41e20*/  ULDC UR54, c[0x0][0x228] ;  /* 0x00008a0000367ab9 */ /* 0x000fe20000000800 */
[----:B------:R-:W-:-:S06]  /*41e30*/  ULDC UR56, c[0x0][0x228] ;  /* 0x00008a0000387ab9 */ /* 0x000fcc0000000800 */
[----:B------:R-:W-:Y:S01]  /*41e40*/  @P1 LOP3.LUT R51, R51, 0x4000000, RZ, 0xfc, !PT ;  /* 0x0400000033331812 */ /* 0x000fe200078efcff */
[----:B0-----:R-:W-:Y:S01]  /*41e50*/  VIADD R8, R8, UR50 ;  /* 0x0000003208087c36 */ /* 0x001fe20008000000 */
[----:B------:R-:W-:Y:S02]  /*41e60*/  ULDC UR50, c[0x0][0x248] ;  /* 0x0000920000327ab9 */ /* 0x000fe40000000800 */
[----:B------:R-:W-:Y:S02]  /*41e70*/  LOP3.LUT R51, R51, 0xfdffffff, RZ, 0xc0, !PT ;  /* 0xfdffffff33337812 */ /* 0x000fe400078ec0ff */
[----:B------:R0:W-:Y:S02]  /*41e80*/  STL [R1+0x5c8], R8 ;  /* 0x0005c80801007387 */ /* 0x0001e40000100800 */
[----:B------:R-:W-:Y:S02]  /*41e90*/  @P0 LOP3.LUT R51, R51, 0x2000000, RZ, 0xfc, !PT ;  /* 0x0200000033330812 */ /* 0x000fe400078efcff */
[----:B------:R-:W-:Y:S01]  /*41ea0*/  ISETP.GE.AND P0, PT, R2, UR29, PT ;  /* 0x0000001d02007c0c */ /* 0x000fe2000bf06270 */
[----:B0-----:R-:W-:-:S03]  /*41eb0*/  VIADD R8, R8, UR50 ;  /* 0x0000003208087c36 */ /* 0x001fc60008000000 */
[----:B------:R-:W-:Y:S01]  /*41ec0*/  ISETP.LT.AND P1, PT, R6, UR52, !P0 ;  /* 0x0000003406007c0c */ /* 0x000fe2000c721270 */
[----:B------:R-:W-:Y:S01]  /*41ed0*/  ULDC UR50, c[0x0][0x228] ;  /* 0x00008a0000327ab9 */ /* 0x000fe20000000800 */
[----:B------:R-:W-:Y:S01]  /*41ee0*/  LOP3.LUT R51, R51, 0xfeffffff, RZ, 0xc0, !PT ;  /* 0xfeffffff33337812 */ /* 0x000fe200078ec0ff */
[----:B------:R-:W-:Y:S01]  /*41ef0*/  VIADD R2, R4, 0xe6 ;  /* 0x000000e604027836 */ /* 0x000fe20000000000 */
[----:B------:R0:W-:Y:S01]  /*41f00*/  STL [R1+0x5cc], R8 ;  /* 0x0005cc0801007387 */ /* 0x0001e20000100800 */
[----:B------:R-:W-:Y:S01]  /*41f10*/  ISETP.LT.AND P0, PT, R5, UR50, !P0 ;  /* 0x0000003205007c0c */ /* 0x000fe2000c701270 */
[----:B------:R-:W-:Y:S01]  /*41f20*/  ULDC UR29, c[0x0][0x228] ;  /* 0x00008a00001d7ab9 */ /* 0x000fe20000000800 */
[----:B0-----:R-:W-:Y:S01]  /*41f30*/  VIADD R8, R8, UR46 ;  /* 0x0000002e08087c36 */ /* 0x001fe20008000000 */
[----:B------:R-:W-:-:S04]  /*41f40*/  ULDC UR46, c[0x0][0x248] ;  /* 0x00009200002e7ab9 */ /* 0x000fc80000000800 */
[----:B------:R0:W-:Y:S01]  /*41f50*/  STL [R1+0x5d0], R8 ;  /* 0x0005d00801007387 */ /* 0x0001e20000100800 */
[----:B------:R-:W-:Y:S01]  /*41f60*/  @P1 LOP3.LUT R51, R51, 0x1000000, RZ, 0xfc, !PT ;  /* 0x0100000033331812 */ /* 0x000fe200078efcff */
[----:B0-----:R-:W-:-:S03]  /*41f70*/  VIADD R8, R8, UR46 ;  /* 0x0000002e08087c36 */ /* 0x001fc60008000000 */
[----:B------:R-:W-:Y:S01]  /*41f80*/  LOP3.LUT R51, R51, 0xff7fffff, RZ, 0xc0, !PT ;  /* 0xff7fffff33337812 */ /* 0x000fe200078ec0ff */
[----:B------:R-:W-:Y:S01]  /*41f90*/  ULDC UR46, c[0x0][0x228] ;  /* 0x00008a00002e7ab9 */ /* 0x000fe20000000800 */
[----:B------:R0:W-:Y:S02]  /*41fa0*/  STL [R1+0x5d4], R8 ;  /* 0x0005d40801007387 */ /* 0x0001e40000100800 */
[----:B------:R-:W-:Y:S02]  /*41fb0*/  @P0 LOP3.LUT R51, R51, 0x800000, RZ, 0xfc, !PT ;  /* 0x0080000033330812 */ /* 0x000fe400078efcff */
[----:B------:R-:W-:Y:S01]  /*41fc0*/  ISETP.GE.AND P0, PT, R2, UR15, PT ;  /* 0x0000000f02007c0c */ /* 0x000fe2000bf06270 */
[----:B0-----:R-:W-:Y:S01]  /*41fd0*/  VIADD R8, R8, UR10 ;  /* 0x0000000a08087c36 */ /* 0x001fe20008000000 */
[----:B------:R-:W-:Y:S01]  /*41fe0*/  ULDC UR10, c[0x0][0x248] ;  /* 0x00009200000a7ab9 */ /* 0x000fe20000000800 */
[----:B------:R-:W-:Y:S01]  /*41ff0*/  LOP3.LUT R51, R51, 0xffbfffff, RZ, 0xc0, !PT ;  /* 0xffbfffff33337812 */ /* 0x000fe200078ec0ff */
[----:B------:R-:W-:Y:S01]  /*42000*/  VIADD R2, R4, 0xe4 ;  /* 0x000000e404027836 */ /* 0x000fe20000000000 */
[----:B------:R-:W-:Y:S01]  /*42010*/  ULDC UR15, c[0x0][0x248] ;  /* 0x00009200000f7ab9 */ /* 0x000fe20000000800 */
[----:B------:R0:W-:Y:S01]  /*42020*/  STL [R1+0x5d8], R8 ;  /* 0x0005d80801007387 */ /* 0x0001e20000100800 */
[----:B------:R-:W-:Y:S01]  /*42030*/  ISETP.LT.AND P1, PT, R6, UR47, !P0 ;  /* 0x0000002f06007c0c */ /* 0x000fe2000c721270 */
[----:B------:R-:W-:Y:S01]  /*42040*/  ULDC UR47, c[0x0][0x228] ;  /* 0x00008a00002f7ab9 */ /* 0x000fe20000000800 */
[----:B0-----:R-:W-:Y:S01]  /*42050*/  VIADD R8, R8, UR10 ;  /* 0x0000000a08087c36 */ /* 0x001fe20008000000 */
[----:B------:R-:W-:Y:S01]  /*42060*/  ISETP.LT.AND P0, PT, R5, UR48, !P0 ;  /* 0x0000003005007c0c */ /* 0x000fe2000c701270 */
[----:B------:R-:W-:Y:S01]  /*42070*/  ULDC UR10, c[0x0][0x228] ;  /* 0x00008a00000a7ab9 */ /* 0x000fe20000000800 */
[----:B------:R-:W-:-:S02]  /*42080*/  ULDC UR48, c[0x0][0x228] ;  /* 0x00008a0000307ab9 */ /* 0x000fc40000000800 */
[----:B------:R0:W-:Y:S02]  /*42090*/  STL [R1+0x5dc], R8 ;  /* 0x0005dc0801007387 */ /* 0x0001e40000100800 */
        /* <DEDUP_REMOVED lines=8> */
[----:B------:R-:W-:Y:S01]  /*42120*/  @P0 LOP3.LUT R51, R51, 0x200000, RZ, 0xfc, !PT ;  /* 0x0020000033330812 */ /* 0x000fe200078efcff */
[----:B0-----:R-:W-:Y:S01]  /*42130*/  VIADD R8, R8, UR7 ;  /* 0x0000000708087c36 */ /* 0x001fe20008000000 */
[----:B------:R-:W-:Y:S01]  /*42140*/  ISETP.GE.AND P0, PT, R2, UR45, PT ;  /* 0x0000002d02007c0c */ /* 0x000fe2000bf06270 */
[----:B------:R-:W-:-:S03]  /*42150*/  ULDC UR7, c[0x0][0x228] ;  /* 0x00008a0000077ab9 */ /* 0x000fc60000000800 */
[----:B------:R0:W-:Y:S01]  /*42160*/  STL [R1+0x5e8], R8 ;  /* 0x0005e80801007387 */ /* 0x0001e20000100800 */
[----:B------:R-:W-:Y:S02]  /*42170*/  ISETP.LT.AND P1, PT, R6, UR51, !P0 ;  /* 0x0000003306007c0c */ /* 0x000fe4000c721270 */
[----:B------:R-:W-:Y:S01]  /*42180*/  LOP3.LUT R51, R51, 0xffefffff, RZ, 0xc0, !PT ;  /* 0xffefffff33337812 */ /* 0x000fe200078ec0ff */
[----:B------:R-:W-:Y:S01]  /*42190*/  VIADD R2, R4, 0xe2 ;  /* 0x000000e204027836 */ /* 0x000fe20000000000 */
[----:B------:R-:W-:Y:S01]  /*421a0*/  ULDC.64 UR44, c[0x0][0x228] ;  /* 0x00008a00002c7ab9 */ /* 0x000fe20000000a00 */
[----:B0-----:R-:W-:Y:S01]  /*421b0*/  VIADD R8, R8, UR14 ;  /* 0x0000000e08087c36 */ /* 0x001fe20008000000 */
[----:B------:R-:W-:Y:S01]  /*421c0*/  ULDC UR14, c[0x0][0x248] ;  /* 0x00009200000e7ab9 */ /* 0x000fe20000000800 */
[----:B------:R-:W-:-:S03]  /*421d0*/  ULDC.64 UR50, c[0x0][0x228] ;  /* 0x00008a0000327ab9 */ /* 0x000fc60000000a00 */
[----:B------:R0:W-:Y:S01]  /*421e0*/  STL [R1+0x5ec], R8 ;  /* 0x0005ec0801007387 */ /* 0x0001e20000100800 */
[----:B------:R-:W-:Y:S01]  /*421f0*/  ISETP.LT.AND P0, PT, R5, UR47, !P0 ;  /* 0x0000002f05007c0c */ /* 0x000fe2000c701270 */
[----:B------:R-:W-:Y:S01]  /*42200*/  ULDC UR47, c[0x0][0x228] ;  /* 0x00008a00002f7ab9 */ /* 0x000fe20000000800 */
[----:B0-----:R-:W-:Y:S01]  /*42210*/  VIADD R8, R8, UR14 ;  /* 0x0000000e08087c36 */ /* 0x001fe20008000000 */
[----:B------:R-:W-:Y:S01]  /*42220*/  @P1 LOP3.LUT R51, R51, 0x100000, RZ, 0xfc, !PT ;  /* 0x0010000033331812 */ /* 0x000fe200078efcff */
[----:B------:R-:W-:-:S03]  /*42230*/  ULDC UR14, c[0x0][0x228] ;  /* 0x00008a00000e7ab9 */ /* 0x000fc60000000800 */
[----:B------:R0:W-:Y:S02]  /*42240*/  STL [R1+0x800], R8 ;  /* 0x0008000801007387 */ /* 0x0001e40000100800 */
[----:B0-----:R-:W-:Y:S01]  /*42250*/  VIADD R8, R8, UR28 ;  /* 0x0000001c08087c36 */ /* 0x001fe20008000000 */
[----:B------:R-:W-:-:S04]  /*42260*/  ULDC UR28, c[0x0][0x248] ;  /* 0x00009200001c7ab9 */ /* 0x000fc80000000800 */
[----:B------:R0:W-:Y:S01]  /*42270*/  STL [R1+0x804], R8 ;  /* 0x0008040801007387 */ /* 0x0001e20000100800 */
[----:B------:R-:W-:Y:S01]  /*42280*/  LOP3.LUT R51, R51, 0xfff7ffff, RZ, 0xc0, !PT ;  /* 0xfff7ffff33337812 */ /* 0x000fe200078ec0ff */
[----:B0-----:R-:W-:-:S03]  /*42290*/  VIADD R8, R8, UR28 ;  /* 0x0000001c08087c36 */ /* 0x001fc60008000000 */
[----:B------:R-:W-:Y:S01]  /*422a0*/  @P0 LOP3.LUT R51, R51, 0x80000, RZ, 0xfc, !PT ;  /* 0x0008000033330812 */ /* 0x000fe200078efcff */
[----:B------:R-:W-:Y:S01]  /*422b0*/  ULDC UR28, c[0x0][0x228] ;  /* 0x00008a00001c7ab9 */ /* 0x000fe20000000800 */
[----:B------:R0:W-:Y:S01]  /*422c0*/  STL [R1+0x808], R8 ;  /* 0x0008080801007387 */ /* 0x0001e20000100800 */
[----:B------:R-:W-:Y:S01]  /*422d0*/  ISETP.GE.AND P0, PT, R2, UR35, PT ;  /* 0x0000002302007c0c */ /* 0x000fe2000bf06270 */
[----:B0-----:R-:W-:-:S03]  /*422e0*/  VIADD R8, R8, UR36 ;  /* 0x0000002408087c36 */ /* 0x001fc60008000000 */
[----:B------:R-:W-:Y:S01]  /*422f0*/  ISETP.LT.AND P1, PT, R6, UR47, !P0 ;  /* 0x0000002f06007c0c */ /* 0x000fe2000c721270 */
[----:B------:R-:W-:Y:S01]  /*42300*/  ULDC UR36, c[0x0][0x248] ;  /* 0x0000920000247ab9 */ /* 0x000fe20000000800 */
[----:B------:R-:W-:Y:S01]  /*42310*/  LOP3.LUT R51, R51, 0xfffbffff, RZ, 0xc0, !PT ;  /* 0xfffbffff33337812 */ /* 0x000fe200078ec0ff */
[----:B------:R-:W-:Y:S01]  /*42320*/  VIADD R2, R4, 0xe0 ;  /* 0x000000e004027836 */ /* 0x000fe20000000000 */
[----:B------:R0:W-:Y:S01]  /*42330*/  STL [R1+0x80c], R8 ;  /* 0x00080c0801007387 */ /* 0x0001e20000100800 */
[----:B------:R-:W-:Y:S01]  /*42340*/  ULDC UR35, c[0x0][0x228] ;  /* 0x00008a0000237ab9 */ /* 0x000fe20000000800 */
[----:B0-----:R-:W-:Y:S01]  /*42350*/  VIADD R8, R8, UR22 ;  /* 0x0000001608087c36 */ /* 0x001fe20008000000 */
[----:B------:R-:W-:Y:S01]  /*42360*/  ISETP.LT.AND P0, PT, R5, UR61, !P0 ;  /* 0x0000003d05007c0c */ /* 0x000fe2000c701270 */
[----:B------:R-:W-:-:S05]  /*42370*/  ULDC UR22, c[0x0][0x228] ;  /* 0x00008a0000167ab9 */ /* 0x000fca0000000800 */
[----:B------:R-:W-:Y:S01]  /*42380*/  @P1 LOP3.LUT R51, R51, 0x40000, RZ, 0xfc, !PT ;  /* 0x0004000033331812 */ /* 0x000fe200078efcff */
[----:B------:R-:W-:Y:S01]  /*42390*/  ULDC UR61, c[0x0][0x228] ;  /* 0x00008a00003d7ab9 */ /* 0x000fe20000000800 */
[----:B------:R0:W-:Y:S02]  /*423a0*/  STL [R1+0x810], R8 ;  /* 0x0008100801007387 */ /* 0x0001e40000100800 */
[----:B0-----:R-:W-:Y:S01]  /*423b0*/  VIADD R8, R8, UR36 ;  /* 0x0000002408087c36 */ /* 0x001fe20008000000 */
[----:B------:R-:W-:Y:S01]  /*423c0*/  LOP3.LUT R51, R51, 0xfffdffff, RZ, 0xc0, !PT ;  /* 0xfffdffff33337812 */ /* 0x000fe200078ec0ff */
[----:B------:R-:W-:-:S03]  /*423d0*/  ULDC UR36, c[0x0][0x248] ;  /* 0x0000920000247ab9 */ /* 0x000fc60000000800 */
[----:B------:R0:W-:Y:S02]  /*423e0*/  STL [R1+0x814], R8 ;  /* 0x0008140801007387 */ /* 0x0001e40000100800 */
        /* <DEDUP_REMOVED lines=14> */
[----:B------:R-:W-:-:S04]  /*424d0*/  ULDC UR24, c[0x0][0x248] ;  /* 0x0000920000187ab9 */ /* 0x000fc80000000800 */
        /* <DEDUP_REMOVED lines=13> */
[----:B------:R-:W-:-:S04]  /*425b0*/  ULDC UR24, c[0x0][0x248] ;  /* 0x0000920000187ab9 */ /* 0x000fc80000000800 */
[----:B------:R0:W-:Y:S01]  /*425c0*/  STL [R1+0x830], R8 ;  /* 0x0008300801007387 */ /* 0x0001e20000100800 */
[----:B------:R-:W-:Y:S01]  /*425d0*/  ISETP.GE.AND P0, PT, R2, UR57, PT ;  /* 0x0000003902007c0c */ /* 0x000fe2000bf06270 */
[----:B0-----:R-:W-:-:S03]  /*425e0*/  VIADD R8, R8, UR24 ;  /* 0x0000001808087c36 */ /* 0x001fc60008000000 */
[----:B------:R-:W-:Y:S02]  /*425f0*/  ISETP.LT.AND P1, PT, R6, UR5, !P0 ;  /* 0x0000000506007c0c */ /* 0x000fe4000c721270 */
[----:B------:R-:W-:Y:S01]  /*42600*/  LOP3.LUT R51, R51, 0xffffbfff, RZ, 0xc0, !PT ;  /* 0xffffbfff33337812 */ /* 0x000fe200078ec0ff */
[----:B------:R-:W-:Y:S01]  /*42610*/  VIADD R2, R4, 0xdc ;  /* 0x000000dc04027836 */ /* 0x000fe20000000000 */
[----:B------:R0:W-:Y:S01]  /*42620*/  STL [R1+0x834], R8 ;  /* 0x0008340801007387 */ /* 0x0001e20000100800 */
[----:B------:R-:W-:Y:S01]  /*42630*/  ISETP.LT.AND P0, PT, R5, UR7, !P0 ;  /* 0x0000000705007c0c */ /* 0x000fe2000c701270 */
[----:B------:R-:W-:Y:S01]  /*42640*/  ULDC UR5, c[0x0][0x248] ;  /* 0x0000920000057ab9 */ /* 0x000fe20000000800 */
[----:B------:R-:W-:Y:S01]  /*42650*/  ULDC UR57, c[0x0][0x228] ;  /* 0x00008a0000397ab9 */ /* 0x000fe20000000800 */
[----:B------:R-:W-:Y:S01]  /*42660*/  ULDC UR7, c[0x0][0x248] ;  /* 0x0000920000077ab9 */ /* 0x000fe20000000800 */
        /* <DEDUP_REMOVED lines=9> */
[----:B0-----:R-:W-:Y:S01]  /*42700*/  VIADD R8, R8, UR34 ;  /* 0x0000002208087c36 */ /* 0x001fe20008000000 */
[----:B------:R-:W-:Y:S01]  /*42710*/  @P0 LOP3.LUT R51, R51, 0x2000, RZ, 0xfc, !PT ;  /* 0x0000200033330812 */ /* 0x000fe200078efcff */
[----:B------:R-:W-:-:S03]  /*42720*/  ULDC UR34, c[0x0][0x228] ;  /* 0x00008a0000227ab9 */ /* 0x000fc60000000800 */
[----:B------:R0:W-:Y:S01]  /*42730*/  STL [R1+0x840], R8 ;  /* 0x0008400801007387 */ /* 0x0001e20000100800 */
[----:B------:R-:W-:Y:S01]  /*42740*/  ISETP.GE.AND P0, PT, R2, UR31, PT ;  /* 0x0000001f02007c0c */ /* 0x000fe2000bf06270 */
[----:B0-----:R-:W-:-:S03]  /*42750*/  VIADD R8, R8, UR36 ;  /* 0x0000002408087c36 */ /* 0x001fc60008000000 */
[----:B------:R-:W-:Y:S02]  /*42760*/  ISETP.LT.AND P1, PT, R6, UR20, !P0 ;  /* 0x0000001406007c0c */ /* 0x000fe4000c721270 */
[----:B------:R-:W-:Y:S01]  /*42770*/  LOP3.LUT R51, R51, 0xfffffbff, RZ, 0xc0, !PT ;  /* 0xfffffbff33337812 */ /* 0x000fe200078ec0ff */
[----:B------:R-:W-:Y:S01]  /*42780*/  VIADD R2, R4, 0xda ;  /* 0x000000da04027836 */ /* 0x000fe20000000000 */
[----:B------:R0:W-:Y:S01]  /*42790*/  STL [R1+0x844], R8 ;  /* 0x0008440801007387 */ /* 0x0001e20000100800 */
[----:B------:R-:W-:Y:S01]  /*427a0*/  ULDC UR36, c[0x0][0x228] ;  /* 0x00008a0000247ab9 */ /* 0x000fe20000000800 */
[----:B0-----:R-:W-:Y:S01]  /*427b0*/  VIADD R8, R8, UR39 ;  /* 0x0000002708087c36 */ /* 0x001fe20008000000 */
[----:B------:R-:W-:-:S04]  /*427c0*/  ULDC UR39, c[0x0][0x248] ;  /* 0x0000920000277ab9 */ /* 0x000fc80000000800 */
[----:B------:R0:W-:Y:S01]  /*427d0*/  STL [R1+0x848], R8 ;  /* 0x0008480801007387 */ /* 0x0001e20000100800 */
[----:B------:R-:W-:Y:S01]  /*427e0*/  ISETP.LT.AND P0, PT, R5, UR26, !P0 ;  /* 0x0000001a05007c0c */ /* 0x000fe2000c701270 */
[----:B0-----:R-:W-:Y:S01]  /*427f0*/  VIADD R8, R8, UR39 ;  /* 0x0000002708087c36 */ /* 0x001fe20008000000 */
[----:B------:R-:W-:Y:S01]  /*42800*/  @P1 LOP3.LUT R51, R51, 0x400, RZ, 0xfc, !PT ;  /* 0x0000040033331812 */ /* 0x000fe200078efcff */
[----:B------:R-:W-:-:S03]  /*42810*/  ULDC UR39, c[0x0][0x228] ;  /* 0x00008a0000277ab9 */ /* 0x000fc60000000800 */
[----:B------:R0:W-:Y:S01]  /*42820*/  STL [R1+0x84c], R8 ;  /* 0x00084c0801007387 */ /* 0x0001e20000100800 */
[----:B------:R-:W-:Y:S01]  /*42830*/  LOP3.LUT R51, R51, 0xfffffdff, RZ, 0xc0, !PT ;  /* 0xfffffdff33337812 */ /* 0x000fe200078ec0ff */
[----:B0-----:R-:W-:-:S05]  /*42840*/  VIADD R8, R8, UR41 ;  /* 0x0000002908087c36 */ /* 0x001fca0008000000 */
[----:B------:R-:W-:Y:S01]  /*42850*/  @P0 LOP3.LUT R51, R51, 0x200, RZ, 0xfc, !PT ;  /* 0x0000020033330812 */ /* 0x000fe200078efcff */
[----:B------:R-:W-:Y:S01]  /*42860*/  ULDC UR41, c[0x0][0x228] ;  /* 0x00008a0000297ab9 */ /* 0x000fe20000000800 */
[----:B------:R0:W-:Y:S01]  /*42870*/  STL [R1+0x850], R8 ;  /* 0x0008500801007387 */ /* 0x0001e20000100800 */
[----:B------:R-:W-:Y:S01]  /*42880*/  ISETP.GE.AND P0, PT, R2, UR11, PT ;  /* 0x0000000b02007c0c */ /* 0x000fe2000bf06270 */
[----:B0-----:R-:W-:Y:S01]  /*42890*/  VIADD R8, R8, UR15 ;  /* 0x0000000f08087c36 */ /* 0x001fe20008000000 */
[----:B------:R-:W-:-:S04]  /*428a0*/  ULDC UR15, c[0x0][0x248] ;  /* 0x00009200000f7ab9 */ /* 0x000fc80000000800 */
[----:B------:R0:W-:Y:S01]  /*428b0*/  STL [R1+0x854], R8 ;  /* 0x0008540801007387 */ /* 0x0001e20000100800 */
[----:B------:R-:W-:Y:S01]  /*428c0*/  ISETP.LT.AND P1, PT, R6, UR14, !P0 ;  /* 0x0000000e06007c0c */ /* 0x000fe2000c721270 */
[----:B0-----:R-:W-:Y:S01]  /*428d0*/  VIADD R8, R8, UR15 ;  /* 0x0000000f08087c36 */ /* 0x001fe20008000000 */
[----:B------:R-:W-:-:S04]  /*428e0*/  ULDC UR15, c[0x0][0x248] ;  /* 0x00009200000f7ab9 */ /* 0x000fc80000000800 */
[----:B------:R0:W-:Y:S01]  /*428f0*/  STL [R1+0x858], R8 ;  /* 0x0008580801007387 */ /* 0x0001e20000100800 */
[----:B------:R-:W-:Y:S01]  /*42900*/  ISETP.LT.AND P0, PT, R5, UR25, !P0 ;  /* 0x0000001905007c0c */ /* 0x000fe2000c701270 */
[----:B0-----:R-:W-:Y:S01]  /*42910*/  VIADD R8, R8, UR15 ;  /* 0x0000000f08087c36 */ /* 0x001fe20008000000 */
[----:B------:R-:W-:Y:S01]  /*42920*/  ULDC UR15, c[0x0][0x248] ;  /* 0x00009200000f7ab9 */ /* 0x000fe20000000800 */
[----:B------:R-:W-:-:S03]  /*42930*/  LOP3.LUT R51, R51, 0xffffffbf, RZ, 0xc0, !PT ;  /* 0xffffffbf33337812 */ /* 0x000fc600078ec0ff */
[----:B------:R0:W-:Y:S01]  /*42940*/  STL [R1+0x85c], R8 ;  /* 0x00085c0801007387 */ /* 0x0001e20000100800 */
[----:B------:R-:W-:Y:S01]  /*42950*/  @P1 LOP3.LUT R51, R51, 0x40, RZ, 0xfc, !PT ;  /* 0x0000004033331812 */ /* 0x000fe200078efcff */
[----:B0-----:R-:W-:Y:S01]  /*42960*/  VIADD R8, R8, UR15 ;  /* 0x0000000f08087c36 */ /* 0x001fe20008000000 */
[----:B------:R-:W-:-:S04]  /*42970*/  ULDC UR15, c[0x0][0x248] ;  /* 0x00009200000f7ab9 */ /* 0x000fc80000000800 */
[----:B------:R0:W-:Y:S01]  /*42980*/  STL [R1+0x860], R8 ;  /* 0x0008600801007387 */ /* 0x0001e20000100800 */
[----:B------:R-:W-:Y:S01]  /*42990*/  LOP3.LUT R51, R51, 0xffffffdf, RZ, 0xc0, !PT ;  /* 0xffffffdf33337812 */ /* 0x000fe200078ec0ff */
[----:B------:R-:W-:Y:S02]  /*429a0*/  VIADD R2, R4, 0xd8 ;  /* 0x000000d804027836 */ /* 0x000fe40000000000 */
[----:B0-----:R-:W-:Y:S01]  /*429b0*/  VIADD R8, R8, UR15 ;  /* 0x0000000f08087c36 */ /* 0x001fe20008000000 */
[----:B------:R-:W-:Y:S01]  /*429c0*/  ULDC UR15, c[0x0][0x248] ;  /* 0x00009200000f7ab9 */ /* 0x000fe20000000800 */
[----:B------:R-:W-:-:S03]  /*429d0*/  @P0 LOP3.LUT R51, R51, 0x20, RZ, 0xfc, !PT ;  /* 0x0000002033330812 */ /* 0x000fc600078efcff */
[----:B------:R0:W-:Y:S01]  /*429e0*/  STL [R1+0x864], R8 ;  /* 0x0008640801007387 */ /* 0x0001e20000100800 */
[----:B------:R-:W-:Y:S01]  /*429f0*/  ISETP.GE.AND P0, PT, R2, UR13, PT ;  /* 0x0000000d02007c0c */ /* 0x000fe2000bf06270 */
[----:B0-----:R-:W-:-:S03]  /*42a00*/  VIADD R8, R8, UR15 ;  /* 0x0000000f08087c36 */ /* 0x001fc60008000000 */
[----:B------:R-:W-:Y:S02]  /*42a10*/  ISETP.LT.AND P1, PT, R6, UR30, !P0 ;  /* 0x0000001e06007c0c */ /* 0x000fe4000c721270 */
[----:B------:R-:W-:Y:S01]  /*42a20*/  LOP3.LUT R51, R51, 0xfffffffb, RZ, 0xc0, !PT ;  /* 0xfffffffb33337812 */ /* 0x000fe200078ec0ff */
[----:B------:R-:W-:Y:S01]  /*42a30*/  VIADD R2, R4, 0xd7 ;  /* 0x000000d704027836 */ /* 0x000fe20000000000 */
[----:B------:R0:W-:Y:S01]  /*42a40*/  STL [R1+0x868], R8 ;  /* 0x0008680801007387 */ /* 0x0001e20000100800 */
[----:B------:R-:W-:Y:S01]  /*42a50*/  ULDC.64 UR14, c[0x0][0x228] ;  /* 0x00008a00000e7ab9 */ /* 0x000fe20000000a00 */
[----:B------:R-:W-:Y:S01]  /*42a60*/  ULDC.64 UR30, c[0x0][0x228] ;  /* 0x00008a00001e7ab9 */ /* 0x000fe20000000a00 */
[----:B0-----:R-:W-:Y:S01]  /*42a70*/  VIADD R8, R8, UR10 ;  /* 0x0000000a08087c36 */ /* 0x001fe20008000000 */
[----:B------:R-:W-:-:S04]  /*42a80*/  ULDC UR10, c[0x0][0x248] ;  /* 0x00009200000a7ab9 */ /* 0x000fc80000000800 */
[----:B------:R0:W-:Y:S01]  /*42a90*/  STL [R1+0x86c], R8 ;  /* 0x00086c0801007387 */ /* 0x0001e20000100800 */
[----:B------:R-:W-:Y:S01]  /*42aa0*/  @P1 LOP3.LUT R51, R51, 0x4, RZ, 0xfc, !PT ;  /* 0x0000000433331812 */ /* 0x000fe200078efcff */
[----:B0-----:R-:W-:Y:S01]  /*42ab0*/  VIADD R8, R8, UR10 ;  /* 0x0000000a08087c36 */ /* 0x001fe20008000000 */
[----:B------:R-:W-:Y:S02]  /*42ac0*/  ULDC.64 UR10, c[0x0][0x228] ;  /* 0x00008a00000a7ab9 */ /* 0x000fe40000000a00 */
[----:B------:R-:W-:Y:S02]  /*42ad0*/  ISETP.LT.AND P0, PT, R5, UR10, !P0 ;  /* 0x0000000a05007c0c */ /* 0x000fe4000c701270 */
[----:B------:R-:W-:-:S11]  /*42ae0*/  LOP3.LUT R51, R51, 0xfffffffd, RZ, 0xc0, !PT ;  /* 0xfffffffd33337812 */ /* 0x000fd600078ec0ff */
[----:B------:R-:W-:Y:S02]  /*42af0*/  @P0 LOP3.LUT R51, R51, 0x2, RZ, 0xfc, !PT ;  /* 0x0000000233330812 */ /* 0x000fe400078efcff */
[----:B------:R-:W-:Y:S01]  /*42b00*/  ISETP.GE.AND P0, PT, R2, UR55, PT ;  /* 0x0000003702007c0c */ /* 0x000fe2000bf06270 */
[----:B------:R-:W-:Y:S01]  /*42b10*/  VIADD R2, R4, 0xd6 ;  /* 0x000000d604027836 */ /* 0x000fe20000000000 */
[----:B------:R-:W-:Y:S01]  /*42b20*/  LOP3.LUT R51, R51, 0xfffffffe, RZ, 0xc0, !PT ;  /* 0xfffffffe33337812 */ /* 0x000fe200078ec0ff */
[----:B------:R0:W-:Y:S01]  /*42b30*/  STL [R1+0x870], R8 ;  /* 0x0008700801007387 */ /* 0x0001e20000100800 */
[----:B------:R-:W-:Y:S01]  /*42b40*/  ISETP.LT.AND P1, PT, R6, UR28, !P0 ;  /* 0x0000001c06007c0c */ /* 0x000fe2000c721270 */
[----:B------:R-:W-:Y:S01]  /*42b50*/  ULDC UR55, c[0x0][0x228] ;  /* 0x00008a0000377ab9 */ /* 0x000fe20000000800 */
[----:B------:R-:W-:-:S13]  /*42b60*/  ISETP.LT.AND P0, PT, R5, UR14, !P0 ;  /* 0x0000000e05007c0c */ /* 0x000fda000c701270 */
[----:B------:R-:W-:Y:S02]  /*42b70*/  @P0 LOP3.LUT R52, R52, 0x80000000, RZ, 0xfc, !PT ;  /* 0x8000000034340812 */ /* 0x000fe400078efcff */
[----:B------:R-:W-:Y:S02]  /*42b80*/  ISETP.GE.AND P0, PT, R2, UR53, PT ;  /* 0x0000003502007c0c */ /* 0x000fe4000bf06270 */
[----:B------:R-:W-:Y:S02]  /*42b90*/  @P1 LOP3.LUT R51, R51, 0x1, RZ, 0xfc, !PT ;  /* 0x0000000133331812 */ /* 0x000fe400078efcff */
[----:B------:R-:W-:Y:S01]  /*42ba0*/  LOP3.LUT R52, R52, 0xbfffffff, RZ, 0xc0, !PT ;  /* 0xbfffffff34347812 */ /* 0x000fe200078ec0ff */
[----:B------:R-:W-:Y:S01]  /*42bb0*/  VIADD R2, R4, 0xd5 ;  /* 0x000000d504027836 */ /* 0x000fe20000000000 */
[----:B------:R-:W-:Y:S01]  /*42bc0*/  ISETP.LT.AND P1, PT, R6, UR21, !P0 ;  /* 0x0000001506007c0c */ /* 0x000fe2000c721270 */
[----:B------:R-:W-:Y:S01]  /*42bd0*/  ULDC.64 UR20, c[0x0][0x228] ;  /* 0x00008a0000147ab9 */ /* 0x000fe20000000a00 */
[----:B------:R-:W-:Y:S01]  /*42be0*/  ISETP.LT.AND P0, PT, R5, UR30, !P0 ;  /* 0x0000001e05007c0c */ /* 0x000fe2000c701270 */
[----:B0-----:R-:W-:Y:S01]  /*42bf0*/  VIADD R8, R8, UR5 ;  /* 0x0000000508087c36 */ /* 0x001fe20008000000 */
[----:B------:R-:W-:Y:S01]  /*42c00*/  ULDC UR5, c[0x0][0x248] ;  /* 0x0000920000057ab9 */ /* 0x000fe20000000800 */
[----:B------:R-:W-:-:S08]  /*42c10*/  ULDC.64 UR52, c[0x0][0x228] ;  /* 0x00008a0000347ab9 */ /* 0x000fd00000000a00 */
        /* <DEDUP_REMOVED lines=9> */
[----:B------:R-:W-:-:S10]  /*42cb0*/  ULDC UR49, c[0x0][0x228] ;  /* 0x00008a0000317ab9 */ /* 0x000fd40000000800 */
[----:B------:R-:W-:-:S04]  /*42cc0*/  @P1 LOP3.LUT R52, R52, 0x10000000, RZ, 0xfc, !PT ;  /* 0x1000000034341812 */ /* 0x000fc800078efcff */
[----:B------:R-:W-:-:S04]  /*42cd0*/  LOP3.LUT R52, R52, 0xf7ffffff, RZ, 0xc0, !PT ;  /* 0xf7ffffff34347812 */ /* 0x000fc800078ec0ff */
[----:B------:R-:W-:Y:S02]  /*42ce0*/  @P0 LOP3.LUT R52, R52, 0x8000000, RZ, 0xfc, !PT ;  /* 0x0800000034340812 */ /* 0x000fe400078efcff */
[----:B------:R-:W-:Y:S02]  /*42cf0*/  ISETP.GE.AND P0, PT, R2, UR43, PT ;  /* 0x0000002b02007c0c */ /* 0x000fe4000bf06270 */
[----:B------:R-:W-:Y:S01]  /*42d00*/  LOP3.LUT R52, R52, 0xfbffffff, RZ, 0xc0, !PT ;  /* 0xfbffffff34347812 */ /* 0x000fe200078ec0ff */
[----:B------:R-:W-:Y:S01]  /*42d10*/  VIADD R2, R4, 0xd3 ;  /* 0x000000d304027836 */ /* 0x000fe20000000000 */
[----:B------:R-:W-:Y:S01]  /*42d20*/  ISETP.LT.AND P1, PT, R6, UR46, !P0 ;  /* 0x0000002e06007c0c */ /* 0x000fe2000c721270 */
[----:B------:R-:W-:Y:S01]  /*42d30*/  ULDC.64 UR46, c[0x0][0x228] ;  /* 0x00008a00002e7ab9 */ /* 0x000fe20000000a00 */
[----:B------:R-:W-:Y:S01]  /*42d40*/  ISETP.LT.AND P0, PT, R5, UR44, !P0 ;  /* 0x0000002c05007c0c */ /* 0x000fe2000c701270 */
[----:B0-----:R-:W-:Y:S01]  /*42d50*/  VIADD R8, R8, UR5 ;  /* 0x0000000508087c36 */ /* 0x001fe20008000000 */
[----:B------:R-:W-:Y:S01]  /*42d60*/  ULDC UR5, c[0x0][0x248] ;  /* 0x0000920000057ab9 */ /* 0x000fe20000000800 */
[----:B------:R-:W-:-:S08]  /*42d70*/  ULDC UR43, c[0x0][0x228] ;  /* 0x00008a00002b7ab9 */ /* 0x000fd00000000800 */
[----:B------:R-:W-:-:S04]  /*42d80*/  @P1 LOP3.LUT R52, R52, 0x4000000, RZ, 0xfc, !PT ;  /* 0x0400000034341812 */ /* 0x000fc800078efcff */
[----:B------:R-:W-:-:S04]  /*42d90*/  LOP3.LUT R52, R52, 0xfdffffff, RZ, 0xc0, !PT ;  /* 0xfdffffff34347812 */ /* 0x000fc800078ec0ff */
[----:B------:R-:W-:Y:S02]  /*42da0*/  @P0 LOP3.LUT R52, R52, 0x2000000, RZ, 0xfc, !PT ;  /* 0x0200000034340812 */ /* 0x000fe400078efcff */
[----:B------:R-:W-:-:S04]  /*42db0*/  ISETP.GE.AND P0, PT, R2, UR37, PT ;  /* 0x0000002502007c0c */ /* 0x000fc8000bf06270 */
[----:B------:R-:W-:Y:S02]  /*42dc0*/  ISETP.LT.AND P1, PT, R6, UR22, !P0 ;  /* 0x0000001606007c0c */ /* 0x000fe4000c721270 */
[----:B------:R-:W-:Y:S02]  /*42dd0*/  ISETP.LT.AND P0, PT, R5, UR46, !P0 ;  /* 0x0000002e05007c0c */ /* 0x000fe4000c701270 */
[----:B------:R-:W-:Y:S01]  /*42de0*/  LOP3.LUT R52, R52, 0xfeffffff, RZ, 0xc0, !PT ;  /* 0xfeffffff34347812 */ /* 0x000fe200078ec0ff */
[----:B------:R-:W-:Y:S01]  /*42df0*/  VIADD R2, R4, 0xd2 ;  /* 0x000000d204027836 */ /* 0x000fe20000000000 */
[----:B------:R0:W-:Y:S01]  /*42e00*/  STL [R1+0x878], R8 ;  /* 0x0008780801007387 */ /* 0x0001e20000100800 */
[----:B------:R-:W-:-:S06]  /*42e10*/  ULDC UR46, c[0x0][0x228] ;  /* 0x00008a00002e7ab9 */ /* 0x000fcc0000000800 */
[----:B------:R-:W-:-:S04]  /*42e20*/  @P1 LOP3.LUT R52, R52, 0x1000000, RZ, 0xfc, !PT ;  /* 0x0100000034341812 */ /* 0x000fc800078efcff */
[----:B------:R-:W-:-:S04]  /*42e30*/  LOP3.LUT R52, R52, 0xff7fffff, RZ, 0xc0, !PT ;  /* 0xff7fffff34347812 */ /* 0x000fc800078ec0ff */
[----:B------:R-:W-:Y:S02]  /*42e40*/  @P0 LOP3.LUT R52, R52, 0x800000, RZ, 0xfc, !PT ;  /* 0x0080000034340812 */ /* 0x000fe400078efcff */
[----:B------:R-:W-:-:S04]  /*42e50*/  ISETP.GE.AND P0, PT, R2, UR33, PT ;  /* 0x0000002102007c0c */ /* 0x000fc8000bf06270 */
[----:B------:R-:W-:Y:S02]  /*42e60*/  ISETP.LT.AND P1, PT, R6, UR58, !P0 ;  /* 0x0000003a06007c0c */ /* 0x000fe4000c721270 */
[----:B------:R-:W-:Y:S01]  /*42e70*/  LOP3.LUT R52, R52, 0xffbfffff, RZ, 0xc0, !PT ;  /* 0xffbfffff34347812 */ /* 0x000fe200078ec0ff */
[----:B------:R-:W-:Y:S01]  /*42e80*/  VIADD R2, R4, 0xd1 ;  /* 0x000000d104027836 */ /* 0x000fe20000000000 */
[----:B------:R-:W-:Y:S01]  /*42e90*/  ISETP.LT.AND P0, PT, R5, UR50, !P0 ;  /* 0x0000003205007c0c */ /* 0x000fe2000c701270 */
[----:B0-----:R-:W-:Y:S01]  /*42ea0*/  VIADD R8, R8, UR5 ;  /* 0x0000000508087c36 */ /* 0x001fe20008000000 */
[----:B------:R-:W-:Y:S01]  /*42eb0*/  ULDC UR5, c[0x0][0x248] ;  /* 0x0000920000057ab9 */ /* 0x000fe20000000800 */
[----:B------:R-:W-:Y:S01]  /*42ec0*/  ULDC UR58, c[0x0][0x228] ;  /* 0x00008a00003a7ab9 */ /* 0x000fe20000000800 */
[----:B------:R-:W-:-:S05]  /*42ed0*/  ULDC UR50, c[0x0][0x228] ;  /* 0x00008a0000327ab9 */ /* 0x000fca0000000800 */
[----:B------:R-:W-:-:S04]  /*42ee0*/  @P1 LOP3.LUT R52, R52, 0x400000, RZ, 0xfc, !PT ;  /* 0x0040000034341812 */ /* 0x000fc800078efcff */
[----:B------:R-:W-:-:S04]  /*42ef0*/  LOP3.LUT R52, R52, 0xffdfffff, RZ, 0xc0, !PT ;  /* 0xffdfffff34347812 */ /* 0x000fc800078ec0ff */
[----:B------:R-:W-:Y:S02]  /*42f00*/  @P0 LOP3.LUT R52, R52, 0x200000, RZ, 0xfc, !PT ;  /* 0x0020000034340812 */ /* 0x000fe400078efcff */
[----:B------:R-:W-:Y:S02]  /*42f10*/  ISETP.GE.AND P0, PT, R2, UR11, PT ;  /* 0x0000000b02007c0c */ /* 0x000fe4000bf06270 */
[----:B------:R-:W-:Y:S01]  /*42f20*/  LOP3.LUT R52, R52, 0xffefffff, RZ, 0xc0, !PT ;  /* 0xffefffff34347812 */ /* 0x000fe200078ec0ff */
[----:B------:R0:W-:Y:S01]  /*42f30*/  STL [R1+0x87c], R8 ;  /* 0x00087c0801007387 */ /* 0x0001e20000100800 */
[----:B------:R-:W-:Y:S01]  /*42f40*/  ISETP.LT.AND P1, PT, R6, UR57, !P0 ;  /* 0x0000003906007c0c */ /* 0x000fe2000c721270 */
[----:B------:R-:W-:Y:S01]  /*42f50*/  VIADD R2, R4, 0xd0 ;  /* 0x000000d004027836 */ /* 0x000fe20000000000 */
[----:B------:R-:W-:Y:S01]  /*42f60*/  ISETP.LT.AND P0, PT, R5, UR52, !P0 ;  /* 0x0000003405007c0c */ /* 0x000fe2000c701270 */
[----:B------:R-:W-:Y:S01]  /*42f70*/  ULDC UR57, c[0x0][0x228] ;  /* 0x00008a0000397ab9 */ /* 0x000fe20000000800 */
[----:B------:R-:W-:Y:S01]  /*42f80*/  ULDC.64 UR10, c[0x0][0x228] ;  /* 0x00008a00000a7ab9 */ /* 0x000fe20000000a00 */
[----:B------:R-:W-:Y:S01]  /*42f90*/  ULDC UR52, c[0x0][0x228] ;  /* 0x00008a0000347ab9 */ /* 0x000fe20000000800 */
[----:B0-----:R-:W-:Y:S01]  /*42fa0*/  VIADD R8, R8, UR5 ;  /* 0x0000000508087c36 */ /* 0x001fe20008000000 */
[----:B------:R-:W-:-:S06]  /*42fb0*/  ULDC UR5, c[0x0][0x248] ;  /* 0x0000920000057ab9 */ /* 0x000fcc0000000800 */
[----:B------:R-:W-:Y:S01]  /*42fc0*/  @P1 LOP3.LUT R52, R52, 0x100000, RZ, 0xfc, !PT ;  /* 0x0010000034341812 */ /* 0x000fe200078efcff */
[----:B------:R0:W-:Y:S03]  /*42fd0*/  STL [R1+0x880], R8 ;  /* 0x0008800801007387 */ /* 0x0001e60000100800 */
[----:B------:R-:W-:-:S04]  /*42fe0*/  LOP3.LUT R52, R52, 0xfff7ffff, RZ, 0xc0, !PT ;  /* 0xfff7ffff34347812 */ /* 0x000fc800078ec0ff */
        /* <DEDUP_REMOVED lines=10> */
[----:B------:R-:W-:Y:S01]  /*43090*/  ISETP.LT.AND P0, PT, R5, UR10, !P0 ;  /* 0x0000000a05007c0c */ /* 0x000fe2000c701270 */
[----:B------:R-:W-:Y:S01]  /*430a0*/  ULDC UR5, c[0x0][0x248] ;  /* 0x0000920000057ab9 */ /* 0x000fe20000000800 */
[----:B------:R-:W-:Y:S02]  /*430b0*/  ULDC UR57, c[0x0][0x228] ;  /* 0x00008a0000397ab9 */ /* 0x000fe40000000800 */
[----:B------:R0:W-:Y:S03]  /*430c0*/  STL [R1+0x888], R8 ;  /* 0x0008880801007387 */ /* 0x0001e60000100800 */
[----:B------:R-:W-:Y:S01]  /*430d0*/  @P1 LOP3.LUT R52, R52, 0x40000, RZ, 0xfc, !PT ;  /* 0x0004000034341812 */ /* 0x000fe200078efcff */
[----:B0-----:R-:W-:Y:S01]  /*430e0*/  VIADD R8, R8, UR7 ;  /* 0x0000000708087c36 */ /* 0x001fe20008000000 */
[----:B------:R-:W-:-:S04]  /*430f0*/  ULDC UR7, c[0x0][0x248] ;  /* 0x0000920000077ab9 */ /* 0x000fc80000000800 */
[----:B------:R0:W-:Y:S01]  /*43100*/  STL [R1+0x88c], R8 ;  /* 0x00088c0801007387 */ /* 0x0001e20000100800 */
[----:B------:R-:W-:Y:S01]  /*43110*/  LOP3.LUT R52, R52, 0xfffdffff, RZ, 0xc0, !PT ;  /* 0xfffdffff34347812 */ /* 0x000fe200078ec0ff */
[----:B0-----:R-:W-:Y:S01]  /*43120*/  VIADD R8, R8, UR5 ;  /* 0x0000000508087c36 */ /* 0x001fe20008000000 */
[----:B------:R-:W-:-:S04]  /*43130*/  ULDC UR5, c[0x0][0x248] ;  /* 0x0000920000057ab9 */ /* 0x000fc80000000800 */
[----:B------:R0:W-:Y:S01]  /*43140*/  STL [R1+0x890], R8 ;  /* 0x0008900801007387 */ /* 0x0001e20000100800 */
        /* <DEDUP_REMOVED lines=9> */
[----:B------:R-:W-:Y:S01]  /*431e0*/  ULDC.64 UR30, c[0x0][0x228] ;  /* 0x00008a00001e7ab9 */ /* 0x000fe20000000a00 */
[----:B0-----:R-:W-:Y:S01]  /*431f0*/  VIADD R8, R8, UR5 ;  /* 0x0000000508087c36 */ /* 0x001fe20008000000 */
[----:B------:R-:W-:-:S04]  /*43200*/  ULDC UR5, c[0x0][0x248] ;  /* 0x0000920000057ab9 */ /* 0x000fc80000000800 */
[----:B------:R0:W-:Y:S01]  /*43210*/  STL [R1+0x898], R8 ;  /* 0x0008980801007387 */ /* 0x0001e20000100800 */
[----:B------:R-:W-:Y:S01]  /*43220*/  ISETP.LT.AND P0, PT, R5, UR14, !P0 ;  /* 0x0000000e05007c0c */ /* 0x000fe2000c701270 */
        /* <DEDUP_REMOVED lines=14> */
[----:B------:R-:W-:Y:S01]  /*43310*/  ULDC.64 UR20, c[0x0][0x228] ;  /* 0x00008a0000147ab9 */ /* 0x000fe20000000a00 */
[----:B------:R0:W-:Y:S01]  /*43320*/  STL [R1+0x8a4], R8 ;  /* 0x0008a40801007387 */ /* 0x0001e20000100800 */
[----:B------:R-:W-:Y:S01]  /*43330*/  ISETP.LT.AND P1, PT, R6, UR57, !P0 ;  /* 0x0000003906007c0c */ /* 0x000fe2000c721270 */
[----:B------:R-:W-:Y:S01]  /*43340*/  ULDC UR57, c[0x0][0x228] ;  /* 0x00008a0000397ab9 */ /* 0x000fe20000000800 */
        /* <DEDUP_REMOVED lines=24> */
[----:B------:R-:W-:Y:S01]  /*434d0*/  ULDC.64 UR44, c[0x0][0x228] ;  /* 0x00008a00002c7ab9 */ /* 0x000fe20000000a00 */
[----:B------:R-:W-:Y:S01]  /*434e0*/  ULDC UR57, c[0x0][0x228] ;  /* 0x00008a0000397ab9 */ /* 0x000fe20000000800 */
        /* <DEDUP_REMOVED lines=19> */
[----:B------:R-:W-:Y:S01]  /*43620*/  ULDC.64 UR16, c[0x0][0x228] ;  /* 0x00008a0000107ab9 */ /* 0x000fe20000000a00 */
        /* <DEDUP_REMOVED lines=47> */
[----:B------:R-:W-:Y:S01]  /*43920*/  ULDC UR53, c[0x0][0x228] ;  /* 0x00008a0000357ab9 */ /* 0x000fe20000000800 */
[----:B0-----:R-:W-:-:S06]  /*43930*/  VIADD R8, R8, UR5 ;  /* 0x0000000508087c36 */ /* 0x001fcc0008000000 */
[----:B------:R-:W-:Y:S01]  /*43940*/  @P1 LOP3.LUT R52, R52, 0x40, RZ, 0xfc, !PT ;  /* 0x0000004034341812 */ /* 0x000fe200078efcff */
[----:B------:R-:W-:Y:S01]  /*43950*/  ULDC UR5, c[0x0][0x248] ;  /* 0x0000920000057ab9 */ /* 0x000fe20000000800 */
[----:B------:R0:W-:Y:S02]  /*43960*/  STL [R1+0x8f0], R8 ;  /* 0x0008f00801007387 */ /* 0x0001e40000100800 */
[----:B0-----:R-:W-:Y:S01]  /*43970*/  VIADD R8, R8, UR6 ;  /* 0x0000000608087c36 */ /* 0x001fe20008000000 */
[----:B------:R-:W-:Y:S02]  /*43980*/  ULDC.64 UR6, c[0x0][0x228] ;  /* 0x00008a0000067ab9 */ /* 0x000fe40000000a00 */
[----:B------:R-:W-:Y:S01]  /*43990*/  ISETP.LT.AND P0, PT, R5, UR6, !P0 ;  /* 0x0000000605007c0c */ /* 0x000fe2000c701270 */
[----:B------:R-:W-:Y:S01]  /*439a0*/  ULDC UR6, c[0x0][0x248] ;  /* 0x0000920000067ab9 */ /* 0x000fe20000000800 */
[----:B------:R-:W-:-:S11]  /*439b0*/  LOP3.LUT R52, R52, 0xffffffdf, RZ, 0xc0, !PT ;  /* 0xffffffdf34347812 */ /* 0x000fd600078ec0ff */
[----:B------:R-:W-:Y:S02]  /*439c0*/  @P0 LOP3.LUT R52, R52, 0x20, RZ, 0xfc, !PT ;  /* 0x0000002034340812 */ /* 0x000fe400078efcff */
[----:B------:R-:W-:Y:S02]  /*439d0*/  ISETP.GE.AND P0, PT, R2, UR11, PT ;  /* 0x0000000b02007c0c */ /* 0x000fe4000bf06270 */
[----:B------:R-:W-:Y:S01]  /*439e0*/  LOP3.LUT R52, R52, 0xffffffef, RZ, 0xc0, !PT ;  /* 0xffffffef34347812 */ /* 0x000fe200078ec0ff */
[----:B------:R-:W-:Y:S01]  /*439f0*/  VIADD R2, R4, 0xc8 ;  /* 0x000000c804027836 */ /* 0x000fe20000000000 */
[----:B------:R-:W-:Y:S01]  /*43a00*/  ISETP.LT.AND P1, PT, R6, UR32, !P0 ;  /* 0x0000002006007c0c */ /* 0x000fe2000c721270 */
[----:B------:R-:W-:Y:S01]  /*43a10*/  ULDC.64 UR10, c[0x0][0x228] ;  /* 0x00008a00000a7ab9 */ /* 0x000fe20000000a00 */
[----:B------:R-:W-:Y:S01]  /*43a20*/  ISETP.LT.AND P0, PT, R5, UR26, !P0 ;  /* 0x0000001a05007c0c */ /* 0x000fe2000c701270 */
[----:B------:R0:W-:Y:S01]  /*43a30*/  STL [R1+0x8f4], R8 ;  /* 0x0008f40801007387 */ /* 0x0001e20000100800 */
[----:B------:R-:W-:-:S09]  /*43a40*/  ULDC.64 UR32, c[0x0][0x228] ;  /* 0x00008a0000207ab9 */ /* 0x000fd20000000a00 */
        /* <DEDUP_REMOVED lines=9> */
[----:B------:R-:W-:Y:S01]  /*43ae0*/  ULDC.64 UR24, c[0x0][0x228] ;  /* 0x00008a0000187ab9 */ /* 0x000fe20000000a00 */
[----:B0-----:R-:W-:Y:S01]  /*43af0*/  VIADD R8, R8, UR5 ;  /* 0x0000000508087c36 */ /* 0x001fe20008000000 */
[----:B------:R-:W-:Y:S01]  /*43b00*/  ULDC UR5, c[0x0][0x248] ;  /* 0x0000920000057ab9 */ /* 0x000fe20000000800 */
[----:B------:R-:W-:-:S07]  /*43b10*/  ULDC UR10, c[0x0][0x248] ;  /* 0x00009200000a7ab9 */ /* 0x000fce0000000800 */
[----:B------:R-:W-:-:S04]  /*43b20*/  @P1 LOP3.LUT R52, R52, 0x4, RZ, 0xfc, !PT ;  /* 0x0000000434341812 */ /* 0x000fc800078efcff */
[----:B------:R-:W-:-:S04]  /*43b30*/  LOP3.LUT R52, R52, 0xfffffffd, RZ, 0xc0, !PT ;  /* 0xfffffffd34347812 */ /* 0x000fc800078ec0ff */
[----:B------:R-:W-:Y:S02]  /*43b40*/  @P0 LOP3.LUT R52, R52, 0x2, RZ, 0xfc, !PT ;  /* 0x0000000234340812 */ /* 0x000fe400078efcff */
[----:B------:R-:W-:Y:S01]  /*43b50*/  ISETP.GE.AND P0, PT, R2, UR31, PT ;  /* 0x0000001f02007c0c */ /* 0x000fe2000bf06270 */
[----:B------:R-:W-:Y:S01]  /*43b60*/  VIADD R2, R4, 0xc6 ;  /* 0x000000c604027836 */ /* 0x000fe20000000000 */
[----:B------:R-:W-:Y:S01]  /*43b70*/  LOP3.LUT R52, R52, 0xfffffffe, RZ, 0xc0, !PT ;  /* 0xfffffffe34347812 */ /* 0x000fe200078ec0ff */
[----:B------:R0:W-:Y:S01]  /*43b80*/  STL [R1+0x8f8], R8 ;  /* 0x0008f80801007387 */ /* 0x0001e20000100800 */
[----:B------:R-:W-:Y:S01]  /*43b90*/  ISETP.LT.AND P1, PT, R6, UR18, !P0 ;  /* 0x0000001206007c0c */ /* 0x000fe2000c721270 */
[----:B------:R-:W-:Y:S01]  /*43ba0*/  ULDC.64 UR30, c[0x0][0x228] ;  /* 0x00008a00001e7ab9 */ /* 0x000fe20000000a00 */
[----:B------:R-:W-:Y:S01]  /*43bb0*/  ISETP.LT.AND P0, PT, R5, UR14, !P0 ;  /* 0x0000000e05007c0c */ /* 0x000fe2000c701270 */
[----:B------:R-:W-:-:S12]  /*43bc0*/  ULDC UR14, c[0x0][0x248] ;  /* 0x00009200000e7ab9 */ /* 0x000fd80000000800 */
        /* <DEDUP_REMOVED lines=33> */
[----:B------:R-:W-:Y:S01]  /*43de0*/  ULDC.64 UR16, c[0x0][0x228] ;  /* 0x00008a0000107ab9 */ /* 0x000fe20000000a00 */
[----:B------:R-:W-:-:S08]  /*43df0*/  ULDC.64 UR18, c[0x0][0x228] ;  /* 0x00008a0000127ab9 */ /* 0x000fd00000000a00 */
[----:B------:R-:W-:Y:S01]  /*43e00*/  @P1 LOP3.LUT R53, R53, 0x4000000, RZ, 0xfc, !PT ;  /* 0x0400000035351812 */ /* 0x000fe200078efcff */
[----:B------:R0:W-:Y:S01]  /*43e10*/  STL [R1+0x900], R8 ;  /* 0x0009000801007387 */ /* 0x0001e20000100800 */
[----:B------:R-:W-:Y:S02]  /*43e20*/  ULDC UR12, c[0x0][0x248] ;  /* 0x00009200000c7ab9 */ /* 0x000fe40000000800 */
[----:B------:R-:W-:-:S04]  /*43e30*/  LOP3.LUT R53, R53, 0xfdffffff, RZ, 0xc0, !PT ;  /* 0xfdffffff35357812 */ /* 0x000fc800078ec0ff */
[----:B------:R-:W-:Y:S02]  /*43e40*/  @P0 LOP3.LUT R53, R53, 0x2000000, RZ, 0xfc, !PT ;  /* 0x0200000035350812 */ /* 0x000fe400078efcff */
[----:B------:R-:W-:Y:S01]  /*43e50*/  ISETP.GE.AND P0, PT, R2, UR7, PT ;  /* 0x0000000702007c0c */ /* 0x000fe2000bf06270 */
[----:B0-----:R-:W-:Y:S01]  /*43e60*/  VIADD R8, R8, UR6 ;  /* 0x0000000608087c36 */ /* 0x001fe20008000000 */
[----:B------:R-:W-:Y:S01]  /*43e70*/  LOP3.LUT R53, R53, 0xfeffffff, RZ, 0xc0, !PT ;  /* 0xfeffffff35357812 */ /* 0x000fe200078ec0ff */
[----:B------:R-:W-:Y:S01]  /*43e80*/  ULDC UR6, c[0x0][0x248] ;  /* 0x0000920000067ab9 */ /* 0x000fe20000000800 */
[----:B------:R-:W-:Y:S01]  /*43e90*/  ISETP.LT.AND P1, PT, R6, UR34, !P0 ;  /* 0x0000002206007c0c */ /* 0x000fe2000c721270 */
[----:B------:R-:W-:Y:S01]  /*43ea0*/  VIADD R2, R4, 0xc2 ;  /* 0x000000c204027836 */ /* 0x000fe20000000000 */
[----:B------:R0:W-:Y:S01]  /*43eb0*/  STL [R1+0x904], R8 ;  /* 0x0009040801007387 */ /* 0x0001e20000100800 */
[----:B------:R-:W-:Y:S01]  /*43ec0*/  ISETP.LT.AND P0, PT, R5, UR16, !P0 ;  /* 0x0000001005007c0c */ /* 0x000fe2000c701270 */
[----:B------:R-:W-:Y:S01]  /*43ed0*/  ULDC UR16, c[0x0][0x248] ;  /* 0x0000920000107ab9 */ /* 0x000fe20000000800 */
[----:B------:R-:W-:Y:S01]  /*43ee0*/  ULDC UR7, c[0x0][0x228] ;  /* 0x00008a0000077ab9 */ /* 0x000fe20000000800 */
[----:B0-----:R-:W-:-:S07]  /*43ef0*/  VIADD R8, R8, UR5 ;  /* 0x0000000508087c36 */ /* 0x001fce0008000000 */
[----:B------:R-:W-:Y:S01]  /*43f00*/  @P1 LOP3.LUT R53, R53, 0x1000000, RZ, 0xfc, !PT ;  /* 0x0100000035351812 */ /* 0x000fe200078efcff */
[----:B------:R-:W-:Y:S01]  /*43f10*/  ULDC UR5, c[0x0][0x248] ;  /* 0x0000920000057ab9 */ /* 0x000fe20000000800 */
[----:B------:R0:W-:Y:S02]  /*43f20*/  STL [R1+0x908], R8 ;  /* 0x0009080801007387 */ /* 0x0001e40000100800 */
        /* <DEDUP_REMOVED lines=15> */
[----:B------:R-:W-:Y:S01]  /*44020*/  ULDC.64 UR36, c[0x0][0x228] ;  /* 0x00008a0000247ab9 */ /* 0x000fe20000000a00 */
[----:B0-----:R-:W-:-:S04]  /*44030*/  VIADD R8, R8, UR6 ;  /* 0x0000000608087c36 */ /* 0x001fc80008000000 */
[----:B------:R-:W-:Y:S01]  /*44040*/  @P1 LOP3.LUT R53, R53, 0x400000, RZ, 0xfc, !PT ;  /* 0x0040000035351812 */ /* 0x000fe200078efcff */
[----:B------:R-:W-:Y:S01]  /*44050*/  ULDC UR6, c[0x0][0x248] ;  /* 0x0000920000067ab9 */ /* 0x000fe20000000800 */
        /* <DEDUP_REMOVED lines=17> */
[----:B0-----:R-:W-:Y:S01]  /*44170*/  VIADD R8, R8, UR6 ;  /* 0x0000000608087c36 */ /* 0x001fe20008000000 */
[----:B------:R-:W-:Y:S01]  /*44180*/  ISETP.LT.AND P0, PT, R5, UR22, !P0 ;  /* 0x0000001605007c0c */ /* 0x000fe2000c701270 */
[----:B------:R-:W-:-:S03]  /*44190*/  ULDC UR6, c[0x0][0x228] ;  /* 0x00008a0000067ab9 */ /* 0x000fc60000000800 */
        /* <DEDUP_REMOVED lines=12> */
[----:B------:R-:W-:-:S04]  /*44260*/  ULDC UR10, c[0x0][0x248] ;  /* 0x00009200000a7ab9 */ /* 0x000fc80000000800 */
[----:B------:R0:W-:Y:S01]  /*44270*/  STL [R1+0x934], R8 ;  /* 0x0009340801007387 */ /* 0x0001e20000100800 */
[----:B------:R-:W-:Y:S02]  /*44280*/  ISETP.LT.AND P1, PT, R6, UR29, !P0 ;  /* 0x0000001d06007c0c */ /* 0x000fe4000c721270 */
[----:B------:R-:W-:Y:S01]  /*44290*/  LOP3.LUT R53, R53, 0xfffbffff, RZ, 0xc0, !PT ;  /* 0xfffbffff35357812 */ /* 0x000fe200078ec0ff */
[----:B------:R-:W-:Y:S02]  /*442a0*/  VIADD R2, R4, 0xbf ;  /* 0x000000bf04027836 */ /* 0x000fe40000000000 */
[----:B0-----:R-:W-:Y:S01]  /*442b0*/  VIADD R8, R8, UR10 ;  /* 0x0000000a08087c36 */ /* 0x001fe20008000000 */
[----:B------:R-:W-:Y:S01]  /*442c0*/  ISETP.LT.AND P0, PT, R5, UR26, !P0 ;  /* 0x0000001a05007c0c */ /* 0x000fe2000c701270 */
[----:B------:R-:W-:Y:S01]  /*442d0*/  ULDC.64 UR28, c[0x0][0x228] ;  /* 0x00008a00001c7ab9 */ /* 0x000fe20000000a00 */
[----:B------:R-:W-:Y:S02]  /*442e0*/  ULDC UR10, c[0x0][0x228] ;  /* 0x00008a00000a7ab9 */ /* 0x000fe40000000800 */
        /* <DEDUP_REMOVED lines=21> */
[----:B------:R-:W-:Y:S01]  /*44440*/  ULDC UR12, c[0x0][0x228] ;  /* 0x00008a00000c7ab9 */ /* 0x000fe20000000800 */
[----:B0-----:R-:W-:Y:S01]  /*44450*/  VIADD R8, R8, UR14 ;  /* 0x0000000e08087c36 */ /* 0x001fe20008000000 */
[----:B------:R-:W-:-:S04]  /*44460*/  ULDC UR14, c[0x0][0x248] ;  /* 0x00009200000e7ab9 */ /* 0x000fc80000000800 */
[----:B------:R0:W-:Y:S01]  /*44470*/  STL [R1+0x94c], R8 ;  /* 0x00094c0801007387 */ /* 0x0001e20000100800 */
[----:B------:R-:W-:Y:S01]  /*44480*/  @P1 LOP3.LUT R53, R53, 0x10000, RZ, 0xfc, !PT ;  /* 0x0001000035351812 */ /* 0x000fe200078efcff */
[----:B0-----:R-:W-:Y:S01]  /*44490*/  VIADD R8, R8, UR14 ;  /* 0x0000000e08087c36 */ /* 0x001fe20008000000 */
[----:B------:R-:W-:Y:S02]  /*444a0*/  ULDC.64 UR14, c[0x0][0x228] ;  /* 0x00008a00000e7ab9 */ /* 0x000fe40000000a00 */
[----:B------:R-:W-:Y:S01]  /*444b0*/  ISETP.LT.AND P0, PT, R5, UR14, !P0 ;  /* 0x0000000e05007c0c */ /* 0x000fe2000c701270 */
[----:B------:R-:W-:Y:S01]  /*444c0*/  ULDC UR14, c[0x0][0x228] ;  /* 0x00008a00000e7ab9 */ /* 0x000fe20000000800 */
[----:B------:R-:W-:-:S11]  /*444d0*/  LOP3.LUT R53, R53, 0xffff7fff, RZ, 0xc0, !PT ;  /* 0xffff7fff35357812 */ /* 0x000fd600078ec0ff */
[----:B------:R-:W-:Y:S02]  /*444e0*/  @P0 LOP3.LUT R53, R53, 0x8000, RZ, 0xfc, !PT ;  /* 0x0000800035350812 */ /* 0x000fe400078efcff */
[----:B------:R-:W-:-:S04]  /*444f0*/  ISETP.GE.AND P0, PT, R2, UR21, PT ;  /* 0x0000001502007c0c */ /* 0x000fc8000bf06270 */
[----:B------:R-:W-:Y:S02]  /*44500*/  ISETP.LT.AND P1, PT, R6, UR40, !P0 ;  /* 0x0000002806007c0c */ /* 0x000fe4000c721270 */
[----:B------:R-:W-:Y:S02]  /*44510*/  ISETP.LT.AND P0, PT, R5, UR24, !P0 ;  /* 0x0000001805007c0c */ /* 0x000fe4000c701270 */
[----:B------:R-:W-:Y:S01]  /*44520*/  LOP3.LUT R53, R53, 0xffffbfff, RZ, 0xc0, !PT ;  /* 0xffffbfff35357812 */ /* 0x000fe200078ec0ff */
[----:B------:R0:W-:Y:S01]  /*44530*/  STL [R1+0x950], R8 ;  /* 0x0009500801007387 */ /* 0x0001e20000100800 */
[----:B------:R-:W-:Y:S01]  /*44540*/  VIADD R2, R4, 0xbd ;  /* 0x000000bd04027836 */ /* 0x000fe20000000000 */
        /* <DEDUP_REMOVED lines=9> */
[----:B------:R-:W-:Y:S02]  /*445e0*/  ISETP.LT.AND P1, PT, R6, UR42, !P0 ;  /* 0x0000002a06007c0c */ /* 0x000fe4000c721270 */
[----:B------:R-:W-:Y:S01]  /*445f0*/  LOP3.LUT R53, R53, 0xffffefff, RZ, 0xc0, !PT ;  /* 0xffffefff35357812 */ /* 0x000fe200078ec0ff */
[----:B------:R-:W-:Y:S01]  /*44600*/  VIADD R2, R4, 0xbc ;  /* 0x000000bc04027836 */ /* 0x000fe20000000000 */
[----:B------:R0:W-:Y:S01]  /*44610*/  STL [R1+0x958], R8 ;  /* 0x0009580801007387 */ /* 0x0001e20000100800 */
[----:B------:R-:W-:Y:S01]  /*44620*/  ULDC UR16, c[0x0][0x228] ;  /* 0x00008a0000107ab9 */ /* 0x000fe20000000800 */
        /* <DEDUP_REMOVED lines=15> */
[----:B------:R0:W-:Y:S01]  /*44720*/  STL [R1+0x960], R8 ;  /* 0x0009600801007387 */ /* 0x0001e20000100800 */
[----:B------:R-:W-:Y:S01]  /*44730*/  ISETP.LT.AND P0, PT, R5, UR28, !P0 ;  /* 0x0000001c05007c0c */ /* 0x000fe2000c701270 */
[----:B------:R-:W-:Y:S01]  /*44740*/  ULDC.64 UR40, c[0x0][0x228] ;  /* 0x00008a0000287ab9 */ /* 0x000fe20000000a00 */
[----:B------:R-:W-:-:S09]  /*44750*/  ULDC UR17, c[0x0][0x228] ;  /* 0x00008a0000117ab9 */ /* 0x000fd20000000800 */
        /* <DEDUP_REMOVED lines=27> */
[----:B------:R-:W-:Y:S01]  /*44910*/  ISETP.GE.AND P0, PT, R2, UR27, PT ;  /* 0x0000001b02007c0c */ /* 0x000fe2000bf06270 */
[----:B0-----:R-:W-:Y:S01]  /*44920*/  VIADD R8, R8, UR20 ;  /* 0x0000001408087c36 */ /* 0x001fe20008000000 */
[----:B------:R-:W-:Y:S01]  /*44930*/  LOP3.LUT R53, R53, 0xffffffef, RZ, 0xc0, !PT ;  /* 0xffffffef35357812 */ /* 0x000fe200078ec0ff */
[----:B------:R-:W-:Y:S01]  /*44940*/  VIADD R2, R4, 0xb8 ;  /* 0x000000b804027836 */ /* 0x000fe20000000000 */
[----:B------:R-:W-:Y:S01]  /*44950*/  ISETP.LT.AND P1, PT, R6, UR56, !P0 ;  /* 0x0000003806007c0c */ /* 0x000fe2000c721270 */
[----:B------:R-:W-:Y:S01]  /*44960*/  ULDC UR20, c[0x0][0x248] ;  /* 0x0000920000147ab9 */ /* 0x000fe20000000800 */
[----:B------:R-:W-:Y:S01]  /*44970*/  ISETP.LT.AND P0, PT, R5, UR22, !P0 ;  /* 0x0000001605007c0c */ /* 0x000fe2000c701270 */
[----:B------:R0:W-:Y:S01]  /*44980*/  STL [R1+0x968], R8 ;  /* 0x0009680801007387 */ /* 0x0001e20000100800 */
[----:B------:R-:W-:Y:S01]  /*44990*/  ULDC.64 UR26, c[0x0][0x228] ;  /* 0x00008a00001a7ab9 */ /* 0x000fe20000000a00 */
[----:B------:R-:W-:Y:S01]  /*449a0*/  ULDC UR22, c[0x0][0x248] ;  /* 0x0000920000167ab9 */ /* 0x000fe20000000800 */
[----:B------:R-:W-:Y:S01]  /*449b0*/  ULDC UR56, c[0x0][0x228] ;  /* 0x00008a0000387ab9 */ /* 0x000fe20000000800 */
[----:B0-----:R-:W-:-:S06]  /*449c0*/  VIADD R8, R8, UR18 ;  /* 0x0000001208087c36 */ /* 0x001fcc0008000000 */
[----:B------:R-:W-:Y:S01]  /*449d0*/  @P1 LOP3.LUT R53, R53, 0x10, RZ, 0xfc, !PT ;  /* 0x0000001035351812 */ /* 0x000fe200078efcff */
[----:B------:R-:W-:Y:S01]  /*449e0*/  ULDC UR18, c[0x0][0x248] ;  /* 0x0000920000127ab9 */ /* 0x000fe20000000800 */
[----:B------:R0:W-:Y:S02]  /*449f0*/  STL [R1+0x96c], R8 ;  /* 0x00096c0801007387 */ /* 0x0001e40000100800 */
        /* <DEDUP_REMOVED lines=9> */
[----:B------:R-:W-:Y:S01]  /*44a90*/  ULDC UR15, c[0x0][0x228] ;  /* 0x00008a00000f7ab9 */ /* 0x000fe20000000800 */
        /* <DEDUP_REMOVED lines=9> */
[----:B------:R0:W-:Y:S01]  /*44b30*/  STL [R1+0x978], R8 ;  /* 0x0009780801007387 */ /* 0x0001e20000100800 */
[----:B------:R-:W-:Y:S01]  /*44b40*/  LOP3.LUT R53, R53, 0xfffffffd, RZ, 0xc0, !PT ;  /* 0xfffffffd35357812 */ /* 0x000fe200078ec0ff */
[----:B0-----:R-:W-:Y:S01]  /*44b50*/  VIADD R8, R8, UR20 ;  /* 0x0000001408087c36 */ /* 0x001fe20008000000 */
[----:B------:R-:W-:-:S04]  /*44b60*/  ULDC UR20, c[0x0][0x248] ;  /* 0x0000920000147ab9 */ /* 0x000fc80000000800 */
[----:B------:R0:W-:Y:S01]  /*44b70*/  STL [R1+0x97c], R8 ;  /* 0x00097c0801007387 */ /* 0x0001e20000100800 */
[----:B------:R-:W-:Y:S01]  /*44b80*/  @P0 LOP3.LUT R53, R53, 0x2, RZ, 0xfc, !PT ;  /* 0x0000000235350812 */ /* 0x000fe200078efcff */
[----:B0-----:R-:W-:Y:S01]  /*44b90*/  VIADD R8, R8, UR20 ;  /* 0x0000001408087c36 */ /* 0x001fe20008000000 */
[----:B------:R-:W-:Y:S01]  /*44ba0*/  ISETP.GE.AND P0, PT, R2, UR25, PT ;  /* 0x0000001902007c0c */ /* 0x000fe2000bf06270 */
[----:B------:R-:W-:-:S03]  /*44bb0*/  ULDC UR20, c[0x0][0x228] ;  /* 0x00008a0000147ab9 */ /* 0x000fc60000000800 */
[----:B------:R0:W-:Y:S01]  /*44bc0*/  STL [R1+0x980], R8 ;  /* 0x0009800801007387 */ /* 0x0001e20000100800 */
[----:B------:R-:W-:Y:S01]  /*44bd0*/  ISETP.LT.AND P1, PT, R6, UR61, !P0 ;  /* 0x0000003d06007c0c */ /* 0x000fe2000c721270 */
[----:B------:R-:W-:Y:S01]  /*44be0*/  VIADD R2, R4, 0xb6 ;  /* 0x000000b604027836 */ /* 0x000fe20000000000 */
[----:B------:R-:W-:Y:S01]  /*44bf0*/  ISETP.LT.AND P0, PT, R5, UR34, !P0 ;  /* 0x0000002205007c0c */ /* 0x000fe2000c701270 */
[----:B------:R-:W-:Y:S01]  /*44c00*/  ULDC UR61, c[0x0][0x228] ;  /* 0x00008a00003d7ab9 */ /* 0x000fe20000000800 */
[----:B0-----:R-:W-:Y:S01]  /*44c10*/  VIADD R8, R8, UR24 ;  /* 0x0000001808087c36 */ /* 0x001fe20008000000 */
[----:B------:R-:W-:-:S04]  /*44c20*/  ULDC UR24, c[0x0][0x248] ;  /* 0x0000920000187ab9 */ /* 0x000fc80000000800 */
[----:B------:R0:W-:Y:S02]  /*44c30*/  STL [R1+0x984], R8 ;  /* 0x0009840801007387 */ /* 0x0001e40000100800 */
[----:B0-----:R-:W-:Y:S01]  /*44c40*/  VIADD R8, R8, UR24 ;  /* 0x0000001808087c36 */ /* 0x001fe20008000000 */
[----:B------:R-:W-:Y:S01]  /*44c50*/  LOP3.LUT R53, R53, 0xfffffffe, RZ, 0xc0, !PT ;  /* 0xfffffffe35357812 */ /* 0x000fe200078ec0ff */
[----:B------:R-:W-:-:S03]  /*44c60*/  ULDC UR24, c[0x0][0x248] ;  /* 0x0000920000187ab9 */ /* 0x000fc60000000800 */
[----:B------:R0:W-:Y:S01]  /*44c70*/  STL [R1+0x988], R8 ;  /* 0x0009880801007387 */ /* 0x0001e20000100800 */
[----:B------:R-:W-:Y:S01]  /*44c80*/  @P0 LOP3.LUT R54, R54, 0x80000000, RZ, 0xfc, !PT ;  /* 0x8000000036360812 */ /* 0x000fe200078efcff */
[----:B0-----:R-:W-:Y:S01]  /*44c90*/  VIADD R8, R8, UR22 ;  /* 0x0000001608087c36 */ /* 0x001fe20008000000 */
[----:B------:R-:W-:-:S04]  /*44ca0*/  ULDC UR22, c[0x0][0x248] ;  /* 0x0000920000167ab9 */ /* 0x000fc80000000800 */
[----:B------:R0:W-:Y:S01]  /*44cb0*/  STL [R1+0x98c], R8 ;  /* 0x00098c0801007387 */ /* 0x0001e20000100800 */
[----:B------:R-:W-:Y:S02]  /*44cc0*/  ISETP.GE.AND P0, PT, R2, UR21, PT ;  /* 0x0000001502007c0c */ /* 0x000fe4000bf06270 */
[----:B------:R-:W-:Y:S01]  /*44cd0*/  @P1 LOP3.LUT R53, R53, 0x1, RZ, 0xfc, !PT ;  /* 0x0000000135351812 */ /* 0x000fe200078efcff */
[----:B0-----:R-:W-:Y:S01]  /*44ce0*/  VIADD R8, R8, UR22 ;  /* 0x0000001608087c36 */ /* 0x001fe20008000000 */
[----:B------:R-:W-:Y:S02]  /*44cf0*/  ISETP.LT.AND P1, PT, R6, UR43, !P0 ;  /* 0x0000002b06007c0c */ /* 0x000fe4000c721270 */
[----:B------:R-:W-:Y:S01]  /*44d00*/  LOP3.LUT R54, R54, 0xbfffffff, RZ, 0xc0, !PT ;  /* 0xbfffffff36367812 */ /* 0x000fe200078ec0ff */
[----:B------:R-:W-:Y:S01]  /*44d10*/  VIADD R2, R4, 0xb5 ;  /* 0x000000b504027836 */ /* 0x000fe20000000000 */
[----:B------:R0:W-:Y:S01]  /*44d20*/  STL [R1+0x990], R8 ;  /* 0x0009900801007387 */ /* 0x0001e20000100800 */
[----:B------:R-:W-:Y:S01]  /*44d30*/  ULDC UR43, c[0x0][0x228] ;  /* 0x00008a00002b7ab9 */ /* 0x000fe20000000800 */
[----:B------:R-:W-:Y:S01]  /*44d40*/  ULDC UR22, c[0x0][0x228] ;  /* 0x00008a0000167ab9 */ /* 0x000fe20000000800 */
        /* <DEDUP_REMOVED lines=37> */
[----:B0-----:R-:W-:Y:S01]  /*44fa0*/  VIADD R8, R8, UR26 ;  /* 0x0000001a08087c36 */ /* 0x001fe20008000000 */
[----:B------:R-:W-:Y:S02]  /*44fb0*/  ULDC UR26, c[0x0][0x248] ;  /* 0x00009200001a7ab9 */ /* 0x000fe40000000800 */
[----:B------:R-:W-:Y:S02]  /*44fc0*/  @P0 LOP3.LUT R54, R54, 0x2000000, RZ, 0xfc, !PT ;  /* 0x0200000036360812 */ /* 0x000fe400078efcff */
        /* <DEDUP_REMOVED lines=35> */
[----:B------:R-:W-:Y:S01]  /*45200*/  ULDC UR43, c[0x0][0x228] ;  /* 0x00008a00002b7ab9 */ /* 0x000fe20000000800 */
[----:B------:R-:W-:Y:S01]  /*45210*/  ISETP.LT.AND P0, PT, R5, UR38, !P0 ;  /* 0x0000002605007c0c */ /* 0x000fe2000c701270 */
[----:B0-----:R-:W-:Y:S01]  /*45220*/  VIADD R8, R8, UR28 ;  /* 0x0000001c08087c36 */ /* 0x001fe20008000000 */
        /* <DEDUP_REMOVED lines=11> */
[----:B------:R-:W-:-:S10]  /*452e0*/  ULDC.64 UR34, c[0x0][0x228] ;  /* 0x00008a0000227ab9 */ /* 0x000fd40000000a00 */
        /* <DEDUP_REMOVED lines=30> */
[----:B------:R-:W-:-:S07]  /*454d0*/  ULDC UR53, c[0x0][0x228] ;  /* 0x00008a0000357ab9 */ /* 0x000fce0000000800 */
[----:B------:R-:W-:-:S04]  /*454e0*/  @P1 LOP3.LUT R54, R54, 0x1000, RZ, 0xfc, !PT ;  /* 0x0000100036361812 */ /* 0x000fc800078efcff */
[----:B------:R-:W-:Y:S01]  /*454f0*/  LOP3.LUT R54, R54, 0xfffff7ff, RZ, 0xc0, !PT ;  /* 0xfffff7ff36367812 */ /* 0x000fe200078ec0ff */
[----:B------:R0:W-:Y:S03]  /*45500*/  STL [R1+0x9b8], R8 ;  /* 0x0009b80801007387 */ /* 0x0001e60000100800 */
        /* <DEDUP_REMOVED lines=11> */
[----:B------:R-:W-:Y:S02]  /*455c0*/  ULDC.64 UR28, c[0x0][0x228] ;  /* 0x00008a00001c7ab9 */ /* 0x000fe40000000a00 */
[----:B------:R-:W-:-:S03]  /*455d0*/  ISETP.LT.AND P0, PT, R5, UR28, !P0 ;  /* 0x0000001c05007c0c */ /* 0x000fc6000c701270 */
[----:B------:R-:W-:-:S04]  /*455e0*/  @P1 LOP3.LUT R54, R54, 0x400, RZ, 0xfc, !PT ;  /* 0x0000040036361812 */ /* 0x000fc800078efcff */
[----:B------:R-:W-:-:S06]  /*455f0*/  LOP3.LUT R54, R54, 0xfffffdff, RZ, 0xc0, !PT ;  /* 0xfffffdff36367812 */ /* 0x000fcc00078ec0ff */
        /* <DEDUP_REMOVED lines=41> */
[----:B------:R-:W-:Y:S01]  /*45890*/  ISETP.GE.AND P0, PT, R2, UR43, PT ;  /* 0x0000002b02007c0c */ /* 0x000fe2000bf06270 */
[----:B------:R-:W-:Y:S01]  /*458a0*/  VIADD R2, R4, 0xa6 ;  /* 0x000000a604027836 */ /* 0x000fe20000000000 */
[----:B------:R-:W-:Y:S01]  /*458b0*/  LOP3.LUT R54, R54, 0xfffffffe, RZ, 0xc0, !PT ;  /* 0xfffffffe36367812 */ /* 0x000fe200078ec0ff */
[----:B------:R-:W-:Y:S01]  /*458c0*/  ULDC.64 UR42, c[0x0][0x228] ;  /* 0x00008a00002a7ab9 */ /* 0x000fe20000000a00 */
        /* <DEDUP_REMOVED lines=42> */
[----:B------:R-:W-:-:S09]  /*45b70*/  ULDC.64 UR32, c[0x0][0x228] ;  /* 0x00008a0000207ab9 */ /* 0x000fd20000000a00 */
        /* <DEDUP_REMOVED lines=9> */
[----:B------:R-:W-:Y:S01]  /*45c10*/  ISETP.LT.AND P0, PT, R5, UR32, !P0 ;  /* 0x0000002005007c0c */ /* 0x000fe2000c701270 */
[----:B------:R0:W-:Y:S01]  /*45c20*/  STL [R1+0x9c4], R8 ;  /* 0x0009c40801007387 */ /* 0x0001e20000100800 */
[----:B------:R-:W-:Y:S01]  /*45c30*/  ULDC.64 UR38, c[0x0][0x228] ;  /* 0x00008a0000267ab9 */ /* 0x000fe20000000a00 */
[----:B------:R-:W-:Y:S01]  /*45c40*/  ULDC UR53, c[0x0][0x228] ;  /* 0x00008a0000357ab9 */ /* 0x000fe20000000800 */
[----:B0-----:R-:W-:-:S07]  /*45c50*/  VIADD R8, R8, UR27 ;  /* 0x0000001b08087c36 */ /* 0x001fce0008000000 */
        /* <DEDUP_REMOVED lines=58> */
[----:B------:R-:W-:-:S03]  /*46000*/  ULDC UR55, c[0x0][0x228] ;  /* 0x00008a0000377ab9 */ /* 0x000fc60000000800 */
        /* <DEDUP_REMOVED lines=179> */
[----:B------:R-:W-:Y:S01]  /*46b40*/  VIADD R2, R4, 0x96 ;  /* 0x0000009604027836 */ /* 0x000fe20000000000 */
[----:B------:R-:W-:Y:S01]  /*46b50*/  LOP3.LUT R55, R55, 0xfffffffe, RZ, 0xc0, !PT ;  /* 0xfffffffe37377812 */ /* 0x000fe200078ec0ff */
[----:B------:R-:W-:Y:S01]  /*46b60*/  ULDC.64 UR42, c[0x0][0x228] ;  /* 0x00008a00002a7ab9 */ /* 0x000fe20000000a00 */
[----:B------:R0:W-:Y:S01]  /*46b70*/  STL [R1+0xa78], R8 ;  /* 0x000a780801007387 */ /* 0x0001e20000100800 */
[----:B------:R-:W-:Y:S01]  /*46b80*/  ISETP.LT.AND P1, PT, R6, UR6, !P0 ;  /* 0x0000000606007c0c */ /* 0x000fe2000c721270 */
[----:B------:R-:W-:Y:S01]  /*46b90*/  ULDC UR6, c[0x0][0x248] ;  /* 0x0000920000067ab9 */ /* 0x000fe20000000800 */
[----:B------:R-:W-:Y:S01]  /*46ba0*/  ISETP.LT.AND P0, PT, R5, UR34, !P0 ;  /* 0x0000002205007c0c */ /* 0x000fe2000c701270 */
[----:B0-----:R-:W-:Y:S01]  /*46bb0*/  VIADD R8, R8, UR23 ;  /* 0x0000001708087c36 */ /* 0x001fe20008000000 */
[----:B------:R-:W-:-:S04]  /*46bc0*/  ULDC UR23, c[0x0][0x248] ;  /* 0x0000920000177ab9 */ /* 0x000fc80000000800 */
        /* <DEDUP_REMOVED lines=8> */
[----:B------:R-:W-:Y:S02]  /*46c50*/  @P1 LOP3.LUT R55, R55, 0x1, RZ, 0xfc, !PT ;  /* 0x0000000137371812 */ /* 0x000fe400078efcff */
[----:B------:R-:W-:Y:S01]  /*46c60*/  LOP3.LUT R56, R56, 0xbfffffff, RZ, 0xc0, !PT ;  /* 0xbfffffff38387812 */ /* 0x000fe200078ec0ff */
[----:B------:R0:W-:Y:S01]  /*46c70*/  STL [R1+0xa84], R8 ;  /* 0x000a840801007387 */ /* 0x0001e20000100800 */
[----:B------:R-:W-:Y:S01]  /*46c80*/  ISETP.LT.AND P1, PT, R6, UR7, !P0 ;  /* 0x0000000706007c0c */ /* 0x000fe2000c721270 */
[----:B------:R-:W-:Y:S01]  /*46c90*/  VIADD R2, R4, 0x95 ;  /* 0x0000009504027836 */ /* 0x000fe20000000000 */
[----:B------:R-:W-:Y:S01]  /*46ca0*/  ULDC.64 UR36, c[0x0][0x228] ;  /* 0x00008a0000247ab9 */ /* 0x000fe20000000a00 */
[----:B0-----:R-:W-:-:S05]  /*46cb0*/  VIADD R8, R8, UR25 ;  /* 0x0000001908087c36 */ /* 0x001fca0008000000 */
[----:B------:R0:W-:Y:S01]  /*46cc0*/  STL [R1+0xa88], R8 ;  /* 0x000a880801007387 */ /* 0x0001e20000100800 */
[----:B------:R-:W-:Y:S01]  /*46cd0*/  ISETP.LT.AND P0, PT, R5, UR42, !P0 ;  /* 0x0000002a05007c0c */ /* 0x000fe2000c701270 */
[----:B------:R-:W-:Y:S01]  /*46ce0*/  ULDC UR42, c[0x0][0x228] ;  /* 0x00008a00002a7ab9 */ /* 0x000fe20000000800 */
[----:B0-----:R-:W-:Y:S01]  /*46cf0*/  VIADD R8, R8, UR23 ;  /* 0x0000001708087c36 */ /* 0x001fe20008000000 */
[----:B------:R-:W-:-:S04]  /*46d00*/  ULDC UR23, c[0x0][0x248] ;  /* 0x0000920000177ab9 */ /* 0x000fc80000000800 */
[----:B------:R0:W-:Y:S01]  /*46d10*/  STL [R1+0xa8c], R8 ;  /* 0x000a8c0801007387 */ /* 0x0001e20000100800 */
[----:B------:R-:W-:Y:S01]  /*46d20*/  @P1 LOP3.LUT R56, R56, 0x40000000, RZ, 0xfc, !PT ;  /* 0x4000000038381812 */ /* 0x000fe200078efcff */
[----:B0-----:R-:W-:-:S05]  /*46d30*/  VIADD R8, R8, UR23 ;  /* 0x0000001708087c36 */ /* 0x001fca0008000000 */
        /* <DEDUP_REMOVED lines=14> */
[----:B0-----:R-:W-:-:S07]  /*46e20*/  VIADD R8, R8, UR5 ;  /* 0x0000000508087c36 */ /* 0x001fce0008000000 */
        /* <DEDUP_REMOVED lines=37> */
[----:B------:R-:W-:-:S06]  /*47080*/  ULDC UR14, c[0x0][0x248] ;  /* 0x00009200000e7ab9 */ /* 0x000fcc0000000800 */
[----:B------:R-:W-:-:S04]  /*47090*/  @P1 LOP3.LUT R56, R56, 0x400000, RZ, 0xfc, !PT ;  /* 0x0040000038381812 */ /* 0x000fc800078efcff */
[----:B------:R-:W-:-:S04]  /*470a0*/  LOP3.LUT R56, R56, 0xffdfffff, RZ, 0xc0, !PT ;  /* 0xffdfffff38387812 */ /* 0x000fc800078ec0ff */
[----:B------:R-:W-:Y:S02]  /*470b0*/  @P0 LOP3.LUT R56, R56, 0x200000, RZ, 0xfc, !PT ;  /* 0x0020000038380812 */ /* 0x000fe400078efcff */
[----:B------:R-:W-:-:S04]  /*470c0*/  ISETP.GE.AND P0, PT, R2, UR41, PT ;  /* 0x0000002902007c0c */ /* 0x000fc8000bf06270 */
[----:B------:R-:W-:Y:S02]  /*470d0*/  ISETP.LT.AND P1, PT, R6, UR16, !P0 ;  /* 0x0000001006007c0c */ /* 0x000fe4000c721270 */
[----:B------:R-:W-:Y:S02]  /*470e0*/  ISETP.LT.AND P0, PT, R5, UR32, !P0 ;  /* 0x0000002005007c0c */ /* 0x000fe4000c701270 */
[----:B------:R-:W-:Y:S01]  /*470f0*/  LOP3.LUT R56, R56, 0xffefffff, RZ, 0xc0, !PT ;  /* 0xffefffff38387812 */ /* 0x000fe200078ec0ff */
[----:B------:R-:W-:-:S08]  /*47100*/  VIADD R2, R4, 0x90 ;  /* 0x0000009004027836 */ /* 0x000fd00000000000 */
        /* <DEDUP_REMOVED lines=40> */
[----:B------:R-:W-:Y:S01]  /*47390*/  ISETP.GE.AND P0, PT, R2, UR29, PT ;  /* 0x0000001d02007c0c */ /* 0x000fe2000bf06270 */
[----:B------:R0:W-:Y:S01]  /*473a0*/  STL [R1+0xaac], R8 ;  /* 0x000aac0801007387 */ /* 0x0001e20000100800 */
[----:B------:R-:W-:Y:S01]  /*473b0*/  LOP3.LUT R56, R56, 0xffffefff, RZ, 0xc0, !PT ;  /* 0xffffefff38387812 */ /* 0x000fe200078ec0ff */
[----:B------:R-:W-:Y:S01]  /*473c0*/  VIADD R2, R4, 0x8c ;  /* 0x0000008c04027836 */ /* 0x000fe20000000000 */
[----:B------:R-:W-:Y:S01]  /*473d0*/  ISETP.LT.AND P1, PT, R6, UR19, !P0 ;  /* 0x0000001306007c0c */ /* 0x000fe2000c721270 */
[----:B------:R-:W-:Y:S01]  /*473e0*/  ULDC.64 UR18, c[0x0][0x228] ;  /* 0x00008a0000127ab9 */ /* 0x000fe20000000a00 */
[----:B------:R-:W-:Y:S01]  /*473f0*/  ISETP.LT.AND P0, PT, R5, UR34, !P0 ;  /* 0x0000002205007c0c */ /* 0x000fe2000c701270 */
[----:B------:R-:W-:Y:S01]  /*47400*/  ULDC.64 UR28, c[0x0][0x228] ;  /* 0x00008a00001c7ab9 */ /* 0x000fe20000000a00 */
[----:B0-----:R-:W-:Y:S01]  /*47410*/  VIADD R8, R8, UR6 ;  /* 0x0000000608087c36 */ /* 0x001fe20008000000 */
[----:B------:R-:W-:-:S04]  /*47420*/  ULDC UR6, c[0x0][0x248] ;  /* 0x0000920000067ab9 */ /* 0x000fc80000000800 */
[----:B------:R0:W-:Y:S04]  /*47430*/  STL [R1+0xab0], R8 ;  /* 0x000ab00801007387 */ /* 0x0001e80000100800 */
[----:B------:R-:W-:Y:S01]  /*47440*/  @P1 LOP3.LUT R56, R56, 0x1000, RZ, 0xfc, !PT ;  /* 0x0000100038381812 */ /* 0x000fe200078efcff */
[----:B0-----:R-:W-:-:S03]  /*47450*/  VIADD R8, R8, UR5 ;  /* 0x0000000508087c36 */ /* 0x001fc60008000000 */
[----:B------:R-:W-:Y:S01]  /*47460*/  LOP3.LUT R56, R56, 0xfffff7ff, RZ, 0xc0, !PT ;  /* 0xfffff7ff38387812 */ /* 0x000fe200078ec0ff */
[----:B------:R-:W-:Y:S01]  /*47470*/  ULDC UR5, c[0x0][0x248] ;  /* 0x0000920000057ab9 */ /* 0x000fe20000000800 */
        /* <DEDUP_REMOVED lines=30> */
[----:B------:R-:W-:Y:S02]  /*47660*/  ULDC UR10, c[0x0][0x248] ;  /* 0x00009200000a7ab9 */ /* 0x000fe40000000800 */
[----:B------:R-:W-:Y:S02]  /*47670*/  ISETP.LT.AND P1, PT, R6, UR15, !P0 ;  /* 0x0000000f06007c0c */ /* 0x000fe4000c721270 */
[----:B------:R-:W-:Y:S01]  /*47680*/  LOP3.LUT R56, R56, 0xfffffeff, RZ, 0xc0, !PT ;  /* 0xfffffeff38387812 */ /* 0x000fe200078ec0ff */
[----:B------:R0:W-:Y:S01]  /*47690*/  STL [R1+0xacc], R8 ;  /* 0x000acc0801007387 */ /* 0x0001e20000100800 */
[----:B------:R-:W-:Y:S01]  /*476a0*/  ISETP.LT.AND P0, PT, R5, UR28, !P0 ;  /* 0x0000001c05007c0c */ /* 0x000fe2000c701270 */
[----:B------:R-:W-:Y:S01]  /*476b0*/  VIADD R2, R4, 0x8a ;  /* 0x0000008a04027836 */ /* 0x000fe20000000000 */
[----:B------:R-:W-:Y:S01]  /*476c0*/  ULDC.64 UR30, c[0x0][0x228] ;  /* 0x00008a00001e7ab9 */ /* 0x000fe20000000a00 */
[----:B------:R-:W-:Y:S01]  /*476d0*/  ULDC UR15, c[0x0][0x248] ;  /* 0x00009200000f7ab9 */ /* 0x000fe20000000800 */
[----:B0-----:R-:W-:-:S05]  /*476e0*/  VIADD R8, R8, UR10 ;  /* 0x0000000a08087c36 */ /* 0x001fca0008000000 */
        /* <DEDUP_REMOVED lines=19> */
[----:B------:R-:W-:Y:S01]  /*47820*/  ULDC.64 UR22, c[0x0][0x228] ;  /* 0x00008a0000167ab9 */ /* 0x000fe20000000a00 */
        /* <DEDUP_REMOVED lines=46> */
[----:B------:R-:W-:Y:S01]  /*47b10*/  ULDC UR13, c[0x0][0x228] ;  /* 0x00008a00000d7ab9 */ /* 0x000fe20000000800 */
[----:B0-----:R-:W-:-:S05]  /*47b20*/  VIADD R8, R8, UR18 ;  /* 0x0000001208087c36 */ /* 0x001fca0008000000 */
        /* <DEDUP_REMOVED lines=16> */
[----:B------:R-:W-:Y:S01]  /*47c30*/  ULDC UR24, c[0x0][0x248] ;  /* 0x0000920000187ab9 */ /* 0x000fe20000000800 */
[----:B------:R-:W-:-:S11]  /*47c40*/  ULDC UR17, c[0x0][0x228] ;  /* 0x00008a0000117ab9 */ /* 0x000fd60000000800 */
        /* <DEDUP_REMOVED lines=57> */
[----:B------:R-:W-:Y:S01]  /*47fe0*/  ULDC UR38, c[0x0][0x228] ;  /* 0x00008a0000267ab9 */ /* 0x000fe20000000800 */
[----:B------:R-:W-:Y:S01]  /*47ff0*/  ULDC UR23, c[0x0][0x228] ;  /* 0x00008a0000177ab9 */ /* 0x000fe20000000800 */
[----:B0-----:R-:W-:-:S07]  /*48000*/  VIADD R8, R8, UR18 ;  /* 0x0000001208087c36 */ /* 0x001fce0008000000 */
[----:B------:R-:W-:Y:S01]  /*48010*/  @P1 LOP3.LUT R57, R57, 0x400000, RZ, 0xfc, !PT ;  /* 0x0040000039391812 */ /* 0x000fe200078efcff */
[----:B------:R-:W-:-:S03]  /*48020*/  ULDC UR18, c[0x0][0x228] ;  /* 0x00008a0000127ab9 */ /* 0x000fc60000000800 */
        /* <DEDUP_REMOVED lines=56> */
[----:B------:R-:W-:Y:S01]  /*483b0*/  ULDC UR26, c[0x0][0x248] ;  /* 0x00009200001a7ab9 */ /* 0x000fe20000000800 */
        /* <DEDUP_REMOVED lines=71> */
[----:B0-----:R-:W-:Y:S01]  /*48830*/  VIADD R8, R8, UR25 ;  /* 0x0000001908087c36 */ /* 0x001fe20008000000 */
[----:B------:R-:W-:-:S07]  /*48840*/  ULDC UR25, c[0x0][0x248] ;  /* 0x0000920000197ab9 */ /* 0x000fce0000000800 */
        /* <DEDUP_REMOVED lines=60> */
[----:B------:R-:W-:-:S04]  /*48c10*/  ULDC UR26, c[0x0][0x248] ;  /* 0x00009200001a7ab9 */ /* 0x000fc80000000800 */
[----:B------:R0:W-:Y:S01]  /*48c20*/  STL [R1+0xcf4], R8 ;  /* 0x000cf40801007387 */ /* 0x0001e20000100800 */
[----:B------:R-:W-:Y:S01]  /*48c30*/  LOP3.LUT R57, R57, 0xfffffffe, RZ, 0xc0, !PT ;  /* 0xfffffffe39397812 */ /* 0x000fe200078ec0ff */
[----:B0-----:R-:W-:Y:S01]  /*48c40*/  VIADD R8, R8, UR25 ;  /* 0x0000001908087c36 */ /* 0x001fe20008000000 */
[----:B------:R-:W-:Y:S01]  /*48c50*/  @P0 LOP3.LUT R58, R58, 0x80000000, RZ, 0xfc, !PT ;  /* 0x800000003a3a0812 */ /* 0x000fe200078efcff */
[----:B------:R-:W-:-:S03]  /*48c60*/  ULDC UR25, c[0x0][0x248] ;  /* 0x0000920000197ab9 */ /* 0x000fc60000000800 */
[----:B------:R0:W-:Y:S01]  /*48c70*/  STL [R1+0xcf8], R8 ;  /* 0x000cf80801007387 */ /* 0x0001e20000100800 */
[----:B------:R-:W-:Y:S02]  /*48c80*/  ISETP.GE.AND P0, PT, R2, UR33, PT ;  /* 0x0000002102007c0c */ /* 0x000fe4000bf06270 */
[----:B------:R-:W-:Y:S01]  /*48c90*/  @P1 LOP3.LUT R57, R57, 0x1, RZ, 0xfc, !PT ;  /* 0x0000000139391812 */ /* 0x000fe200078efcff */
[----:B0-----:R-:W-:Y:S01]  /*48ca0*/  VIADD R8, R8, UR26 ;  /* 0x0000001a08087c36 */ /* 0x001fe20008000000 */
        /* <DEDUP_REMOVED lines=57> */
[----:B------:R-:W-:Y:S01]  /*49040*/  ULDC.64 UR36, c[0x0][0x228] ;  /* 0x00008a0000247ab9 */ /* 0x000fe20000000a00 */
[----:B------:R-:W-:Y:S01]  /*49050*/  ULDC UR26, c[0x0][0x248] ;  /* 0x00009200001a7ab9 */ /* 0x000fe20000000800 */
[----:B------:R-:W-:-:S08]  /*49060*/  ULDC UR59, c[0x0][0x228] ;  /* 0x00008a00003b7ab9 */ /* 0x000fd00000000800 */
        /* <DEDUP_REMOVED lines=10> */
[----:B------:R-:W-:Y:S01]  /*49110*/  ULDC UR58, c[0x0][0x228] ;  /* 0x00008a00003a7ab9 */ /* 0x000fe20000000800 */
        /* <DEDUP_REMOVED lines=116> */
[----:B------:R-:W-:-:S08]  /*49860*/  ULDC UR49, c[0x0][0x228] ;  /* 0x00008a0000317ab9 */ /* 0x000fd00000000800 */
        /* <DEDUP_REMOVED lines=88> */
[----:B------:R-:W-:-:S11]  /*49df0*/  ISETP.LT.AND P0, PT, R5, UR32, !P0 ;  /* 0x0000002005007c0c */ /* 0x000fd6000c701270 */
        /* <DEDUP_REMOVED lines=22> */
[----:B------:R-:W-:Y:S01]  /*49f60*/  ULDC.64 UR30, c[0x0][0x228] ;  /* 0x00008a00001e7ab9 */ /* 0x000fe20000000a00 */
[----:B------:R-:W-:-:S07]  /*49f70*/  ULDC UR6, c[0x0][0x248] ;  /* 0x0000920000067ab9 */ /* 0x000fce0000000800 */
        /* <DEDUP_REMOVED lines=12> */
[----:B0-----:R-:W-:Y:S01]  /*4a040*/  VIADD R8, R8, UR25 ;  /* 0x0000001908087c36 */ /* 0x001fe20008000000 */
[----:B------:R-:W-:-:S04]  /*4a050*/  ULDC UR25, c[0x0][0x248] ;  /* 0x0000920000197ab9 */ /* 0x000fc80000000800 */
[----:B------:R0:W-:Y:S05]  /*4a060*/  STL [R1+0xdd0], R8 ;  /* 0x000dd00801007387 */ /* 0x0001ea0000100800 */
[----:B------:R-:W-:Y:S01]  /*4a070*/  @P1 LOP3.LUT R59, R59, 0x400000, RZ, 0xfc, !PT ;  /* 0x004000003b3b1812 */ /* 0x000fe200078efcff */
[----:B0-----:R-:W-:-:S03]  /*4a080*/  VIADD R8, R8, UR26 ;  /* 0x0000001a08087c36 */ /* 0x001fc60008000000 */
[----:B------:R-:W-:Y:S02]  /*4a090*/  LOP3.LUT R59, R59, 0xffdfffff, RZ, 0xc0, !PT ;  /* 0xffdfffff3b3b7812 */ /* 0x000fe400078ec0ff */
        /* <DEDUP_REMOVED lines=10> */
[----:B0-----:R-:W-:-:S05]  /*4a140*/  VIADD R8, R8, UR25 ;  /* 0x0000001908087c36 */ /* 0x001fca0008000000 */
        /* <DEDUP_REMOVED lines=96> */
[----:B------:R-:W-:-:S08]  /*4a750*/  ULDC.64 UR36, c[0x0][0x228] ;  /* 0x00008a0000247ab9 */ /* 0x000fd00000000a00 */
        /* <DEDUP_REMOVED lines=24> */
[----:B------:R-:W-:Y:S01]  /*4a8e0*/  ULDC.64 UR38, c[0x0][0x228] ;  /* 0x00008a0000267ab9 */ /* 0x000fe20000000a00 */
[----:B0-----:R-:W-:Y:S01]  /*4a8f0*/  VIADD R8, R8, UR5 ;  /* 0x0000000508087c36 */ /* 0x001fe20008000000 */
[----:B------:R-:W-:Y:S01]  /*4a900*/  ISETP.LT.AND P0, PT, R5, UR30, !P0 ;  /* 0x0000001e05007c0c */ /* 0x000fe2000c701270 */
[----:B------:R-:W-:-:S03]  /*4a910*/  ULDC UR5, c[0x0][0x248] ;  /* 0x0000920000057ab9 */ /* 0x000fc60000000800 */
[----:B------:R0:W-:Y:S05]  /*4a920*/  STL [R1+0xf40], R8 ;  /* 0x000f400801007387 */ /* 0x0001ea0000100800 */
[----:B------:R-:W-:Y:S01]  /*4a930*/  @P1 LOP3.LUT R59, R59, 0x4, RZ, 0xfc, !PT ;  /* 0x000000043b3b1812 */ /* 0x000fe200078efcff */
[----:B0-----:R-:W-:-:S03]  /*4a940*/  VIADD R8, R8, UR6 ;  /* 0x0000000608087c36 */ /* 0x001fc60008000000 */
[----:B------:R-:W-:Y:S01]  /*4a950*/  LOP3.LUT R59, R59, 0xfffffffd, RZ, 0xc0, !PT ;  /* 0xfffffffd3b3b7812 */ /* 0x000fe200078ec0ff */
[----:B------:R-:W-:Y:S01]  /*4a960*/  ULDC UR6, c[0x0][0x248] ;  /* 0x0000920000067ab9 */ /* 0x000fe20000000800 */
[----:B------:R0:W-:Y:S02]  /*4a970*/  STL [R1+0xf44], R8 ;  /* 0x000f440801007387 */ /* 0x0001e40000100800 */
[----:B------:R-:W-:Y:S01]  /*4a980*/  @P0 LOP3.LUT R59, R59, 0x2, RZ, 0xfc, !PT ;  /* 0x000000023b3b0812 */ /* 0x000fe200078efcff */
[----:B0-----:R-:W-:Y:S01]  /*4a990*/  VIADD R8, R8, UR5 ;  /* 0x0000000508087c36 */ /* 0x001fe20008000000 */
[----:B------:R-:W-:Y:S01]  /*4a9a0*/  ULDC UR5, c[0x0][0x248] ;  /* 0x0000920000057ab9 */ /* 0x000fe20000000800 */
[----:B------:R-:W-:-:S03]  /*4a9b0*/  ISETP.GE.AND P0, PT, R2, UR11, PT ;  /* 0x0000000b02007c0c */ /* 0x000fc6000bf06270 */
[----:B------:R0:W-:Y:S01]  /*4a9c0*/  STL [R1+0xf4c], R8 ;  /* 0x000f4c0801007387 */ /* 0x0001e20000100800 */
[----:B------:R-:W-:Y:S01]  /*4a9d0*/  ISETP.LT.AND P1, PT, R6, UR20, !P0 ;  /* 0x0000001406007c0c */ /* 0x000fe2000c721270 */
[----:B------:R-:W-:Y:S01]  /*4a9e0*/  VIADD R2, R4, 0x56 ;  /* 0x0000005604027836 */ /* 0x000fe20000000000 */
[----:B------:R-:W-:Y:S01]  /*4a9f0*/  ISETP.LT.AND P0, PT, R5, UR18, !P0 ;  /* 0x0000001205007c0c */ /* 0x000fe2000c701270 */
[----:B------:R-:W-:Y:S01]  /*4aa00*/  ULDC UR18, c[0x0][0x248] ;  /* 0x0000920000127ab9 */ /* 0x000fe20000000800 */
[----:B------:R-:W-:Y:S01]  /*4aa10*/  LOP3.LUT R59, R59, 0xfffffffe, RZ, 0xc0, !PT ;  /* 0xfffffffe3b3b7812 */ /* 0x000fe200078ec0ff */
[----:B------:R-:W-:Y:S01]  /*4aa20*/  ULDC UR20, c[0x0][0x248] ;  /* 0x0000920000147ab9 */ /* 0x000fe20000000800 */
[----:B------:R-:W-:Y:S01]  /*4aa30*/  ULDC UR11, c[0x0][0x228] ;  /* 0x00008a00000b7ab9 */ /* 0x000fe20000000800 */
[----:B0-----:R-:W-:Y:S01]  /*4aa40*/  VIADD R8, R8, UR5 ;  /* 0x0000000508087c36 */ /* 0x001fe20008000000 */
[----:B------:R-:W-:-:S04]  /*4aa50*/  ULDC UR5, c[0x0][0x228] ;  /* 0x00008a0000057ab9 */ /* 0x000fc80000000800 */
[----:B------:R0:W-:Y:S02]  /*4aa60*/  STL [R1+0xf54], R8 ;  /* 0x000f540801007387 */ /* 0x0001e40000100800 */
        /* <DEDUP_REMOVED lines=8> */
[----:B------:R-:W-:Y:S02]  /*4aaf0*/  @P1 LOP3.LUT R59, R59, 0x1, RZ, 0xfc, !PT ;  /* 0x000000013b3b1812 */ /* 0x000fe400078efcff */
[----:B------:R-:W-:Y:S01]  /*4ab00*/  LOP3.LUT R188, R188, 0xbfffffff, RZ, 0xc0, !PT ;  /* 0xbfffffffbcbc7812 */ /* 0x000fe200078ec0ff */
[----:B------:R-:W-:Y:S01]  /*4ab10*/  VIADD R2, R4, 0x55 ;  /* 0x0000005504027836 */ /* 0x000fe20000000000 */
[----:B------:R-:W-:Y:S01]  /*4ab20*/  ULDC.64 UR26, c[0x0][0x228] ;  /* 0x00008a00001a7ab9 */ /* 0x000fe20000000a00 */
[----:B0-----:R-:W-:Y:S01]  /*4ab30*/  VIADD R8, R8, UR10 ;  /* 0x0000000a08087c36 */ /* 0x001fe20008000000 */
[----:B------:R-:W-:Y:S01]  /*4ab40*/  ULDC UR10, c[0x0][0x248] ;  /* 0x00009200000a7ab9 */ /* 0x000fe20000000800 */
[----:B------:R-:W-:-:S03]  /*4ab50*/  ISETP.LT.AND P1, PT, R6, UR22, !P0 ;  /* 0x0000001606007c0c */ /* 0x000fc6000c721270 */
[----:B------:R0:W-:Y:S01]  /*4ab60*/  STL [R1+0xf60], R8 ;  /* 0x000f600801007387 */ /* 0x0001e20000100800 */
[----:B------:R-:W-:Y:S01]  /*4ab70*/  ISETP.LT.AND P0, PT, R5, UR32, !P0 ;  /* 0x0000002005007c0c */ /* 0x000fe2000c701270 */
[----:B0-----:R-:W-:-:S08]  /*4ab80*/  VIADD R8, R8, UR10 ;  /* 0x0000000a08087c36 */ /* 0x001fd00008000000 */
        /* <DEDUP_REMOVED lines=109> */
[----:B------:R-:W-:Y:S01]  /*4b260*/  ULDC UR30, c[0x0][0x228] ;  /* 0x00008a00001e7ab9 */ /* 0x000fe20000000800 */
[----:B------:R0:W-:Y:S01]  /*4b270*/  STL [R1+0xfbc], R8 ;  /* 0x000fbc0801007387 */ /* 0x0001e20000100800 */
        /* <DEDUP_REMOVED lines=76> */
[----:B------:R-:W-:-:S08]  /*4b740*/  ULDC.64 UR30, c[0x0][0x228] ;  /* 0x00008a00001e7ab9 */ /* 0x000fd00000000a00 */
        /* <DEDUP_REMOVED lines=100> */
[----:B------:R-:W-:Y:S01]  /*4bd90*/  R2UR UR4, R26 ;  /* 0x000000001a0472ca */ /* 0x000fe200000e0000 */
[----:B------:R-:W-:Y:S01]  /*4bda0*/  VIADD R25, R4, 0x19 ;  /* 0x0000001904197836 */ /* 0x000fe20000000000 */
        /* <DEDUP_REMOVED lines=24> */
[----:B------:R-:W-:Y:S01]  /*4bf30*/  VIADD R24, R4, 0x18 ;  /* 0x0000001804187836 */ /* 0x000fe20000000000 */
        /* <DEDUP_REMOVED lines=49> */
[----:B------:R-:W-:Y:S01]  /*4c250*/  VIADD R20, R4, 0x14 ;  /* 0x0000001404147836 */ /* 0x000fe20000000000 */
[----:B------:R-:W-:-:S08]  /*4c260*/  ULDC UR55, c[0x0][0x248] ;  /* 0x0000920000377ab9 */ /* 0x000fd00000000800 */
        /* <DEDUP_REMOVED lines=11> */
[----:B------:R-:W-:Y:S01]  /*4c320*/  ULDC.64 UR34, c[0x0][0x228] ;  /* 0x00008a0000227ab9 */ /* 0x000fe20000000a00 */
        /* <DEDUP_REMOVED lines=14> */
[C---:B------:R-:W-:Y:S01]  /*4c410*/  VIADD R2, R4.reuse, 0x36 ;  /* 0x0000003604027836 */ /* 0x040fe20000000000 */
[----:B------:R-:W-:Y:S01]  /*4c420*/  LOP3.LUT R189, R189, 0xfffffffe, RZ, 0xc0, !PT ;  /* 0xfffffffebdbd7812 */ /* 0x000fe200078ec0ff */
[----:B------:R0:W-:Y:S01]  /*4c430*/  STL [R1+0xff8], R8 ;  /* 0x000ff80801007387 */ /* 0x0001e20000100800 */
[----:B------:R-:W-:Y:S01]  /*4c440*/  ISETP.LT.AND P0, PT, R5, UR34, !P0 ;  /* 0x0000002205007c0c */ /* 0x000fe2000c701270 */
[----:B------:R-:W-:Y:S01]  /*4c450*/  ULDC.64 UR32, c[0x0][0x228] ;  /* 0x00008a0000207ab9 */ /* 0x000fe20000000a00 */
[----:B------:R-:W-:Y:S01]  /*4c460*/  VIADD R19, R4, 0x13 ;  /* 0x0000001304137836 */ /* 0x000fe20000000000 */
[----:B------:R-:W-:Y:S01]  /*4c470*/  ULDC UR53, c[0x0][0x248] ;  /* 0x0000920000357ab9 */ /* 0x000fe20000000800 */
[----:B0-----:R-:W-:Y:S01]  /*4c480*/  VIADD R8, R8, UR13 ;  /* 0x0000000d08087c36 */ /* 0x001fe20008000000 */
[----:B------:R-:W-:-:S04]  /*4c490*/  ULDC UR13, c[0x0][0x248] ;  /* 0x00009200000d7ab9 */ /* 0x000fc80000000800 */
[----:B------:R0:W-:Y:S04]  /*4c4a0*/  STL [R1+0xffc], R8 ;  /* 0x000ffc0801007387 */ /* 0x0001e80000100800 */
        /* <DEDUP_REMOVED lines=9> */
[C---:B------:R-:W-:Y:S01]  /*4c540*/  VIADD R2, R4.reuse, 0x35 ;  /* 0x0000003504027836 */ /* 0x040fe20000000000 */
[----:B------:R0:W-:Y:S01]  /*4c550*/  STL [R1+0x1004], R8 ;  /* 0x0010040801007387 */ /* 0x0001e20000100800 */
[----:B------:R-:W-:Y:S01]  /*4c560*/  ULDC.64 UR36, c[0x0][0x228] ;  /* 0x00008a0000247ab9 */ /* 0x000fe20000000a00 */
[----:B------:R-:W-:Y:S01]  /*4c570*/  ULDC UR13, c[0x0][0x228] ;  /* 0x00008a00000d7ab9 */ /* 0x000fe20000000800 */
[----:B------:R-:W-:Y:S01]  /*4c580*/  VIADD R18, R4, 0x12 ;  /* 0x0000001204127836 */ /* 0x000fe20000000000 */
        /* <DEDUP_REMOVED lines=46> */
[----:B------:R-:W-:Y:S01]  /*4c870*/  VIADD R17, R4, 0x11 ;  /* 0x0000001104117836 */ /* 0x000fe20000000000 */
[----:B------:R-:W-:Y:S02]  /*4c880*/  ULDC UR50, c[0x0][0x248] ;  /* 0x0000920000327ab9 */ /* 0x000fe40000000800 */
        /* <DEDUP_REMOVED lines=43> */
[----:B------:R-:W-:-:S02]  /*4cb40*/  VIADD R16, R4, 0x10 ;  /* 0x0000001004107836 */ /* 0x000fc40000000000 */
        /* <DEDUP_REMOVED lines=207> */
[----:B------:R0:W-:Y:S01]  /*4d840*/  STL [R1+0x1080], R8 ;  /* 0x0010800801007387 */ /* 0x0001e20000100800 */
[----:B------:R-:W-:Y:S01]  /*4d850*/  LOP3.LUT R190, R190, 0xffffffef, RZ, 0xc0, !PT ;  /* 0xffffffefbebe7812 */ /* 0x000fe200078ec0ff */
[----:B------:R-:W-:Y:S01]  /*4d860*/  VIADD R2, R4, 0x28 ;  /* 0x0000002804027836 */ /* 0x000fe20000000000 */
[----:B------:R-:W-:Y:S01]  /*4d870*/  ULDC UR16, c[0x0][0x248] ;  /* 0x0000920000107ab9 */ /* 0x000fe20000000800 */
[----:B0-----:R-:W-:Y:S01]  /*4d880*/  VIADD R8, R8, UR21 ;  /* 0x0000001508087c36 */ /* 0x001fe20008000000 */
[----:B------:R-:W-:Y:S01]  /*4d890*/  ISETP.LT.AND P0, PT, R5, UR44, !P0 ;  /* 0x0000002c05007c0c */ /* 0x000fe2000c701270 */
[----:B------:R-:W-:-:S05]  /*4d8a0*/  ULDC UR21, c[0x0][0x248] ;  /* 0x0000920000157ab9 */ /* 0x000fca0000000800 */
[----:B------:R-:W-:Y:S01]  /*4d8b0*/  @P1 LOP3.LUT R190, R190, 0x10, RZ, 0xfc, !PT ;  /* 0x00000010bebe1812 */ /* 0x000fe200078efcff */
[C---:B------:R-:W-:Y:S01]  /*4d8c0*/  VIADD R14, R4.reuse, 0xe ;  /* 0x0000000e040e7836 */ /* 0x040fe20000000000 */
[----:B------:R0:W-:Y:S01]  /*4d8d0*/  STL [R1+0x1074], R8 ;  /* 0x0010740801007387 */ /* 0x0001e20000100800 */
[----:B------:R-:W-:Y:S01]  /*4d8e0*/  VIADD R13, R4, 0xd ;  /* 0x0000000d040d7836 */ /* 0x000fe20000000000 */
[----:B------:R-:W-:Y:S01]  /*4d8f0*/  ULDC UR44, c[0x0][0x248] ;  /* 0x00009200002c7ab9 */ /* 0x000fe20000000800 */
[----:B0-----:R-:W-:Y:S01]  /*4d900*/  VIADD R8, R8, UR25 ;  /* 0x0000001908087c36 */ /* 0x001fe20008000000 */
[----:B------:R-:W-:Y:S01]  /*4d910*/  LOP3.LUT R190, R190, 0xfffffff7, RZ, 0xc0, !PT ;  /* 0xfffffff7bebe7812 */ /* 0x000fe200078ec0ff */
[----:B------:R-:W-:-:S03]  /*4d920*/  ULDC UR25, c[0x0][0x248] ;  /* 0x0000920000197ab9 */ /* 0x000fc60000000800 */
        /* <DEDUP_REMOVED lines=13> */
[----:B0-----:R-:W-:Y:S01]  /*4da00*/  VIADD R8, R8, UR27 ;  /* 0x0000001b08087c36 */ /* 0x001fe20008000000 */
[----:B------:R-:W-:Y:S01]  /*4da10*/  ISETP.LT.AND P0, PT, R5, UR46, !P0 ;  /* 0x0000002e05007c0c */ /* 0x000fe2000c701270 */
[----:B------:R-:W-:-:S03]  /*4da20*/  ULDC UR27, c[0x0][0x248] ;  /* 0x00009200001b7ab9 */ /* 0x000fc60000000800 */
[----:B------:R0:W-:Y:S02]  /*4da30*/  STL [R1+0x103c], R8 ;  /* 0x00103c0801007387 */ /* 0x0001e40000100800 */
[----:B0-----:R-:W-:Y:S01]  /*4da40*/  VIADD R8, R8, UR23 ;  /* 0x0000001708087c36 */ /* 0x001fe20008000000 */
[----:B------:R-:W-:Y:S01]  /*4da50*/  @P1 LOP3.LUT R190, R190, 0x4, RZ, 0xfc, !PT ;  /* 0x00000004bebe1812 */ /* 0x000fe200078efcff */
[----:B------:R-:W-:-:S03]  /*4da60*/  ULDC UR23, c[0x0][0x248] ;  /* 0x0000920000177ab9 */ /* 0x000fc60000000800 */
[----:B------:R0:W-:Y:S02]  /*4da70*/  STL [R1+0x102c], R8 ;  /* 0x00102c0801007387 */ /* 0x0001e40000100800 */
[----:B0-----:R-:W-:Y:S01]  /*4da80*/  VIADD R8, R8, UR5 ;  /* 0x0000000508087c36 */ /* 0x001fe20008000000 */
[----:B------:R-:W-:Y:S01]  /*4da90*/  LOP3.LUT R190, R190, 0xfffffffd, RZ, 0xc0, !PT ;  /* 0xfffffffdbebe7812 */ /* 0x000fe200078ec0ff */
[----:B------:R-:W-:-:S03]  /*4daa0*/  ULDC UR5, c[0x0][0x248] ;  /* 0x0000920000057ab9 */ /* 0x000fc60000000800 */
        /* <DEDUP_REMOVED lines=8> */
[----:B------:R-:W-:Y:S01]  /*4db30*/  LOP3.LUT R190, R190, 0xfffffffe, RZ, 0xc0, !PT ;  /* 0xfffffffebebe7812 */ /* 0x000fe200078ec0ff */
[----:B------:R-:W-:Y:S01]  /*4db40*/  ULDC.64 UR32, c[0x0][0x228] ;  /* 0x00008a0000207ab9 */ /* 0x000fe20000000a00 */
[----:B0-----:R-:W-:Y:S01]  /*4db50*/  VIADD R8, R8, UR6 ;  /* 0x0000000608087c36 */ /* 0x001fe20008000000 */
[----:B------:R-:W-:Y:S01]  /*4db60*/  ISETP.LT.AND P0, PT, R5, UR34, !P0 ;  /* 0x0000002205007c0c */ /* 0x000fe2000c701270 */
[----:B------:R-:W-:Y:S01]  /*4db70*/  ULDC UR6, c[0x0][0x248] ;  /* 0x0000920000067ab9 */ /* 0x000fe20000000800 */
[----:B------:R-:W-:-:S06]  /*4db80*/  ULDC UR18, c[0x0][0x248] ;  /* 0x0000920000127ab9 */ /* 0x000fcc0000000800 */
[----:B------:R-:W-:Y:S01]  /*4db90*/  @P1 LOP3.LUT R190, R190, 0x1, RZ, 0xfc, !PT ;  /* 0x00000001bebe1812 */ /* 0x000fe200078efcff */
[----:B------:R0:W-:Y:S01]  /*4dba0*/  STL [R1+0x1008], R8 ;  /* 0x0010080801007387 */ /* 0x0001e20000100800 */
[----:B------:R-:W-:Y:S01]  /*4dbb0*/  ULDC UR34, c[0x0][0x248] ;  /* 0x0000920000227ab9 */ /* 0x000fe20000000800 */
[----:B0-----:R-:W-:Y:S02]  /*4dbc0*/  VIADD R8, R8, UR21 ;  /* 0x0000001508087c36 */ /* 0x001fe40008000000 */
[----:B------:R-:W-:Y:S01]  /*4dbd0*/  @P0 LOP3.LUT R191, R191, 0x80000000, RZ, 0xfc, !PT ;  /* 0x80000000bfbf0812 */ /* 0x000fe200078efcff */
[----:B------:R-:W-:Y:S02]  /*4dbe0*/  ULDC UR21, c[0x0][0x248] ;  /* 0x0000920000157ab9 */ /* 0x000fe40000000800 */
[----:B------:R0:W-:Y:S02]  /*4dbf0*/  STL [R1+0xff4], R8 ;  /* 0x000ff40801007387 */ /* 0x0001e40000100800 */
        /* <DEDUP_REMOVED lines=9> */
[----:B------:R-:W-:Y:S01]  /*4dc90*/  ISETP.LT.AND P0, PT, R5, UR32, !P0 ;  /* 0x0000002005007c0c */ /* 0x000fe2000c701270 */
[----:B------:R-:W-:Y:S01]  /*4dca0*/  ULDC UR23, c[0x0][0x248] ;  /* 0x0000920000177ab9 */ /* 0x000fe20000000800 */
[----:B------:R-:W-:Y:S02]  /*4dcb0*/  ULDC UR32, c[0x0][0x248] ;  /* 0x0000920000207ab9 */ /* 0x000fe40000000800 */
        /* <DEDUP_REMOVED lines=21> */
[----:B0-----:R-:W-:Y:S01]  /*4de10*/  VIADD R8, R8, UR30 ;  /* 0x0000001e08087c36 */ /* 0x001fe20008000000 */
[----:B------:R-:W-:-:S04]  /*4de20*/  ULDC.64 UR30, c[0x0][0x228] ;  /* 0x00008a00001e7ab9 */ /* 0x000fc80000000a00 */
        /* <DEDUP_REMOVED lines=20> */
[----:B0-----:R-:W-:-:S05]  /*4df70*/  VIADD R8, R8, UR11 ;  /* 0x0000000b08087c36 */ /* 0x001fca0008000000 */
[----:B------:R0:W-:Y:S02]  /*4df80*/  STL [R1+0xf64], R8 ;  /* 0x000f640801007387 */ /* 0x0001e40000100800 */
[----:B0-----:R-:W-:Y:S01]  /*4df90*/  VIADD R8, R8, UR5 ;  /* 0x0000000508087c36 */ /* 0x001fe20008000000 */
[----:B------:R-:W-:Y:S01]  /*4dfa0*/  @P1 LOP3.LUT R191, R191, 0x4000000, RZ, 0xfc, !PT ;  /* 0x04000000bfbf1812 */ /* 0x000fe200078efcff */
[----:B------:R-:W-:-:S03]  /*4dfb0*/  ULDC UR5, c[0x0][0x248] ;  /* 0x0000920000057ab9 */ /* 0x000fc60000000800 */
[----:B------:R0:W-:Y:S02]  /*4dfc0*/  STL [R1+0xf50], R8 ;  /* 0x000f500801007387 */ /* 0x0001e40000100800 */
[----:B0-----:R-:W-:Y:S01]  /*4dfd0*/  VIADD R8, R8, UR10 ;  /* 0x0000000a08087c36 */ /* 0x001fe20008000000 */
[----:B------:R-:W-:Y:S02]  /*4dfe0*/  ULDC.64 UR10, c[0x0][0x228] ;  /* 0x00008a00000a7ab9 */ /* 0x000fe40000000a00 */
[----:B------:R-:W-:Y:S01]  /*4dff0*/  ISETP.LT.AND P0, PT, R5, UR10, !P0 ;  /* 0x0000000a05007c0c */ /* 0x000fe2000c701270 */
[----:B------:R-:W-:Y:S01]  /*4e000*/  ULDC UR10, c[0x0][0x248] ;  /* 0x00009200000a7ab9 */ /* 0x000fe20000000800 */
[----:B------:R-:W-:Y:S01]  /*4e010*/  LOP3.LUT R191, R191, 0xfdffffff, RZ, 0xc0, !PT ;  /* 0xfdffffffbfbf7812 */ /* 0x000fe200078ec0ff */
[----:B------:R0:W-:Y:S02]  /*4e020*/  STL [R1+0xf48], R8 ;  /* 0x000f480801007387 */ /* 0x0001e40000100800 */
[----:B0-----:R-:W-:-:S08]  /*4e030*/  VIADD R8, R8, UR6 ;  /* 0x0000000608087c36 */ /* 0x001fd00008000000 */
[----:B------:R-:W-:Y:S01]  /*4e040*/  @P0 LOP3.LUT R191, R191, 0x2000000, RZ, 0xfc, !PT ;  /* 0x02000000bfbf0812 */ /* 0x000fe200078efcff */
[----:B------:R-:W-:Y:S01]  /*4e050*/  ULDC UR6, c[0x0][0x248] ;  /* 0x0000920000067ab9 */ /* 0x000fe20000000800 */
[----:B------:R-:W-:Y:S01]  /*4e060*/  ISETP.GE.AND P0, PT, R2, UR43, PT ;  /* 0x0000002b02007c0c */ /* 0x000fe2000bf06270 */
[----:B------:R0:W-:Y:S01]  /*4e070*/  STL [R1+0xf34], R8 ;  /* 0x000f340801007387 */ /* 0x0001e20000100800 */
[----:B------:R-:W-:Y:S01]  /*4e080*/  LOP3.LUT R191, R191, 0xfeffffff, RZ, 0xc0, !PT ;  /* 0xfeffffffbfbf7812 */ /* 0x000fe200078ec0ff */
[----:B------:R-:W-:Y:S01]  /*4e090*/  VIADD R2, R4, 0x22 ;  /* 0x0000002204027836 */ /* 0x000fe20000000000 */
[----:B------:R-:W-:Y:S01]  /*4e0a0*/  ISETP.LT.AND P1, PT, R6, UR28, !P0 ;  /* 0x0000001c06007c0c */ /* 0x000fe2000c721270 */
[----:B------:R-:W-:Y:S01]  /*4e0b0*/  ULDC.64 UR42, c[0x0][0x228] ;  /* 0x00008a00002a7ab9 */ /* 0x000fe20000000a00 */
[----:B------:R-:W-:Y:S01]  /*4e0c0*/  ULDC UR28, c[0x0][0x248] ;  /* 0x00009200001c7ab9 */ /* 0x000fe20000000800 */
[----:B0-----:R-:W-:Y:S01]  /*4e0d0*/  VIADD R8, R8, UR12 ;  /* 0x0000000c08087c36 */ /* 0x001fe20008000000 */
[----:B------:R-:W-:-:S04]  /*4e0e0*/  ULDC UR12, c[0x0][0x248] ;  /* 0x00009200000c7ab9 */ /* 0x000fc80000000800 */
[----:B------:R0:W-:Y:S05]  /*4e0f0*/  STL [R1+0xf2c], R8 ;  /* 0x000f2c0801007387 */ /* 0x0001ea0000100800 */
[----:B------:R-:W-:Y:S01]  /*4e100*/  @P1 LOP3.LUT R191, R191, 0x1000000, RZ, 0xfc, !PT ;  /* 0x01000000bfbf1812 */ /* 0x000fe200078efcff */
[----:B0-----:R-:W-:Y:S01]  /*4e110*/  VIADD R8, R8, UR14 ;  /* 0x0000000e08087c36 */ /* 0x001fe20008000000 */
[----:B------:R-:W-:Y:S02]  /*4e120*/  ULDC.64 UR14, c[0x0][0x228] ;  /* 0x00008a00000e7ab9 */ /* 0x000fe40000000a00 */
[----:B------:R-:W-:Y:S01]  /*4e130*/  ISETP.LT.AND P0, PT, R5, UR14, !P0 ;  /* 0x0000000e05007c0c */ /* 0x000fe2000c701270 */
[----:B------:R-:W-:Y:S01]  /*4e140*/  ULDC UR14, c[0x0][0x248] ;  /* 0x00009200000e7ab9 */ /* 0x000fe20000000800 */
[----:B------:R-:W-:Y:S01]  /*4e150*/  LOP3.LUT R191, R191, 0xff7fffff, RZ, 0xc0, !PT ;  /* 0xff7fffffbfbf7812 */ /* 0x000fe200078ec0ff */
[----:B------:R0:W-:Y:S10]  /*4e160*/  STL [R1+0xdf8], R8 ;  /* 0x000df80801007387 */ /* 0x0001f40000100800 */
[----:B------:R-:W-:-:S02]  /*4e170*/  @P0 LOP3.LUT R191, R191, 0x800000, RZ, 0xfc, !PT ;  /* 0x00800000bfbf0812 */ /* 0x000fc400078efcff */
[----:B------:R-:W-:Y:S01]  /*4e180*/  ISETP.GE.AND P0, PT, R2, UR45, PT ;  /* 0x0000002d02007c0c */ /* 0x000fe2000bf06270 */
[----:B0-----:R-:W-:Y:S01]  /*4e190*/  VIADD R8, R8, UR38 ;  /* 0x0000002608087c36 */ /* 0x001fe20008000000 */
[----:B------:R-:W-:Y:S01]  /*4e1a0*/  LOP3.LUT R191, R191, 0xffbfffff, RZ, 0xc0, !PT ;  /* 0xffbfffffbfbf7812 */ /* 0x000fe200078ec0ff */
[----:B------:R-:W-:Y:S01]  /*4e1b0*/  VIADD R2, R4, 0x21 ;  /* 0x0000002104027836 */ /* 0x000fe20000000000 */
[----:B------:R-:W-:Y:S01]  /*4e1c0*/  ISETP.LT.AND P1, PT, R6, UR26, !P0 ;  /* 0x0000001a06007c0c */ /* 0x000fe2000c721270 */
[----:B------:R-:W-:Y:S01]  /*4e1d0*/  ULDC UR38, c[0x0][0x248] ;  /* 0x0000920000267ab9 */ /* 0x000fe20000000800 */
[----:B------:R0:W-:Y:S02]  /*4e1e0*/  STL [R1+0xdf0], R8 ;  /* 0x000df00801007387 */ /* 0x0001e40000100800 */
[----:B0-----:R-:W-:Y:S01]  /*4e1f0*/  VIADD R8, R8, UR25 ;  /* 0x0000001908087c36 */ /* 0x001fe20008000000 */
[----:B------:R-:W-:Y:S02]  /*4e200*/  ULDC.64 UR24, c[0x0][0x228] ;  /* 0x00008a0000187ab9 */ /* 0x000fe40000000a00 */
        /* <DEDUP_REMOVED lines=11> */
[----:B------:R-:W-:Y:S01]  /*4e2c0*/  ULDC.64 UR46, c[0x0][0x228] ;  /* 0x00008a00002e7ab9 */ /* 0x000fe20000000a00 */
[----:B------:R0:W-:Y:S01]  /*4e2d0*/  STL [R1+0xdd4], R8 ;  /* 0x000dd40801007387 */ /* 0x0001e20000100800 */
[----:B------:R-:W-:Y:S01]  /*4e2e0*/  VIADD R12, R4, 0xc ;  /* 0x0000000c040c7836 */ /* 0x000fe20000000000 */
[----:B------:R-:W-:Y:S01]  /*4e2f0*/  ULDC UR40, c[0x0][0x248] ;  /* 0x0000920000287ab9 */ /* 0x000fe20000000800 */
[----:B0-----:R-:W-:Y:S01]  /*4e300*/  VIADD R8, R8, UR21 ;  /* 0x0000001508087c36 */ /* 0x001fe20008000000 */
[----:B------:R-:W-:-:S02]  /*4e310*/  ULDC.64 UR20, c[0x0][0x228] ;  /* 0x00008a0000147ab9 */ /* 0x000fc40000000a00 */
[----:B------:R-:W-:Y:S01]  /*4e320*/  ISETP.LT.AND P0, PT, R5, UR20, !P0 ;  /* 0x0000001405007c0c */ /* 0x000fe2000c701270 */
[----:B------:R-:W-:-:S04]  /*4e330*/  ULDC UR20, c[0x0][0x248] ;  /* 0x0000920000147ab9 */ /* 0x000fc80000000800 */
[----:B------:R-:W-:-:S04]  /*4e340*/  @P1 LOP3.LUT R191, R191, 0x100000, RZ, 0xfc, !PT ;  /* 0x00100000bfbf1812 */ /* 0x000fc800078efcff */
[----:B------:R-:W-:-:S04]  /*4e350*/  LOP3.LUT R191, R191, 0xfff7ffff, RZ, 0xc0, !PT ;  /* 0xfff7ffffbfbf7812 */ /* 0x000fc800078ec0ff */
[----:B------:R-:W-:Y:S02]  /*4e360*/  @P0 LOP3.LUT R191, R191, 0x80000, RZ, 0xfc, !PT ;  /* 0x00080000bfbf0812 */ /* 0x000fe400078efcff */
[----:B------:R-:W-:-:S04]  /*4e370*/  ISETP.GE.AND P0, PT, R2, UR35, PT ;  /* 0x0000002302007c0c */ /* 0x000fc8000bf06270 */
[----:B------:R-:W-:Y:S01]  /*4e380*/  ISETP.LT.AND P1, PT, R6, UR19, !P0 ;  /* 0x0000001306007c0c */ /* 0x000fe2000c721270 */
[----:B------:R0:W-:Y:S01]  /*4e390*/  STL [R1+0xdc4], R8 ;  /* 0x000dc40801007387 */ /* 0x0001e20000100800 */
[----:B------:R-:W-:Y:S01]  /*4e3a0*/  LOP3.LUT R191, R191, 0xfffbffff, RZ, 0xc0, !PT ;  /* 0xfffbffffbfbf7812 */ /* 0x000fe200078ec0ff */
[----:B0-----:R-:W-:Y:S01]  /*4e3b0*/  VIADD R8, R8, UR16 ;  /* 0x0000001008087c36 */ /* 0x001fe20008000000 */
[----:B------:R-:W-:Y:S02]  /*4e3c0*/  ULDC.64 UR16, c[0x0][0x228] ;  /* 0x00008a0000107ab9 */ /* 0x000fe40000000a00 */
[----:B------:R-:W-:-:S07]  /*4e3d0*/  ISETP.LT.AND P0, PT, R5, UR16, !P0 ;  /* 0x0000001005007c0c */ /* 0x000fce000c701270 */
[----:B------:R-:W-:Y:S01]  /*4e3e0*/  @P1 LOP3.LUT R191, R191, 0x40000, RZ, 0xfc, !PT ;  /* 0x00040000bfbf1812 */ /* 0x000fe200078efcff */
[----:B------:R-:W-:Y:S01]  /*4e3f0*/  VIADD R2, R4, 0x1f ;  /* 0x0000001f04027836 */ /* 0x000fe20000000000 */
[----:B------:R0:W-:Y:S02]  /*4e400*/  STL [R1+0xdb8], R8 ;  /* 0x000db80801007387 */ /* 0x0001e40000100800 */
[----:B------:R-:W-:Y:S01]  /*4e410*/  LOP3.LUT R191, R191, 0xfffdffff, RZ, 0xc0, !PT ;  /* 0xfffdffffbfbf7812 */ /* 0x000fe200078ec0ff */
[----:B0-----:R-:W-:-:S03]  /*4e420*/  VIADD R8, R8, UR36 ;  /* 0x0000002408087c36 */ /* 0x001fc60008000000 */
[----:B------:R-:W-:Y:S01]  /*4e430*/  @P0 LOP3.LUT R191, R191, 0x20000, RZ, 0xfc, !PT ;  /* 0x00020000bfbf0812 */ /* 0x000fe200078efcff */
[----:B------:R-:W-:Y:S01]  /*4e440*/  ULDC UR36, c[0x0][0x248] ;  /* 0x0000920000247ab9 */ /* 0x000fe20000000800 */
[----:B------:R-:W-:Y:S01]  /*4e450*/  ISETP.GE.AND P0, PT, R2, UR33, PT ;  /* 0x0000002102007c0c */ /* 0x000fe2000bf06270 */
[----:B------:R0:W-:Y:S03]  /*4e460*/  STL [R1+0xda8], R8 ;  /* 0x000da80801007387 */ /* 0x0001e60000100800 */
[----:B------:R-:W-:Y:S02]  /*4e470*/  ISETP.LT.AND P1, PT, R6, UR13, !P0 ;  /* 0x0000000d06007c0c */ /* 0x000fe4000c721270 */
[----:B------:R-:W-:Y:S01]  /*4e480*/  LOP3.LUT R191, R191, 0xfffeffff, RZ, 0xc0, !PT ;  /* 0xfffeffffbfbf7812 */ /* 0x000fe200078ec0ff */
[----:B------:R-:W-:Y:S01]  /*4e490*/  VIADD R2, R4, 0x1e ;  /* 0x0000001e04027836 */ /* 0x000fe20000000000 */
[----:B------:R-:W-:Y:S01]  /*4e4a0*/  ULDC UR13, c[0x0][0x248] ;  /* 0x00009200000d7ab9 */ /* 0x000fe20000000800 */
[----:B0-----:R-:W-:Y:S01]  /*4e4b0*/  VIADD R8, R8, UR32 ;  /* 0x0000002008087c36 */ /* 0x001fe20008000000 */
[----:B------:R-:W-:-:S04]  /*4e4c0*/  ULDC UR32, c[0x0][0x248] ;  /* 0x0000920000207ab9 */ /* 0x000fc80000000800 */
[----:B------:R0:W-:Y:S03]  /*4e4d0*/  STL [R1+0xd9c], R8 ;  /* 0x000d9c0801007387 */ /* 0x0001e60000100800 */
[----:B------:R-:W-:Y:S01]  /*4e4e0*/  @P1 LOP3.LUT R191, R191, 0x10000, RZ, 0xfc, !PT ;  /* 0x00010000bfbf1812 */ /* 0x000fe200078efcff */
[----:B0-----:R-:W-:Y:S01]  /*4e4f0*/  VIADD R8, R8, UR18 ;  /* 0x0000001208087c36 */ /* 0x001fe20008000000 */
[----:B------:R-:W-:Y:S02]  /*4e500*/  ULDC.64 UR18, c[0x0][0x228] ;  /* 0x00008a0000127ab9 */ /* 0x000fe40000000a00 */
[----:B------:R-:W-:Y:S02]  /*4e510*/  ISETP.LT.AND P0, PT, R5, UR18, !P0 ;  /* 0x0000001205007c0c */ /* 0x000fe4000c701270 */
        /* <DEDUP_REMOVED lines=14> */
[----:B------:R-:W-:-:S05]  /*4e600*/  ISETP.LT.AND P0, PT, R5, UR22, !P0 ;  /* 0x0000001605007c0c */ /* 0x000fca000c701270 */
        /* <DEDUP_REMOVED lines=10> */
[----:B------:R-:W-:Y:S01]  /*4e6b0*/  VIADD R9, R4, 0xa ;  /* 0x0000000a04097836 */ /* 0x000fe20000000000 */
[----:B------:R-:W-:-:S08]  /*4e6c0*/  ULDC UR11, c[0x0][0x248] ;  /* 0x00009200000b7ab9 */ /* 0x000fd00000000800 */
[----:B------:R-:W-:Y:S01]  /*4e6d0*/  @P1 LOP3.LUT R191, R191, 0x1000, RZ, 0xfc, !PT ;  /* 0x00001000bfbf1812 */ /* 0x000fe200078efcff */
[----:B0-----:R-:W-:Y:S01]  /*4e6e0*/  VIADD R8, R8, UR5 ;  /* 0x0000000508087c36 */ /* 0x001fe20008000000 */
[----:B------:R-:W-:Y:S02]  /*4e6f0*/  ULDC UR5, c[0x0][0x248] ;  /* 0x0000920000057ab9 */ /* 0x000fe40000000800 */
        /* <DEDUP_REMOVED lines=8> */
[----:B------:R-:W-:Y:S01]  /*4e780*/  VIADD R252, R4, 0x9 ;  /* 0x0000000904fc7836 */ /* 0x000fe20000000000 */
[----:B------:R-:W-:Y:S01]  /*4e790*/  ULDC UR15, c[0x0][0x248] ;  /* 0x00009200000f7ab9 */ /* 0x000fe20000000800 */
[----:B0-----:R-:W-:Y:S01]  /*4e7a0*/  VIADD R8, R8, UR6 ;  /* 0x0000000608087c36 */ /* 0x001fe20008000000 */
[----:B------:R-:W-:Y:S01]  /*4e7b0*/  ISETP.LT.AND P0, PT, R5, UR29, !P0 ;  /* 0x0000001d05007c0c */ /* 0x000fe2000c701270 */
[----:B------:R-:W-:-:S03]  /*4e7c0*/  ULDC UR6, c[0x0][0x248] ;  /* 0x0000920000067ab9 */ /* 0x000fc60000000800 */
[----:B------:R0:W-:Y:S04]  /*4e7d0*/  STL [R1+0xd54], R8 ;  /* 0x000d540801007387 */ /* 0x0001e80000100800 */
        /* <DEDUP_REMOVED lines=10> */
[----:B0-----:R-:W-:Y:S01]  /*4e880*/  VIADD R8, R8, UR14 ;  /* 0x0000000e08087c36 */ /* 0x001fe20008000000 */
[----:B------:R-:W-:Y:S01]  /*4e890*/  LOP3.LUT R191, R191, 0xfffffeff, RZ, 0xc0, !PT ;  /* 0xfffffeffbfbf7812 */ /* 0x000fe200078ec0ff */
[----:B------:R-:W-:-:S03]  /*4e8a0*/  ULDC UR14, c[0x0][0x248] ;  /* 0x00009200000e7ab9 */ /* 0x000fc60000000800 */
[----:B------:R0:W-:Y:S02]  /*4e8b0*/  STL [R1+0xd30], R8 ;  /* 0x000d300801007387 */ /* 0x0001e40000100800 */
[----:B0-----:R-:W-:Y:S01]  /*4e8c0*/  VIADD R8, R8, UR30 ;  /* 0x0000001e08087c36 */ /* 0x001fe20008000000 */
[----:B------:R-:W-:Y:S02]  /*4e8d0*/  ULDC.64 UR30, c[0x0][0x228] ;  /* 0x00008a00001e7ab9 */ /* 0x000fe40000000a00 */
[----:B------:R-:W-:Y:S02]  /*4e8e0*/  ISETP.LT.AND P1, PT, R6, UR30, !P0 ;  /* 0x0000001e06007c0c */ /* 0x000fe4000c721270 */
[----:B------:R-:W-:Y:S01]  /*4e8f0*/  ISETP.LT.AND P0, PT, R5, UR54, !P0 ;  /* 0x0000003605007c0c */ /* 0x000fe2000c701270 */
[----:B------:R0:W-:Y:S01]  /*4e900*/  STL [R1+0xd20], R8 ;  /* 0x000d200801007387 */ /* 0x0001e20000100800 */
[----:B------:R-:W-:Y:S01]  /*4e910*/  VIADD R195, R4, 0x8 ;  /* 0x0000000804c37836 */ /* 0x000fe20000000000 */
[----:B------:R-:W-:-:S08]  /*4e920*/  ULDC UR54, c[0x0][0x248] ;  /* 0x0000920000367ab9 */ /* 0x000fd00000000800 */
[----:B------:R-:W-:-:S04]  /*4e930*/  @P1 LOP3.LUT R191, R191, 0x100, RZ, 0xfc, !PT ;  /* 0x00000100bfbf1812 */ /* 0x000fc800078efcff */
[----:B------:R-:W-:Y:S01]  /*4e940*/  LOP3.LUT R191, R191, 0xffffff7f, RZ, 0xc0, !PT ;  /* 0xffffff7fbfbf7812 */ /* 0x000fe200078ec0ff */
[----:B0-----:R-:W-:Y:S01]  /*4e950*/  VIADD R8, R8, UR34 ;  /* 0x0000002208087c36 */ /* 0x001fe20008000000 */
[----:B------:R-:W-:Y:S02]  /*4e960*/  ULDC.64 UR34, c[0x0][0x228] ;  /* 0x00008a0000227ab9 */ /* 0x000fe40000000a00 */
[----:B------:R-:W-:Y:S02]  /*4e970*/  @P0 LOP3.LUT R191, R191, 0x80, RZ, 0xfc, !PT ;  /* 0x00000080bfbf0812 */ /* 0x000fe400078efcff */
[----:B------:R-:W-:-:S04]  /*4e980*/  ISETP.GE.AND P0, PT, R26, UR21, PT ;  /* 0x000000151a007c0c */ /* 0x000fc8000bf06270 */
[----:B------:R-:W-:Y:S02]  /*4e990*/  ISETP.LT.AND P1, PT, R6, UR34, !P0 ;  /* 0x0000002206007c0c */ /* 0x000fe4000c721270 */
[----:B------:R-:W-:Y:S01]  /*4e9a0*/  ISETP.LT.AND P0, PT, R5, UR51, !P0 ;  /* 0x0000003305007c0c */ /* 0x000fe2000c701270 */
[----:B------:R0:W-:Y:S01]  /*4e9b0*/  STL [R1+0xd14], R8 ;  /* 0x000d140801007387 */ /* 0x0001e20000100800 */
[----:B------:R-:W-:Y:S01]  /*4e9c0*/  LOP3.LUT R191, R191, 0xffffffbf, RZ, 0xc0, !PT ;  /* 0xffffffbfbfbf7812 */ /* 0x000fe200078ec0ff */
[----:B------:R-:W-:-:S08]  /*4e9d0*/  ULDC UR51, c[0x0][0x228] ;  /* 0x00008a0000337ab9 */ /* 0x000fd00000000800 */
[----:B------:R-:W-:Y:S01]  /*4e9e0*/  @P1 LOP3.LUT R191, R191, 0x40, RZ, 0xfc, !PT ;  /* 0x00000040bfbf1812 */ /* 0x000fe200078efcff */
[----:B0-----:R-:W-:-:S03]  /*4e9f0*/  VIADD R8, R8, UR38 ;  /* 0x0000002608087c36 */ /* 0x001fc60008000000 */
[----:B------:R-:W-:Y:S02]  /*4ea00*/  LOP3.LUT R191, R191, 0xffffffdf, RZ, 0xc0, !PT ;  /* 0xffffffdfbfbf7812 */ /* 0x000fe400078ec0ff */
[----:B------:R0:W-:Y:S02]  /*4ea10*/  STL [R1+0xd04], R8 ;  /* 0x000d040801007387 */ /* 0x0001e40000100800 */
[----:B------:R-:W-:Y:S02]  /*4ea20*/  @P0 LOP3.LUT R191, R191, 0x20, RZ, 0xfc, !PT ;  /* 0x00000020bfbf0812 */ /* 0x000fe400078efcff */
[----:B------:R-:W-:Y:S01]  /*4ea30*/  ISETP.GE.AND P0, PT, R25, UR17, PT ;  /* 0x0000001119007c0c */ /* 0x000fe2000bf06270 */
[----:B------:R-:W-:Y:S01]  /*4ea40*/  ULDC.64 UR16, c[0x0][0x228] ;  /* 0x00008a0000107ab9 */ /* 0x000fe20000000a00 */
[----:B0-----:R-:W-:Y:S01]  /*4ea50*/  VIADD R8, R8, UR39 ;  /* 0x0000002708087c36 */ /* 0x001fe20008000000 */
[----:B------:R-:W-:Y:S01]  /*4ea60*/  ULDC.64 UR38, c[0x0][0x228] ;  /* 0x00008a0000267ab9 */ /* 0x000fe20000000a00 */
[----:B------:R-:W4:Y:S01]  /*4ea70*/  LDL.LU R26, [R1+0x1bc4] ;  /* 0x001bc400011a7983 */ /* 0x000f220000300800 */
[----:B------:R-:W-:-:S02]  /*4ea80*/  ISETP.LT.AND P1, PT, R6, UR38, !P0 ;  /* 0x0000002606007c0c */ /* 0x000fc4000c721270 */
[----:B------:R-:W-:Y:S01]  /*4ea90*/  ISETP.LT.AND P0, PT, R5, UR51, !P0 ;  /* 0x0000003305007c0c */ /* 0x000fe2000c701270 */
[----:B------:R-:W-:Y:S01]  /*4eaa0*/  ULDC UR51, c[0x0][0x228] ;  /* 0x00008a0000337ab9 */ /* 0x000fe20000000800 */
[----:B------:R-:W-:-:S09]  /*4eab0*/  LOP3.LUT R191, R191, 0xffffffef, RZ, 0xc0, !PT ;  /* 0xffffffefbfbf7812 */ /* 0x000fd200078ec0ff */
[----:B------:R-:W-:-:S04]  /*4eac0*/  @P1 LOP3.LUT R191, R191, 0x10, RZ, 0xfc, !PT ;  /* 0x00000010bfbf1812 */ /* 0x000fc800078efcff */
[----:B------:R-:W-:-:S04]  /*4ead0*/  LOP3.LUT R191, R191, 0xfffffff7, RZ, 0xc0, !PT ;  /* 0xfffffff7bfbf7812 */ /* 0x000fc800078ec0ff */
[----:B------:R-:W-:Y:S02]  /*4eae0*/  @P0 LOP3.LUT R191, R191, 0x8, RZ, 0xfc, !PT ;  /* 0x00000008bfbf0812 */ /* 0x000fe400078efcff */
[----:B------:R-:W-:Y:S01]  /*4eaf0*/  ISETP.GE.AND P0, PT, R24, UR19, PT ;  /* 0x0000001318007c0c */ /* 0x000fe2000bf06270 */
[----:B------:R-:W-:-:S03]  /*4eb00*/  ULDC.64 UR18, c[0x0][0x228] ;  /* 0x00008a0000127ab9 */ /* 0x000fc60000000a00 */
[----:B------:R-:W-:Y:S02]  /*4eb10*/  ISETP.LT.AND P1, PT, R6, UR42, !P0 ;  /* 0x0000002a06007c0c */ /* 0x000fe4000c721270 */
[----:B------:R-:W-:Y:S01]  /*4eb20*/  ISETP.LT.AND P0, PT, R5, UR51, !P0 ;  /* 0x0000003305007c0c */ /* 0x000fe2000c701270 */
[----:B------:R-:W-:Y:S01]  /*4eb30*/  ULDC UR51, c[0x0][0x228] ;  /* 0x00008a0000337ab9 */ /* 0x000fe20000000800 */
[----:B------:R-:W-:-:S09]  /*4eb40*/  LOP3.LUT R191, R191, 0xfffffffb, RZ, 0xc0, !PT ;  /* 0xfffffffbbfbf7812 */ /* 0x000fd200078ec0ff */
[----:B------:R-:W-:-:S04]  /*4eb50*/  @P1 LOP3.LUT R191, R191, 0x4, RZ, 0xfc, !PT ;  /* 0x00000004bfbf1812 */ /* 0x000fc800078efcff */
[----:B------:R-:W-:-:S04]  /*4eb60*/  LOP3.LUT R191, R191, 0xfffffffd, RZ, 0xc0, !PT ;  /* 0xfffffffdbfbf7812 */ /* 0x000fc800078ec0ff */
[----:B------:R-:W-:Y:S02]  /*4eb70*/  @P0 LOP3.LUT R191, R191, 0x2, RZ, 0xfc, !PT ;  /* 0x00000002bfbf0812 */ /* 0x000fe400078efcff */
[----:B------:R-:W-:Y:S01]  /*4eb80*/  ISETP.GE.AND P0, PT, R23, UR23, PT ;  /* 0x0000001717007c0c */ /* 0x000fe2000bf06270 */
[----:B------:R0:W-:Y:S01]  /*4eb90*/  STL [R1+0xcfc], R8 ;  /* 0x000cfc0801007387 */ /* 0x0001e20000100800 */
[----:B------:R-:W-:Y:S01]  /*4eba0*/  LOP3.LUT R191, R191, 0xfffffffe, RZ, 0xc0, !PT ;  /* 0xfffffffebfbf7812 */ /* 0x000fe200078ec0ff */
[----:B------:R-:W-:Y:S01]  /*4ebb0*/  ULDC.64 UR22, c[0x0][0x228] ;  /* 0x00008a0000167ab9 */ /* 0x000fe20000000a00 */
[----:B------:R-:W-:Y:S02]  /*4ebc0*/  ISETP.LT.AND P1, PT, R6, UR46, !P0 ;  /* 0x0000002e06007c0c */ /* 0x000fe4000c721270 */
[----:B------:R-:W-:Y:S01]  /*4ebd0*/  ISETP.LT.AND P0, PT, R5, UR51, !P0 ;  /* 0x0000003305007c0c */ /* 0x000fe2000c701270 */
[----:B------:R-:W-:-:S12]  /*4ebe0*/  ULDC UR51, c[0x0][0x228] ;  /* 0x00008a0000337ab9 */ /* 0x000fd80000000800 */
[----:B------:R-:W-:Y:S02]  /*4ebf0*/  @P0 LOP3.LUT R192, R192, 0x80000000, RZ, 0xfc, !PT ;  /* 0x80000000c0c00812 */ /* 0x000fe400078efcff */
[----:B------:R-:W-:Y:S01]  /*4ec00*/  ISETP.GE.AND P0, PT, R22, UR27, PT ;  /* 0x0000001b16007c0c */ /* 0x000fe2000bf06270 */
[----:B0-----:R-:W-:Y:S01]  /*4ec10*/  VIADD R8, R8, UR41 ;  /* 0x0000002908087c36 */ /* 0x001fe20008000000 */
[----:B------:R-:W-:Y:S01]  /*4ec20*/  @P1 LOP3.LUT R191, R191, 0x1, RZ, 0xfc, !PT ;  /* 0x00000001bfbf1812 */ /* 0x000fe200078efcff */
[----:B------:R-:W-:Y:S01]  /*4ec30*/  ULDC.64 UR26, c[0x0][0x228] ;  /* 0x00008a00001a7ab9 */ /* 0x000fe20000000a00 */
[----:B------:R-:W-:Y:S01]  /*4ec40*/  ISETP.LT.AND P1, PT, R6, UR16, !P0 ;  /* 0x0000001006007c0c */ /* 0x000fe2000c721270 */
[----:B------:R-:W-:Y:S01]  /*4ec50*/  ULDC UR16, c[0x0][0x228] ;  /* 0x00008a0000107ab9 */ /* 0x000fe20000000800 */
        /* <DEDUP_REMOVED lines=10> */
[----:B------:R-:W-:Y:S01]  /*4ed00*/  ISETP.LT.AND P1, PT, R6, UR18, !P0 ;  /* 0x0000001206007c0c */ /* 0x000fe2000c721270 */
[----:B------:R-:W4:Y:S01]  /*4ed10*/  LDL.LU R25, [R1+0x1bc0] ;  /* 0x001bc00001197983 */ /* 0x000f220000300800 */
[----:B------:R-:W-:Y:S01]  /*4ed20*/  ISETP.LT.AND P0, PT, R5, UR51, !P0 ;  /* 0x0000003305007c0c */ /* 0x000fe2000c701270 */
[----:B------:R-:W-:Y:S01]  /*4ed30*/  ULDC UR51, c[0x0][0x228] ;  /* 0x00008a0000337ab9 */ /* 0x000fe20000000800 */
[----:B------:R-:W-:Y:S01]  /*4ed40*/  ULDC UR18, c[0x0][0x228] ;  /* 0x00008a0000127ab9 */ /* 0x000fe20000000800 */
[----:B0-----:R-:W-:-:S08]  /*4ed50*/  VIADD R8, R8, UR37 ;  /* 0x0000002508087c36 */ /* 0x001fd00008000000 */
[----:B------:R-:W-:-:S04]  /*4ed60*/  @P1 LOP3.LUT R192, R192, 0x10000000, RZ, 0xfc, !PT ;  /* 0x10000000c0c01812 */ /* 0x000fc800078efcff */
[----:B------:R-:W-:Y:S01]  /*4ed70*/  LOP3.LUT R192, R192, 0xf7ffffff, RZ, 0xc0, !PT ;  /* 0xf7ffffffc0c07812 */ /* 0x000fe200078ec0ff */
[----:B------:R0:W-:Y:S03]  /*4ed80*/  STL [R1+0xcdc], R8 ;  /* 0x000cdc0801007387 */ /* 0x0001e60000100800 */
[----:B------:R-:W-:Y:S01]  /*4ed90*/  @P0 LOP3.LUT R192, R192, 0x8000000, RZ, 0xfc, !PT ;  /* 0x08000000c0c00812 */ /* 0x000fe200078efcff */
[----:B------:R-:W4:Y:S01]  /*4eda0*/  LDL.LU R24, [R1+0x1bbc] ;  /* 0x001bbc0001187983 */ /* 0x000f220000300800 */
[----:B------:R-:W-:Y:S01]  /*4edb0*/  ISETP.GE.AND P0, PT, R20, UR35, PT ;  /* 0x0000002314007c0c */ /* 0x000fe2000bf06270 */
[----:B------:R-:W-:Y:S01]  /*4edc0*/  ULDC.64 UR34, c[0x0][0x228] ;  /* 0x00008a0000227ab9 */ /* 0x000fe20000000a00 */
[----:B0-----:R-:W-:Y:S01]  /*4edd0*/  VIADD R8, R8, UR20 ;  /* 0x0000001408087c36 */ /* 0x001fe20008000000 */
[----:B------:R-:W-:Y:S02]  /*4ede0*/  ULDC.64 UR20, c[0x0][0x228] ;  /* 0x00008a0000147ab9 */ /* 0x000fe40000000a00 */
        /* <DEDUP_REMOVED lines=14> */
[----:B------:R-:W-:-:S10]  /*4eed0*/  ULDC UR51, c[0x0][0x228] ;  /* 0x00008a0000337ab9 */ /* 0x000fd40000000800 */
[----:B------:R-:W-:-:S04]  /*4eee0*/  @P1 LOP3.LUT R192, R192, 0x1000000, RZ, 0xfc, !PT ;  /* 0x01000000c0c01812 */ /* 0x000fc800078efcff */
[----:B------:R-:W-:Y:S01]  /*4eef0*/  LOP3.LUT R192, R192, 0xff7fffff, RZ, 0xc0, !PT ;  /* 0xff7fffffc0c07812 */ /* 0x000fe200078ec0ff */
[----:B0-----:R-:W-:Y:S01]  /*4ef00*/  VIADD R8, R8, UR24 ;  /* 0x0000001808087c36 */ /* 0x001fe20008000000 */
[----:B------:R-:W-:Y:S02]  /*4ef10*/  ULDC.64 UR24, c[0x0][0x228] ;  /* 0x00008a0000187ab9 */ /* 0x000fe40000000a00 */
        /* <DEDUP_REMOVED lines=10> */
[----:B------:R-:W-:-:S04]  /*4efc0*/  LOP3.LUT R192, R192, 0xffdfffff, RZ, 0xc0, !PT ;  /* 0xffdfffffc0c07812 */ /* 0x000fc800078ec0ff */
[----:B------:R-:W-:Y:S02]  /*4efd0*/  @P0 LOP3.LUT R192, R192, 0x200000, RZ, 0xfc, !PT ;  /* 0x00200000c0c00812 */ /* 0x000fe400078efcff */
[----:B------:R-:W-:Y:S01]  /*4efe0*/  ISETP.GE.AND P0, PT, R17, UR47, PT ;  /* 0x0000002f11007c0c */ /* 0x000fe2000bf06270 */
[----:B0-----:R-:W-:Y:S01]  /*4eff0*/  VIADD R8, R8, UR28 ;  /* 0x0000001c08087c36 */ /* 0x001fe20008000000 */
[----:B------:R-:W-:Y:S01]  /*4f000*/  LOP3.LUT R192, R192, 0xffefffff, RZ, 0xc0, !PT ;  /* 0xffefffffc0c07812 */ /* 0x000fe200078ec0ff */
[----:B------:R-:W-:Y:S01]  /*4f010*/  ULDC.64 UR28, c[0x0][0x228] ;  /* 0x00008a00001c7ab9 */ /* 0x000fe20000000a00 */
[----:B------:R-:W-:Y:S01]  /*4f020*/  ISETP.LT.AND P1, PT, R6, UR26, !P0 ;  /* 0x0000001a06007c0c */ /* 0x000fe2000c721270 */
[----:B------:R-:W-:Y:S01]  /*4f030*/  VIADD R194, R4, 0x7 ;  /* 0x0000000704c27836 */ /* 0x000fe20000000000 */
[----:B------:R-:W-:Y:S01]  /*4f040*/  ISETP.LT.AND P0, PT, R5, UR51, !P0 ;  /* 0x0000003305007c0c */ /* 0x000fe2000c701270 */
[----:B------:R-:W-:-:S10]  /*4f050*/  ULDC.64 UR46, c[0x0][0x228] ;  /* 0x00008a00002e7ab9 */ /* 0x000fd40000000a00 */
[----:B------:R-:W-:-:S04]  /*4f060*/  @P1 LOP3.LUT R192, R192, 0x100000, RZ, 0xfc, !PT ;  /* 0x00100000c0c01812 */ /* 0x000fc800078efcff */
[----:B------:R-:W-:-:S04]  /*4f070*/  LOP3.LUT R192, R192, 0xfff7ffff, RZ, 0xc0, !PT ;  /* 0xfff7ffffc0c07812 */ /* 0x000fc800078ec0ff */
[----:B------:R-:W-:Y:S02]  /*4f080*/  @P0 LOP3.LUT R192, R192, 0x80000, RZ, 0xfc, !PT ;  /* 0x00080000c0c00812 */ /* 0x000fe400078efcff */
[----:B------:R-:W-:-:S04]  /*4f090*/  ISETP.GE.AND P0, PT, R16, UR17, PT ;  /* 0x0000001110007c0c */ /* 0x000fc8000bf06270 */
[----:B------:R-:W-:Y:S02]  /*4f0a0*/  ISETP.LT.AND P1, PT, R6, UR28, !P0 ;  /* 0x0000001c06007c0c */ /* 0x000fe4000c721270 */
[----:B------:R-:W-:Y:S01]  /*4f0b0*/  ISETP.LT.AND P0, PT, R5, UR16, !P0 ;  /* 0x0000001005007c0c */ /* 0x000fe2000c701270 */
[----:B------:R-:W-:Y:S01]  /*4f0c0*/  ULDC UR16, c[0x0][0x228] ;  /* 0x00008a0000107ab9 */ /* 0x000fe20000000800 */
[----:B------:R-:W-:-:S09]  /*4f0d0*/  LOP3.LUT R192, R192, 0xfffbffff, RZ, 0xc0, !PT ;  /* 0xfffbffffc0c07812 */ /* 0x000fd200078ec0ff */
[----:B------:R-:W-:-:S04]  /*4f0e0*/  @P1 LOP3.LUT R192, R192, 0x40000, RZ, 0xfc, !PT ;  /* 0x00040000c0c01812 */ /* 0x000fc800078efcff */
[----:B------:R-:W-:-:S04]  /*4f0f0*/  LOP3.LUT R192, R192, 0xfffdffff, RZ, 0xc0, !PT ;  /* 0xfffdffffc0c07812 */ /* 0x000fc800078ec0ff */
[----:B------:R-:W-:Y:S02]  /*4f100*/  @P0 LOP3.LUT R192, R192, 0x20000, RZ, 0xfc, !PT ;  /* 0x00020000c0c00812 */ /* 0x000fe400078efcff */
[----:B------:R-:W-:-:S04]  /*4f110*/  ISETP.GE.AND P0, PT, R15, UR19, PT ;  /* 0x000000130f007c0c */ /* 0x000fc8000bf06270 */
[----:B------:R-:W-:Y:S02]  /*4f120*/  ISETP.LT.AND P1, PT, R6, UR30, !P0 ;  /* 0x0000001e06007c0c */ /* 0x000fe4000c721270 */
[----:B------:R-:W-:Y:S01]  /*4f130*/  ISETP.LT.AND P0, PT, R5, UR16, !P0 ;  /* 0x0000001005007c0c */ /* 0x000fe2000c701270 */
[----:B------:R0:W-:Y:S01]  /*4f140*/  STL [R1+0xcb4], R8 ;  /* 0x000cb40801007387 */ /* 0x0001e20000100800 */
[----:B------:R-:W-:Y:S01]  /*4f150*/  LOP3.LUT R192, R192, 0xfffeffff, RZ, 0xc0, !PT ;  /* 0xfffeffffc0c07812 */ /* 0x000fe200078ec0ff */
[----:B------:R-:W-:Y:S02]  /*4f160*/  ULDC UR16, c[0x0][0x228] ;  /* 0x00008a0000107ab9 */ /* 0x000fe40000000800 */
[----:B------:R-:W4:Y:S06]  /*4f170*/  LDL.LU R21, [R1+0x1bb0] ;  /* 0x001bb00001157983 */ /* 0x000f2c0000300800 */
        /* <DEDUP_REMOVED lines=20> */
[----:B------:R-:W-:Y:S01]  /*4f2c0*/  @P1 LOP3.LUT R192, R192, 0x1000, RZ, 0xfc, !PT ;  /* 0x00001000c0c01812 */ /* 0x000fe200078efcff */
[----:B0-----:R-:W-:Y:S01]  /*4f2d0*/  VIADD R8, R8, UR36 ;  /* 0x0000002408087c36 */ /* 0x001fe20008000000 */
[----:B------:R-:W-:-:S02]  /*4f2e0*/  ULDC.64 UR36, c[0x0][0x228] ;  /* 0x00008a0000247ab9 */ /* 0x000fc40000000a00 */
[----:B------:R-:W-:Y:S02]  /*4f2f0*/  LOP3.LUT R192, R192, 0xfffff7ff, RZ, 0xc0, !PT ;  /* 0xfffff7ffc0c07812 */ /* 0x000fe400078ec0ff */
[----:B------:R0:W-:Y:S02]  /*4f300*/  STL [R1+0xca0], R8 ;  /* 0x000ca00801007387 */ /* 0x0001e40000100800 */
[----:B------:R-:W-:Y:S02]  /*4f310*/  @P0 LOP3.LUT R192, R192, 0x800, RZ, 0xfc, !PT ;  /* 0x00000800c0c00812 */ /* 0x000fe400078efcff */
[----:B------:R-:W-:Y:S01]  /*4f320*/  ISETP.GE.AND P0, PT, R12, UR25, PT ;  /* 0x000000190c007c0c */ /* 0x000fe2000bf06270 */
[----:B------:R-:W4:Y:S01]  /*4f330*/  LDL.LU R19, [R1+0x1ba8] ;  /* 0x001ba80001137983 */ /* 0x000f220000300800 */
[----:B0-----:R-:W-:Y:S02]  /*4f340*/  VIADD R8, R8, UR40 ;  /* 0x0000002808087c36 */ /* 0x001fe40008000000 */
[----:B------:R-:W-:Y:S01]  /*4f350*/  ISETP.LT.AND P1, PT, R6, UR36, !P0 ;  /* 0x0000002406007c0c */ /* 0x000fe2000c721270 */
[----:B------:R-:W-:-:S02]  /*4f360*/  ULDC.64 UR40, c[0x0][0x228] ;  /* 0x00008a0000287ab9 */ /* 0x000fc40000000a00 */
[----:B------:R0:W-:Y:S04]  /*4f370*/  STL [R1+0xc94], R8 ;  /* 0x000c940801007387 */ /* 0x0001e80000100800 */
[----:B------:R-:W4:Y:S01]  /*4f380*/  LDL.LU R18, [R1+0x1ba4] ;  /* 0x001ba40001127983 */ /* 0x000f220000300800 */
[----:B0-----:R-:W-:Y:S01]  /*4f390*/  VIADD R8, R8, UR44 ;  /* 0x0000002c08087c36 */ /* 0x001fe20008000000 */
[----:B------:R-:W-:Y:S01]  /*4f3a0*/  ISETP.LT.AND P0, PT, R5, UR16, !P0 ;  /* 0x0000001005007c0c */ /* 0x000fe2000c701270 */
[----:B------:R-:W-:-:S03]  /*4f3b0*/  ULDC.64 UR44, c[0x0][0x228] ;  /* 0x00008a00002c7ab9 */ /* 0x000fc60000000a00 */
[----:B------:R0:W-:Y:S01]  /*4f3c0*/  STL [R1+0xc88], R8 ;  /* 0x000c880801007387 */ /* 0x0001e20000100800 */
[----:B------:R-:W-:-:S03]  /*4f3d0*/  LOP3.LUT R192, R192, 0xfffffbff, RZ, 0xc0, !PT ;  /* 0xfffffbffc0c07812 */ /* 0x000fc600078ec0ff */
[----:B------:R-:W4:Y:S01]  /*4f3e0*/  LDL.LU R17, [R1+0x1ba0] ;  /* 0x001ba00001117983 */ /* 0x000f220000300800 */
[----:B0-----:R-:W-:Y:S01]  /*4f3f0*/  VIADD R8, R8, UR48 ;  /* 0x0000003008087c36 */ /* 0x001fe20008000000 */
[----:B------:R-:W-:Y:S01]  /*4f400*/  @P1 LOP3.LUT R192, R192, 0x400, RZ, 0xfc, !PT ;  /* 0x00000400c0c01812 */ /* 0x000fe200078efcff */
[C---:B------:R-:W-:Y:S01]  /*4f410*/  VIADD R193, R4.reuse, 0x6 ;  /* 0x0000000604c17836 */ /* 0x040fe20000000000 */
[----:B------:R-:W-:Y:S01]  /*4f420*/  R2UR UR16, R11 ;  /* 0x000000000b1072ca */ /* 0x000fe200000e0000 */
[----:B------:R-:W-:Y:S01]  /*4f430*/  VIADD R2, R4, 0x5 ;  /* 0x0000000504027836 */ /* 0x000fe20000000000 */
[----:B------:R0:W-:Y:S01]  /*4f440*/  STL [R1+0xc78], R8 ;  /* 0x000c780801007387 */ /* 0x0001e20000100800 */
[----:B------:R-:W-:Y:S01]  /*4f450*/  LOP3.LUT R192, R192, 0xfffffdff, RZ, 0xc0, !PT ;  /* 0xfffffdffc0c07812 */ /* 0x000fe200078ec0ff */
[----:B------:R-:W-:Y:S02]  /*4f460*/  ULDC.64 UR48, c[0x0][0x228] ;  /* 0x00008a0000307ab9 */ /* 0x000fe40000000a00 */
[----:B------:R-:W4:Y:S01]  /*4f470*/  LDL.LU R16, [R1+0x1b9c] ;  /* 0x001b9c0001107983 */ /* 0x000f220000300800 */
[----:B0-----:R-:W-:Y:S01]  /*4f480*/  VIADD R8, R8, UR50 ;  /* 0x0000003208087c36 */ /* 0x001fe20008000000 */
[----:B------:R-:W-:Y:S01]  /*4f490*/  @P0 LOP3.LUT R192, R192, 0x200, RZ, 0xfc, !PT ;  /* 0x00000200c0c00812 */ /* 0x000fe200078efcff */
[----:B------:R-:W-:-:S03]  /*4f4a0*/  ULDC.64 UR50, c[0x0][0x228] ;  /* 0x00008a0000327ab9 */ /* 0x000fc60000000a00 */
[----:B------:R0:W-:Y:S01]  /*4f4b0*/  STL [R1+0xc70], R8 ;  /* 0x000c700801007387 */ /* 0x0001e20000100800 */
[----:B------:R-:W-:-:S03]  /*4f4c0*/  ISETP.GE.AND P0, PT, R10, UR27, PT ;  /* 0x0000001b0a007c0c */ /* 0x000fc6000bf06270 */
[----:B------:R-:W4:Y:S01]  /*4f4d0*/  LDL.LU R15, [R1+0x1b98] ;  /* 0x001b9800010f7983 */ /* 0x000f220000300800 */
[----:B0-----:R-:W-:Y:S01]  /*4f4e0*/  VIADD R8, R8, UR55 ;  /* 0x0000003708087c36 */ /* 0x001fe20008000000 */
[----:B------:R-:W-:-:S04]  /*4f4f0*/  ISETP.LT.AND P2, PT, R6, UR38, !P0 ;  /* 0x0000002606007c0c */ /* 0x000fc8000c741270 */
[----:B------:R0:W-:Y:S04]  /*4f500*/  STL [R1+0xc68], R8 ;  /* 0x000c680801007387 */ /* 0x0001e80000100800 */
[----:B------:R-:W4:Y:S01]  /*4f510*/  LDL.LU R14, [R1+0x1b94] ;  /* 0x001b9400010e7983 */ /* 0x000f220000300800 */
[----:B0-----:R-:W-:-:S05]  /*4f520*/  VIADD R8, R8, UR5 ;  /* 0x0000000508087c36 */ /* 0x001fca0008000000 */
[----:B------:R0:W-:Y:S01]  /*4f530*/  STL [R1+0xc5c], R8 ;  /* 0x000c5c0801007387 */ /* 0x0001e20000100800 */
[----:B------:R-:W-:Y:S02]  /*4f540*/  ISETP.LT.AND P1, PT, R5, UR18, !P0 ;  /* 0x0000001205007c0c */ /* 0x000fe4000c721270 */
[----:B------:R-:W-:Y:S01]  /*4f550*/  LOP3.LUT R192, R192, 0xfffffeff, RZ, 0xc0, !PT ;  /* 0xfffffeffc0c07812 */ /* 0x000fe200078ec0ff */
[----:B------:R-:W4:Y:S01]  /*4f560*/  LDL.LU R13, [R1+0x1b90] ;  /* 0x001b9000010d7983 */ /* 0x000f220000300800 */
[----:B0-----:R-:W-:Y:S01]  /*4f570*/  VIADD R8, R8, UR6 ;  /* 0x0000000608087c36 */ /* 0x001fe20008000000 */
[----:B------:R-:W-:-:S04]  /*4f580*/  ISETP.GE.AND P0, PT, R9, UR29, PT ;  /* 0x0000001d09007c0c */ /* 0x000fc8000bf06270 */
[----:B------:R0:W-:Y:S01]  /*4f590*/  STL [R1+0xc54], R8 ;  /* 0x000c540801007387 */ /* 0x0001e20000100800 */
[----:B------:R-:W-:-:S03]  /*4f5a0*/  @P2 LOP3.LUT R192, R192, 0x100, RZ, 0xfc, !PT ;  /* 0x00000100c0c02812 */ /* 0x000fc600078efcff */
[----:B------:R-:W4:Y:S01]  /*4f5b0*/  LDL.LU R12, [R1+0x1b8c] ;  /* 0x001b8c00010c7983 */ /* 0x000f220000300800 */
[----:B0-----:R-:W-:Y:S01]  /*4f5c0*/  VIADD R8, R8, UR7 ;  /* 0x0000000708087c36 */ /* 0x001fe20008000000 */
[----:B------:R-:W-:Y:S02]  /*4f5d0*/  ISETP.LT.AND P2, PT, R6, UR40, !P0 ;  /* 0x0000002806007c0c */ /* 0x000fe4000c741270 */
[----:B------:R-:W-:Y:S02]  /*4f5e0*/  LOP3.LUT R192, R192, 0xffffff7f, RZ, 0xc0, !PT ;  /* 0xffffff7fc0c07812 */ /* 0x000fe400078ec0ff */
[----:B------:R0:W-:Y:S02]  /*4f5f0*/  STL [R1+0xc4c], R8 ;  /* 0x000c4c0801007387 */ /* 0x0001e40000100800 */
[----:B------:R-:W-:Y:S02]  /*4f600*/  @P1 LOP3.LUT R192, R192, 0x80, RZ, 0xfc, !PT ;  /* 0x00000080c0c01812 */ /* 0x000fe400078efcff */
[----:B------:R-:W4:Y:S04]  /*4f610*/  LDL.LU R11, [R1+0x1b88] ;  /* 0x001b8800010b7983 */ /* 0x000f280000300800 */
[----:B------:R-:W4:Y:S01]  /*4f620*/  LDL.LU R10, [R1+0x1b84] ;  /* 0x001b8400010a7983 */ /* 0x000f220000300800 */
[----:B0-----:R-:W-:Y:S01]  /*4f630*/  VIADD R8, R8, UR10 ;  /* 0x0000000a08087c36 */ /* 0x001fe20008000000 */
[----:B------:R-:W-:-:S04]  /*4f640*/  ISETP.LT.AND P1, PT, R5, UR61, !P0 ;  /* 0x0000003d05007c0c */ /* 0x000fc8000c721270 */
[----:B------:R0:W-:Y:S01]  /*4f650*/  STL [R1+0xc3c], R8 ;  /* 0x000c3c0801007387 */ /* 0x0001e20000100800 */
[----:B------:R-:W-:-:S03]  /*4f660*/  LOP3.LUT R192, R192, 0xffffffbf, RZ, 0xc0, !PT ;  /* 0xffffffbfc0c07812 */ /* 0x000fc600078ec0ff */
[----:B------:R-:W4:Y:S01]  /*4f670*/  LDL.LU R9, [R1+0x1b80] ;  /* 0x001b800001097983 */ /* 0x000f220000300800 */
[----:B0-----:R-:W-:Y:S01]  /*4f680*/  VIADD R8, R8, UR11 ;  /* 0x0000000b08087c36 */ /* 0x001fe20008000000 */
[----:B------:R-:W-:Y:S02]  /*4f690*/  ISETP.GE.AND P0, PT, R252, UR31, PT ;  /* 0x0000001ffc007c0c */ /* 0x000fe4000bf06270 */
[----:B------:R-:W-:Y:S02]  /*4f6a0*/  @P2 LOP3.LUT R192, R192, 0x40, RZ, 0xfc, !PT ;  /* 0x00000040c0c02812 */ /* 0x000fe400078efcff */
[----:B------:R0:W-:Y:S01]  /*4f6b0*/  STL [R1+0xc30], R8 ;  /* 0x000c300801007387 */ /* 0x0001e20000100800 */
[----:B------:R-:W-:Y:S02]  /*4f6c0*/  ISETP.LT.AND P2, PT, R6, UR42, !P0 ;  /* 0x0000002a06007c0c */ /* 0x000fe4000c741270 */
[----:B------:R-:W-:Y:S01]  /*4f6d0*/  LOP3.LUT R192, R192, 0xffffffdf, RZ, 0xc0, !PT ;  /* 0xffffffdfc0c07812 */ /* 0x000fe200078ec0ff */
[----:B0-----:R-:W-:-:S04]  /*4f6e0*/  VIADD R8, R8, UR12 ;  /* 0x0000000c08087c36 */ /* 0x001fc80008000000 */
[----:B------:R-:W-:Y:S01]  /*4f6f0*/  VIADD R252, R8, UR13 ;  /* 0x0000000d08fc7c36 */ /* 0x000fe20008000000 */
[----:B------:R0:W-:Y:S01]  /*4f700*/  STL [R1+0xc20], R8 ;  /* 0x000c200801007387 */ /* 0x0001e20000100800 */
[----:B------:R-:W-:Y:S02]  /*4f710*/  @P1 LOP3.LUT R192, R192, 0x20, RZ, 0xfc, !PT ;  /* 0x00000020c0c01812 */ /* 0x000fe400078efcff */
[----:B------:R-:W-:Y:S02]  /*4f720*/  ISETP.LT.AND P1, PT, R5, UR60, !P0 ;  /* 0x0000003c05007c0c */ /* 0x000fe4000c721270 */
[----:B------:R-:W-:Y:S01]  /*4f730*/  LOP3.LUT R192, R192, 0xffffffef, RZ, 0xc0, !PT ;  /* 0xffffffefc0c07812 */ /* 0x000fe200078ec0ff */
[----:B0-----:R-:W4:Y:S04]  /*4f740*/  LDL.LU R8, [R1+0x1b7c] ;  /* 0x001b7c0001087983 */ /* 0x001f280000300800 */
[----:B------:R0:W-:Y:S01]  /*4f750*/  STL [R1+0xc18], R252 ;  /* 0x000c18fc01007387 */ /* 0x0001e20000100800 */
[----:B------:R-:W-:-:S02]  /*4f760*/  ISETP.GE.AND P0, PT, R195, UR33, PT ;  /* 0x00000021c3007c0c */ /* 0x000fc4000bf06270 */
[----:B------:R-:W-:Y:S01]  /*4f770*/  @P2 LOP3.LUT R192, R192, 0x10, RZ, 0xfc, !PT ;  /* 0x00000010c0c02812 */ /* 0x000fe200078efcff */
[----:B0-----:R-:W-:-:S04]  /*4f780*/  VIADD R252, R252, UR14 ;  /* 0x0000000efcfc7c36 */ /* 0x001fc80008000000 */
[----:B------:R-:W-:Y:S01]  /*4f790*/  VIADD R195, R252, UR15 ;  /* 0x0000000ffcc37c36 */ /* 0x000fe20008000000 */
[----:B------:R0:W-:Y:S01]  /*4f7a0*/  STL [R1+0xc08], R252 ;  /* 0x000c08fc01007387 */ /* 0x0001e20000100800 */
[----:B------:R-:W-:-:S03]  /*4f7b0*/  ISETP.LT.AND P2, PT, R6, UR44, !P0 ;  /* 0x0000002c06007c0c */ /* 0x000fc6000c741270 */
[----:B------:R1:W-:Y:S01]  /*4f7c0*/  STL [R1+0xc00], R195 ;  /* 0x000c00c301007387 */ /* 0x0003e20000100800 */
[----:B------:R-:W-:Y:S01]  /*4f7d0*/  LOP3.LUT R192, R192, 0xfffffff7, RZ, 0xc0, !PT ;  /* 0xfffffff7c0c07812 */ /* 0x000fe200078ec0ff */
[----:B0-----:R-:W0:Y:S01]  /*4f7e0*/  S2R R252, SR_TID.X ;  /* 0x0000000000fc7919 */ /* 0x001e220000002100 */
[----:B-1----:R-:W-:Y:S02]  /*4f7f0*/  VIADD R195, R195, UR52 ;  /* 0x00000034c3c37c36 */ /* 0x002fe40008000000 */
[----:B------:R-:W-:-:S03]  /*4f800*/  @P1 LOP3.LUT R192, R192, 0x8, RZ, 0xfc, !PT ;  /* 0x00000008c0c01812 */ /* 0x000fc600078efcff */
[----:B------:R1:W-:Y:S01]  /*4f810*/  STL [R1+0xadc], R195 ;  /* 0x000adcc301007387 */ /* 0x0003e20000100800 */
[----:B------:R-:W-:Y:S02]  /*4f820*/  ISETP.LT.AND P1, PT, R5, UR59, !P0 ;  /* 0x0000003b05007c0c */ /* 0x000fe4000c721270 */
[----:B------:R-:W-:Y:S01]  /*4f830*/  LOP3.LUT R192, R192, 0xfffffffb, RZ, 0xc0, !PT ;  /* 0xfffffffbc0c07812 */ /* 0x000fe200078ec0ff */
[----:B-1----:R-:W-:-:S03]  /*4f840*/  VIADD R195, R195, UR53 ;  /* 0x00000035c3c37c36 */ /* 0x002fc60008000000 */
[----:B------:R-:W-:Y:S02]  /*4f850*/  @P2 LOP3.LUT R192, R192, 0x4, RZ, 0xfc, !PT ;  /* 0x00000004c0c02812 */ /* 0x000fe400078efcff */
[----:B------:R1:W-:Y:S02]  /*4f860*/  STL [R1+0xad4], R195 ;  /* 0x000ad4c301007387 */ /* 0x0003e40000100800 */
[----:B------:R-:W-:Y:S02]  /*4f870*/  LOP3.LUT R192, R192, 0xfffffffd, RZ, 0xc0, !PT ;  /* 0xfffffffdc0c07812 */ /* 0x000fe400078ec0ff */
[----:B------:R-:W-:Y:S01]  /*4f880*/  ISETP.GE.AND P0, PT, R194, UR35, PT ;  /* 0x00000023c2007c0c */ /* 0x000fe2000bf06270 */
[----:B-1----:R-:W-:Y:S01]  /*4f890*/  VIADD R195, R195, UR54 ;  /* 0x00000036c3c37c36 */ /* 0x002fe20008000000 */
[----:B------:R-:W-:-:S04]  /*4f8a0*/  @P1 LOP3.LUT R192, R192, 0x2, RZ, 0xfc, !PT ;  /* 0x00000002c0c01812 */ /* 0x000fc800078efcff */
[----:B------:R1:W-:Y:S01]  /*4f8b0*/  STL [R1+0x110c], R195 ;  /* 0x00110cc301007387 */ /* 0x0003e20000100800 */
[----:B------:R-:W-:Y:S01]  /*4f8c0*/  ISETP.LT.AND P1, PT, R6, UR46, !P0 ;  /* 0x0000002e06007c0c */ /* 0x000fe2000c721270 */
[C---:B0-----:R-:W-:Y:S01]  /*4f8d0*/  IMAD.SHL.U32 R194, R252.reuse, 0x40, RZ ;  /* 0x00000040fcc27824 */ /* 0x041fe200078e00ff */
[----:B------:R-:W-:Y:S01]  /*4f8e0*/  ISETP.GE.AND P2, PT, R193, UR37, PT ;  /* 0x00000025c1007c0c */ /* 0x000fe2000bf46270 */
[----:B------:R-:W-:Y:S01]  /*4f8f0*/  IMAD.SHL.U32 R193, R252, 0x10, RZ ;  /* 0x00000010fcc17824 */ /* 0x000fe200078e00ff */
[----:B------:R-:W-:Y:S01]  /*4f900*/  LOP3.LUT R192, R192, 0xfffffffe, RZ, 0xc0, !PT ;  /* 0xfffffffec0c07812 */ /* 0x000fe200078ec0ff */
[----:B------:R-:W-:Y:S01]  /*4f910*/  IMAD.SHL.U32 R252, R252, 0x8, RZ ;  /* 0x00000008fcfc7824 */ /* 0x000fe200078e00ff */
[----:B------:R-:W-:Y:S02]  /*4f920*/  ISETP.GE.AND P4, PT, R2, UR39, PT ;  /* 0x0000002702007c0c */ /* 0x000fe4000bf86270 */
[----:B------:R-:W-:Y:S02]  /*4f930*/  LOP3.LUT R2, R194, 0x400, RZ, 0xc0, !PT ;  /* 0x00000400c2027812 */ /* 0x000fe400078ec0ff */
[----:B------:R-:W-:-:S03]  /*4f940*/  ISETP.LT.AND P3, PT, R6, UR57, !P4 ;  /* 0x0000003906007c0c */ /* 0x000fc6000e761270 */
[----:B------:R-:W-:Y:S02]  /*4f950*/  @P1 LOP3.LUT R192, R192, 0x1, RZ, 0xfc, !PT ;  /* 0x00000001c0c01812 */ /* 0x000fe400078efcff */
[----:B------:R-:W-:Y:S02]  /*4f960*/  ISETP.LT.AND P1, PT, R6, UR48, !P2 ;  /* 0x0000003006007c0c */ /* 0x000fe4000d721270 */
[C---:B------:R-:W-:Y:S02]  /*4f970*/  ISETP.LT.AND P0, PT, R5.reuse, UR58, !P0 ;  /* 0x0000003a05007c0c */ /* 0x040fe4000c701270 */
[C---:B------:R-:W-:Y:S02]  /*4f980*/  ISETP.LT.AND P2, PT, R5.reuse, UR50, !P2 ;  /* 0x0000003205007c0c */ /* 0x040fe4000d741270 */
[----:B------:R-:W-:Y:S02]  /*4f990*/  ISETP.LT.AND P4, PT, R5, UR56, !P4 ;  /* 0x0000003805007c0c */ /* 0x000fe4000e781270 */
[----:B------:R-:W-:-:S02]  /*4f9a0*/  LOP3.LUT R193, R193, 0xf0, RZ, 0xc0, !PT ;  /* 0x000000f0c1c17812 */ /* 0x000fc400078ec0ff */
[----:B------:R-:W-:Y:S02]  /*4f9b0*/  LOP3.LUT R194, R252, 0x300, RZ, 0xc0, !PT ;  /* 0x00000300fcc27812 */ /* 0x000fe400078ec0ff */
[----:B------:R-:W-:Y:S01]  /*4f9c0*/  ISETP.GE.AND P5, PT, R5, UR16, PT ;  /* 0x0000001005007c0c */ /* 0x000fe2000bfa6270 */
[----:B------:R-:W-:Y:S01]  /*4f9d0*/  BAR.SYNC.DEFER_BLOCKING 0x0 ;  /* 0x0000000000007b1d */ /* 0x000fe20000010000 */
[----:B------:R-:W-:-:S05]  /*4f9e0*/  IADD3 R2, R2, UR4, R193 ;  /* 0x0000000402027c10 */ /* 0x000fca000fffe0c1 */
[----:B------:R-:W0:Y:S01]  /*4f9f0*/  S2R R252, SR_TID.X ;  /* 0x0000000000fc7919 */ /* 0x000e220000002100 */
[----:B------:R-:W-:Y:S01]  /*4fa00*/  IMAD.IADD R2, R2, 0x1, R194 ;  /* 0x0000000102027824 */ /* 0x000fe200078e02c2 */
[----:B-1----:R-:W2:Y:S01]  /*4fa10*/  LDL R195, [R1+0x910] ;  /* 0x0009100001c37983 */ /* 0x002ea20000100800 */
[----:B------:R-:W-:Y:S01]  /*4fa20*/  ISETP.LT.AND P5, PT, R4, UR51, !P5 ;  /* 0x0000003304007c0c */ /* 0x000fe2000efa1270 */
[----:B------:R-:W-:Y:S01]  /*4fa30*/  ULDC UR5, c[0x0][0x228] ;  /* 0x00008a0000057ab9 */ /* 0x000fe20000000800 */
[----:B------:R-:W-:Y:S01]  /*4fa40*/  ULDC UR6, c[0x0][0x22c] ;  /* 0x00008b0000067ab9 */ /* 0x000fe20000000800 */
[----:B------:R-:W-:Y:S04]  /*4fa50*/  STL [R1+0x1bfc], R192 ;  /* 0x001bfcc001007387 */ /* 0x000fe80000100800 */
[----:B------:R-:W-:Y:S04]  /*4fa60*/  STL [R1+0x1bf4], R191 ;  /* 0x001bf4bf01007387 */ /* 0x000fe80000100800 */
[----:B------:R-:W-:Y:S04]  /*4fa70*/  STSM.16.M88.4 [R2], R156 ;  /* 0x0000009c02007844 */ /* 0x000fe80000000200 */
[----:B------:R-:W-:Y:S04]  /*4fa80*/  STL [R1+0x1bf0], R190 ;  /* 0x001bf0be01007387 */ /* 0x000fe80000100800 */
[----:B------:R-:W-:Y:S04]  /*4fa90*/  STL [R1+0x1be0], R189 ;  /* 0x001be0bd01007387 */ /* 0x000fe80000100800 */
[----:B------:R-:W-:Y:S04]  /*4faa0*/  STL [R1+0x1bdc], R188 ;  /* 0x001bdcbc01007387 */ /* 0x000fe80000100800 */
[----:B------:R-:W-:Y:S01]  /*4fab0*/  STL [R1+0x1bd4], R59 ;  /* 0x001bd43b01007387 */ /* 0x000fe20000100800 */
[----:B0-----:R-:W-:-:S03]  /*4fac0*/  LOP3.LUT R252, R252, 0x7f, RZ, 0xc0, !PT ;  /* 0x0000007ffcfc7812 */ /* 0x001fc600078ec0ff */
[----:B------:R-:W-:Y:S01]  /*4fad0*/  STL [R1+0x1bd0], R58 ;  /* 0x001bd03a01007387 */ /* 0x000fe20000100800 */
[----:B------:R-:W-:Y:S01]  /*4fae0*/  LEA R252, R252, UR4, 0x4 ;  /* 0x00000004fcfc7c11 */ /* 0x000fe2000f8e20ff */
[----:B------:R-:W-:Y:S02]  /*4faf0*/  ULDC UR4, c[0x0][0x228] ;  /* 0x00008a0000047ab9 */ /* 0x000fe40000000800 */
        /* <DEDUP_REMOVED lines=12> */
[----:B------:R-:W-:Y:S06]  /*4fbc0*/  BAR.SYNC.DEFER_BLOCKING 0x0 ;  /* 0x0000000000007b1d */ /* 0x000fec0000010000 */
[----:B------:R-:W-:Y:S04]  /*4fbd0*/  STL [R1+0x1b7c], R3 ;  /* 0x001b7c0301007387 */ /* 0x000fe80000100800 */
[----:B------:R-:W-:Y:S04]  /*4fbe0*/  STL [R1+0x1c00], R193 ;  /* 0x001c00c101007387 */ /* 0x000fe80000100800 */
[----:B------:R-:W0:Y:S01]  /*4fbf0*/  LDS.128 R48, [R252] ;  /* 0x00000000fc307984 */ /* 0x000e220000000c00 */
[----:B------:R-:W-:Y:S06]  /*4fc00*/  BAR.SYNC.DEFER_BLOCKING 0x0 ;  /* 0x0000000000007b1d */ /* 0x000fec0000010000 */
[----:B------:R-:W-:Y:S04]  /*4fc10*/  STSM.16.M88.4 [R2], R148 ;  /* 0x0000009402007844 */ /* 0x000fe80000000200 */
[----:B0-----:R-:W-:Y:S01]  /*4fc20*/  STL [R1+0x4c0], R48 ;  /* 0x0004c03001007387 */ /* 0x001fe20000100800 */
[----:B------:R-:W-:-:S03]  /*4fc30*/  IMAD.MOV.U32 R193, RZ, RZ, R49 ;  /* 0x000000ffffc17224 */ /* 0x000fc600078e0031 */
[----:B------:R-:W-:Y:S01]  /*4fc40*/  STL.64 [R1+0x4c8], R50 ;  /* 0x0004c83201007387 */ /* 0x000fe20000100a00 */
[----:B------:R-:W-:Y:S06]  /*4fc50*/  BAR.SYNC.DEFER_BLOCKING 0x0 ;  /* 0x0000000000007b1d */ /* 0x000fec0000010000 */
[----:B------:R-:W0:Y:S02]  /*4fc60*/  LDS.128 R48, [R252] ;  /* 0x00000000fc307984 */ /* 0x000e240000000c00 */
        /* <DEDUP_REMOVED lines=9> */
[----:B0-----:R-:W-:Y:S04]  /*4fd00*/  STL.64 [R1+0x4a0], R48 ;  /* 0x0004a03001007387 */ /* 0x001fe80000100a00 */
[----:B------:R-:W-:Y:S01]  /*4fd10*/  STL.64 [R1+0x4a8], R50 ;  /* 0x0004a83201007387 */ /* 0x000fe20000100a00 */
[----:B------:R-:W-:Y:S01]  /*4fd20*/  BAR.SYNC.DEFER_BLOCKING 0x0 ;  /* 0x0000000000007b1d */ /* 0x000fe20000010000 */
[----:B--2---:R-:W-:-:S05]  /*4fd30*/  IMAD.WIDE R194, R195, 0x2, R66 ;  /* 0x00000002c3c27825 */ /* 0x004fca00078e0242 */
[----:B------:R-:W0:Y:S02]  /*4fd40*/  LDS.128 R48, [R252] ;  /* 0x00000000fc307984 */ /* 0x000e240000000c00 */
[----:B------:R-:W-:Y:S06]  /*4fd50*/  BAR.SYNC.DEFER_BLOCKING 0x0 ;  /* 0x0000000000007b1d */ /* 0x000fec0000010000 */
[----:B------:R-:W-:Y:S04]  /*4fd60*/  STSM.16.M88.4 [R2], R124 ;  /* 0x0000007c02007844 */ /* 0x000fe80000000200 */
[----:B0-----:R-:W-:Y:S04]  /*4fd70*/  STL.64 [R1+0x490], R48 ;  /* 0x0004903001007387 */ /* 0x001fe80000100a00 */
        /* <DEDUP_REMOVED lines=9> */
[----:B------:R-:W-:Y:S04]  /*4fe10*/  STL [R1+0x1bf8], R191 ;  /* 0x001bf8bf01007387 */ /* 0x000fe80000100800 */
[----:B------:R-:W0:Y:S01]  /*4fe20*/  LDS.128 R48, [R252] ;  /* 0x00000000fc307984 */ /* 0x000e220000000c00 */
[----:B------:R-:W-:Y:S06]  /*4fe30*/  BAR.SYNC.DEFER_BLOCKING 0x0 ;  /* 0x0000000000007b1d */ /* 0x000fec0000010000 */
[----:B------:R-:W-:Y:S04]  /*4fe40*/  STSM.16.M88.4 [R2], R108 ;  /* 0x0000006c02007844 */ /* 0x000fe80000000200 */
[----:B0-----:R-:W-:Y:S04]  /*4fe50*/  STL.64 [R1+0x470], R48 ;  /* 0x0004703001007387 */ /* 0x001fe80000100a00 */
[----:B------:R-:W-:Y:S01]  /*4fe60*/  STL.64 [R1+0x478], R50 ;  /* 0x0004783201007387 */ /* 0x000fe20000100a00 */
[----:B------:R-:W-:Y:S06]  /*4fe70*/  BAR.SYNC.DEFER_BLOCKING 0x0 ;  /* 0x0000000000007b1d */ /* 0x000fec0000010000 */
[----:B------:R-:W0:Y:S02]  /*4fe80*/  LDS.128 R48, [R252] ;  /* 0x00000000fc307984 */ /* 0x000e240000000c00 */
[----:B------:R-:W-:Y:S06]  /*4fe90*/  BAR.SYNC.DEFER_BLOCKING 0x0 ;  /* 0x0000000000007b1d */ /* 0x000fec0000010000 */
[----:B------:R-:W-:Y:S02]  /*4fea0*/  STSM.16.M88.4 [R2], R100 ;  /* 0x0000006402007844 */ /* 0x000fe40000000200 */
[----:B------:R-:W-:Y:S06]  /*4feb0*/  BAR.SYNC.DEFER_BLOCKING 0x0 ;  /* 0x0000000000007b1d */ /* 0x000fec0000010000 */
[----:B0-----:R-:W-:Y:S04]  /*4fec0*/  STL.64 [R1+0x460], R48 ;  /* 0x0004603001007387 */ /* 0x001fe80000100a00 */
[----:B------:R-:W-:Y:S04]  /*4fed0*/  STL.64 [R1+0x468], R50 ;  /* 0x0004683201007387 */ /* 0x000fe80000100a00 */
[----:B------:R-:W0:Y:S01]  /*4fee0*/  LDS.128 R48, [R252] ;  /* 0x00000000fc307984 */ /* 0x000e220000000c00 */
        /* <DEDUP_REMOVED lines=9> */
[----:B0-----:R-:W-:Y:S01]  /*4ff80*/  STL [R1+0x440], R48 ;  /* 0x0004403001007387 */ /* 0x001fe20000100800 */
[----:B------:R-:W-:-:S03]  /*4ff90*/  IMAD.MOV.U32 R190, RZ, RZ, R49 ;  /* 0x000000ffffbe7224 */ /* 0x000fc600078e0031 */
        /* <DEDUP_REMOVED lines=21> */
[----:B---3--:R-:W-:Y:S02]  /*500f0*/  STSM.16.M88.4 [R2], R68 ;  /* 0x0000004402007844 */ /* 0x008fe40000000200 */
[----:B------:R-:W-:Y:S06]  /*50100*/  BAR.SYNC.DEFER_BLOCKING 0x0 ;  /* 0x0000000000007b1d */ /* 0x000fec0000010000 */
[----:B0-----:R-:W-:Y:S04]  /*50110*/  STL.64 [R1+0x400], R48 ;  /* 0x0004003001007387 */ /* 0x001fe80000100a00 */
[----:B------:R-:W-:Y:S04]  /*50120*/  STL.64 [R1+0x408], R50 ;  /* 0x0004083201007387 */ /* 0x000fe80000100a00 */
[----:B------:R-:W0:Y:S01]  /*50130*/  LDS.128 R48, [R252] ;  /* 0x00000000fc307984 */ /* 0x000e220000000c00 */
[----:B------:R-:W-:Y:S06]  /*50140*/  BAR.SYNC.DEFER_BLOCKING 0x0 ;  /* 0x0000000000007b1d */ /* 0x000fec0000010000 */
[----:B----4-:R-:W-:Y:S02]  /*50150*/  STSM.16.M88.4 [R2], R60 ;  /* 0x0000003c02007844 */ /* 0x010fe40000000200 */
[----:B------:R-:W-:Y:S06]  /*50160*/  BAR.SYNC.DEFER_BLOCKING 0x0 ;  /* 0x0000000000007b1d */ /* 0x000fec0000010000 */
[----:B0-----:R-:W-:Y:S01]  /*50170*/  STL [R1+0x3f0], R48 ;  /* 0x0003f03001007387 */ /* 0x001fe20000100800 */
[----:B------:R-:W-:-:S03]  /*50180*/  IMAD.MOV.U32 R189, RZ, RZ, R49 ;  /* 0x000000ffffbd7224 */ /* 0x000fc600078e0031 */
[----:B------:R-:W-:Y:S04]  /*50190*/  STL.64 [R1+0x3f8], R50 ;  /* 0x0003f83201007387 */ /* 0x000fe80000100a00 */
[----:B------:R-:W-:Y:S04]  /*501a0*/  STL [R1+0x1be4], R189 ;  /* 0x001be4bd01007387 */ /* 0x000fe80000100800 */
        /* <DEDUP_REMOVED lines=15> */
[----:B------:R-:W-:Y:S01]  /*502a0*/  BAR.SYNC.DEFER_BLOCKING 0x0 ;  /* 0x0000000000007b1d */ /* 0x000fe20000010000 */
[----:B0-----:R-:W-:-:S05]  /*502b0*/  IMAD.MOV.U32 R188, RZ, RZ, R45 ;  /* 0x000000ffffbc7224 */ /* 0x001fca00078e002d */
[----:B------:R-:W-:Y:S04]  /*502c0*/  STL [R1+0x3a0], R44 ;  /* 0x0003a02c01007387 */ /* 0x000fe80000100800 */
        /* <DEDUP_REMOVED lines=216> */
[----:B------:R-:W2:Y:S04]  /*51050*/  LDL.LU R156, [R1+0x330] ;  /* 0x00033000019c7983 */ /* 0x000ea80000300800 */
[----:B------:R-:W0:Y:S01]  /*51060*/  LDS.128 R8, [R252] ;  /* 0x00000000fc087984 */ /* 0x000e220000000c00 */
[----:B------:R-:W-:Y:S06]  /*51070*/  BAR.SYNC.DEFER_BLOCKING 0x0 ;  /* 0x0000000000007b1d */ /* 0x000fec0000010000 */
[----:B0-----:R-:W-:Y:S04]  /*51080*/  STL.64 [R1+0x150], R8 ;  /* 0x0001500801007387 */ /* 0x001fe80000100a00 */
[----:B------:R-:W-:Y:S04]  /*51090*/  STL.64 [R1+0x158], R10 ;  /* 0x0001580a01007387 */ /* 0x000fe80000100a00 */
[----:B------:R-:W2:Y:S04]  /*510a0*/  LDL.LU R157, [R1+0x334] ;  /* 0x00033400019d7983 */ /* 0x000ea80000300800 */
[----:B------:R-:W2:Y:S04]  /*510b0*/  LDL.LU R158, [R1+0x338] ;  /* 0x00033800019e7983 */ /* 0x000ea80000300800 */
[----:B------:R-:W2:Y:S04]  /*510c0*/  LDL.LU R159, [R1+0x33c] ;  /* 0x00033c00019f7983 */ /* 0x000ea80000300800 */
[----:B------:R-:W-:Y:S01]  /*510d0*/  STSM.16.M88.4 [R2], R236 ;  /* 0x000000ec02007844 */ /* 0x000fe20000000200 */
        /* <DEDUP_REMOVED lines=9> */
[----:B0-----:R-:W-:Y:S04]  /*51170*/  STL [R1+0x130], R8 ;  /* 0x0001300801007387 */ /* 0x001fe80000100800 */
[----:B------:R-:W-:Y:S04]  /*51180*/  STL.64 [R1+0x138], R10 ;  /* 0x0001380a01007387 */ /* 0x000fe80000100a00 */
[----:B------:R-:W3:Y:S04]  /*51190*/  LDL.LU R124, [R1+0x360] ;  /* 0x00036000017c7983 */ /* 0x000ee80000300800 */
[----:B------:R-:W3:Y:S04]  /*511a0*/  LDL.LU R125, [R1+0x364] ;  /* 0x00036400017d7983 */ /* 0x000ee80000300800 */
[----:B------:R-:W3:Y:S04]  /*511b0*/  LDL.LU R126, [R1+0x368] ;  /* 0x00036800017e7983 */ /* 0x000ee80000300800 */
[----:B------:R-:W3:Y:S04]  /*511c0*/  LDL.LU R127, [R1+0x36c] ;  /* 0x00036c00017f7983 */ /* 0x000ee80000300800 */
[----:B------:R-:W-:Y:S01]  /*511d0*/  STSM.16.M88.4 [R2], R244 ;  /* 0x000000f402007844 */ /* 0x000fe20000000200 */
[----:B------:R-:W-:Y:S06]  /*511e0*/  BAR.SYNC.DEFER_BLOCKING 0x0 ;  /* 0x0000000000007b1d */ /* 0x000fec0000010000 */
[----:B------:R-:W4:Y:S04]  /*511f0*/  LDL.LU R132, [R1+0x390] ;  /* 0x0003900001847983 */ /* 0x000f280000300800 */
[----:B------:R-:W4:Y:S04]  /*51200*/  LDL.LU R133, [R1+0x394] ;  /* 0x0003940001857983 */ /* 0x000f280000300800 */
[----:B------:R-:W4:Y:S04]  /*51210*/  LDL.LU R134, [R1+0x398] ;  /* 0x0003980001867983 */ /* 0x000f280000300800 */
[----:B------:R-:W4:Y:S01]  /*51220*/  LDL.LU R135, [R1+0x39c] ;  /* 0x00039c0001877983 */ /* 0x000f220000300800 */
[----:B------:R-:W-:-:S03]  /*51230*/  IMAD.MOV.U32 R51, RZ, RZ, R9 ;  /* 0x000000ffff337224 */ /* 0x000fc600078e0009 */
[----:B------:R-:W0:Y:S01]  /*51240*/  LDS.128 R8, [R252] ;  /* 0x00000000fc087984 */ /* 0x000e220000000c00 */
[----:B------:R-:W-:Y:S06]  /*51250*/  BAR.SYNC.DEFER_BLOCKING 0x0 ;  /* 0x0000000000007b1d */ /* 0x000fec0000010000 */
[----:B------:R-:W4:Y:S04]  /*51260*/  LDL.LU R148, [R1+0x3c0] ;  /* 0x0003c00001947983 */ /* 0x000f280000300800 */
[----:B------:R-:W4:Y:S04]  /*51270*/  LDL.LU R149, [R1+0x3c4] ;  /* 0x0003c40001957983 */ /* 0x000f280000300800 */
[----:B------:R-:W4:Y:S04]  /*51280*/  LDL.LU R150, [R1+0x3c8] ;  /* 0x0003c80001967983 */ /* 0x000f280000300800 */
[----:B------:R-:W4:Y:S04]  /*51290*/  LDL.LU R151, [R1+0x3cc] ;  /* 0x0003cc0001977983 */ /* 0x000f280000300800 */
[----:B------:R-:W-:Y:S01]  /*512a0*/  STSM.16.M88.4 [R2], R248 ;  /* 0x000000f802007844 */ /* 0x000fe20000000200 */
[----:B------:R-:W-:Y:S06]  /*512b0*/  BAR.SYNC.DEFER_BLOCKING 0x0 ;  /* 0x0000000000007b1d */ /* 0x000fec0000010000 */
[----:B0-----:R-:W-:Y:S04]  /*512c0*/  STL.64 [R1+0x120], R8 ;  /* 0x0001200801007387 */ /* 0x001fe80000100a00 */
[----:B------:R-:W-:Y:S04]  /*512d0*/  STL.64 [R1+0x128], R10 ;  /* 0x0001280a01007387 */ /* 0x000fe80000100a00 */
[----:B------:R-:W0:Y:S01]  /*512e0*/  LDS.128 R8, [R252] ;  /* 0x00000000fc087984 */ /* 0x000e220000000c00 */
[----:B------:R-:W-:Y:S06]  /*512f0*/  BAR.SYNC.DEFER_BLOCKING 0x0 ;  /* 0x0000000000007b1d */ /* 0x000fec0000010000 */
[----:B0-----:R-:W-:Y:S04]  /*51300*/  STL [R1+0x110], R8 ;  /* 0x0001100801007387 */ /* 0x001fe80000100800 */
[----:B--2---:R-:W-:Y:S01]  /*51310*/  STSM.16.M88.4 [R2], R156 ;  /* 0x0000009c02007844 */ /* 0x004fe20000000200 */
[----:B------:R-:W-:-:S03]  /*51320*/  IMAD.MOV.U32 R7, RZ, RZ, R9 ;  /* 0x000000ffff077224 */ /* 0x000fc600078e0009 */
[----:B------:R-:W-:Y:S01]  /*51330*/  STL.64 [R1+0x118], R10 ;  /* 0x0001180a01007387 */ /* 0x000fe20000100a00 */
[----:B------:R-:W-:Y:S06]  /*51340*/  BAR.SYNC.DEFER_BLOCKING 0x0 ;  /* 0x0000000000007b1d */ /* 0x000fec0000010000 */
        /* <DEDUP_REMOVED lines=8> */
[----:B------:R-:W2:Y:S04]  /*513d0*/  LDL.LU R156, [R1+0x5f0] ;  /* 0x0005f000019c7983 */ /* 0x000ea80000300800 */
[----:B------:R-:W2:Y:S04]  /*513e0*/  LDL.LU R157, [R1+0x5f4] ;  /* 0x0005f400019d7983 */ /* 0x000ea80000300800 */
[----:B------:R-:W2:Y:S04]  /*513f0*/  LDL.LU R158, [R1+0x5f8] ;  /* 0x0005f800019e7983 */ /* 0x000ea80000300800 */
[----:B------:R-:W2:Y:S04]  /*51400*/  LDL.LU R159, [R1+0x5fc] ;  /* 0x0005fc00019f7983 */ /* 0x000ea80000300800 */
[----:B---3--:R-:W-:Y:S01]  /*51410*/  STSM.16.M88.4 [R2], R124 ;  /* 0x0000007c02007844 */ /* 0x008fe20000000200 */
[----:B------:R-:W-:Y:S06]  /*51420*/  BAR.SYNC.DEFER_BLOCKING 0x0 ;  /* 0x0000000000007b1d */ /* 0x000fec0000010000 */
[----:B------:R-:W0:Y:S02]  /*51430*/  LDS.128 R8, [R252] ;  /* 0x00000000fc087984 */ /* 0x000e240000000c00 */
[----:B------:R-:W-:Y:S06]  /*51440*/  BAR.SYNC.DEFER_BLOCKING 0x0 ;  /* 0x0000000000007b1d */ /* 0x000fec0000010000 */
[----:B----4-:R-:W-:Y:S04]  /*51450*/  STSM.16.M88.4 [R2], R132 ;  /* 0x0000008402007844 */ /* 0x010fe80000000200 */
[----:B0-----:R-:W-:Y:S04]  /*51460*/  STL.64 [R1+0xf0], R8 ;  /* 0x0000f00801007387 */ /* 0x001fe80000100a00 */
[----:B------:R-:W-:Y:S01]  /*51470*/  STL.64 [R1+0xf8], R10 ;  /* 0x0000f80a01007387 */ /* 0x000fe20000100a00 */
[----:B------:R-:W-:Y:S06]  /*51480*/  BAR.SYNC.DEFER_BLOCKING 0x0 ;  /* 0x0000000000007b1d */ /* 0x000fec0000010000 */
[----:B------:R-:W0:Y:S02]  /*51490*/  LDS.128 R8, [R252] ;  /* 0x00000000fc087984 */ /* 0x000e240000000c00 */
[----:B------:R-:W-:Y:S06]  /*514a0*/  BAR.SYNC.DEFER_BLOCKING 0x0 ;  /* 0x0000000000007b1d */ /* 0x000fec0000010000 */
[----:B0-----:R-:W-:Y:S04]  /*514b0*/  STL.64 [R1+0xe0], R8 ;  /* 0x0000e00801007387 */ /* 0x001fe80000100a00 */
[----:B------:R-:W-:Y:S04]  /*514c0*/  STL.64 [R1+0xe8], R10 ;  /* 0x0000e80a01007387 */ /* 0x000fe80000100a00 */
[----:B------:R-:W3:Y:S04]  /*514d0*/  LDL.LU R124, [R1+0x600] ;  /* 0x00060000017c7983 */ /* 0x000ee80000300800 */
[----:B------:R-:W3:Y:S04]  /*514e0*/  LDL.LU R125, [R1+0x604] ;  /* 0x00060400017d7983 */ /* 0x000ee80000300800 */
[----:B------:R-:W3:Y:S04]  /*514f0*/  LDL.LU R126, [R1+0x608] ;  /* 0x00060800017e7983 */ /* 0x000ee80000300800 */
[----:B------:R-:W3:Y:S04]  /*51500*/  LDL.LU R127, [R1+0x60c] ;  /* 0x00060c00017f7983 */ /* 0x000ee80000300800 */
[----:B------:R0:W-:Y:S01]  /*51510*/  STSM.16.M88.4 [R2], R148 ;  /* 0x0000009402007844 */ /* 0x0001e20000000200 */
[----:B------:R-:W-:Y:S06]  /*51520*/  BAR.SYNC.DEFER_BLOCKING 0x0 ;  /* 0x0000000000007b1d */ /* 0x000fec0000010000 */
[----:B------:R-:W4:Y:S04]  /*51530*/  LDL.LU R132, [R1+0x610] ;  /* 0x0006100001847983 */ /* 0x000f280000300800 */
[----:B------:R-:W4:Y:S04]  /*51540*/  LDL.LU R133, [R1+0x614] ;  /* 0x0006140001857983 */ /* 0x000f280000300800 */
[----:B------:R-:W4:Y:S04]  /*51550*/  LDL.LU R134, [R1+0x618] ;  /* 0x0006180001867983 */ /* 0x000f280000300800 */
[----:B------:R-:W4:Y:S04]  /*51560*/  LDL.LU R135, [R1+0x61c] ;  /* 0x00061c0001877983 */ /* 0x000f280000300800 */
[----:B------:R-:W1:Y:S01]  /*51570*/  LDS.128 R8, [R252] ;  /* 0x00000000fc087984 */ /* 0x000e620000000c00 */
[----:B------:R-:W-:Y:S06]  /*51580*/  BAR.SYNC.DEFER_BLOCKING 0x0 ;  /* 0x0000000000007b1d */ /* 0x000fec0000010000 */
[----:B0-----:R-:W4:Y:S04]  /*51590*/  LDL.LU R148, [R1+0x620] ;  /* 0x0006200001947983 */ /* 0x001f280000300800 */
[----:B------:R-:W4:Y:S04]  /*515a0*/  LDL.LU R149, [R1+0x624] ;  /* 0x0006240001957983 */ /* 0x000f280000300800 */
[----:B------:R-:W4:Y:S04]  /*515b0*/  LDL.LU R150, [R1+0x628] ;  /* 0x0006280001967983 */ /* 0x000f280000300800 */
[----:B------:R-:W4:Y:S04]  /*515c0*/  LDL.LU R151, [R1+0x62c] ;  /* 0x00062c0001977983 */ /* 0x000f280000300800 */
[----:B--2---:R-:W-:Y:S01]  /*515d0*/  STSM.16.M88.4 [R2], R140 ;  /* 0x0000008c02007844 */ /* 0x004fe20000000200 */
[----:B-1----:R-:W-:-:S03]  /*515e0*/  IMAD.MOV.U32 R50, RZ, RZ, R9 ;  /* 0x000000ffff327224 */ /* 0x002fc600078e0009 */
[----:B------:R-:W-:Y:S04]  /*515f0*/  STL [R1+0xd0], R8 ;  /* 0x0000d00801007387 */ /* 0x000fe80000100800 */
[----:B------:R-:W-:Y:S01]  /*51600*/  STL.64 [R1+0xd8], R10 ;  /* 0x0000d80a01007387 */ /* 0x000fe20000100a00 */
[----:B------:R-:W-:Y:S06]  /*51610*/  BAR.SYNC.DEFER_BLOCKING 0x0 ;  /* 0x0000000000007b1d */ /* 0x000fec0000010000 */
[----:B------:R-:W0:Y:S02]  /*51620*/  LDS.128 R8, [R252] ;  /* 0x00000000fc087984 */ /* 0x000e240000000c00 */
[----:B------:R-:W-:Y:S06]  /*51630*/  BAR.SYNC.DEFER_BLOCKING 0x0 ;  /* 0x0000000000007b1d */ /* 0x000fec0000010000 */
[----:B0-----:R-:W-:Y:S04]  /*51640*/  STL.64 [R1+0xc0], R8 ;  /* 0x0000c00801007387 */ /* 0x001fe80000100a00 */
[----:B------:R-:W-:Y:S04]  /*51650*/  STL.64 [R1+0xc8], R10 ;  /* 0x0000c80a01007387 */ /* 0x000fe80000100a00 */
[----:B------:R-:W2:Y:S04]  /*51660*/  LDL.LU R140, [R1+0x630] ;  /* 0x00063000018c7983 */ /* 0x000ea80000300800 */
[----:B------:R-:W2:Y:S04]  /*51670*/  LDL.LU R141, [R1+0x634] ;  /* 0x00063400018d7983 */ /* 0x000ea80000300800 */
[----:B------:R-:W2:Y:S04]  /*51680*/  LDL.LU R142, [R1+0x638] ;  /* 0x00063800018e7983 */ /* 0x000ea80000300800 */
[----:B------:R-:W2:Y:S04]  /*51690*/  LDL.LU R143, [R1+0x63c] ;  /* 0x00063c00018f7983 */ /* 0x000ea80000300800 */
[----:B------:R-:W-:Y:S01]  /*516a0*/  STSM.16.M88.4 [R2], R156 ;  /* 0x0000009c02007844 */ /* 0x000fe20000000200 */
[----:B------:R-:W-:Y:S06]  /*516b0*/  BAR.SYNC.DEFER_BLOCKING 0x0 ;  /* 0x0000000000007b1d */ /* 0x000fec0000010000 */
[----:B------:R-:W0:Y:S02]  /*516c0*/  LDS.128 R8, [R252] ;  /* 0x00000000fc087984 */ /* 0x000e240000000c00 */
[----:B------:R-:W-:Y:S06]  /*516d0*/  BAR.SYNC.DEFER_BLOCKING 0x0 ;  /* 0x0000000000007b1d */ /* 0x000fec0000010000 */
[----:B0-----:R-:W-:Y:S01]  /*516e0*/  STL [R1+0xb0], R8 ;  /* 0x0000b00801007387 */ /* 0x001fe20000100800 */
[----:B------:R-:W-:-:S02]  /*516f0*/  IMAD.MOV.U32 R0, RZ, RZ, R9 ;  /* 0x000000ffff007224 */ /* 0x000fc400078e0009 */
[----:B------:R-:W-:Y:S01]  /*51700*/  IMAD.MOV.U32 R49, RZ, RZ, R10 ;  /* 0x000000ffff317224 */ /* 0x000fe200078e000a */
[----:B------:R-:W-:Y:S04]  /*51710*/  STL [R1+0xbc], R11 ;  /* 0x0000bc0b01007387 */ /* 0x000fe80000100800 */
        /* <DEDUP_REMOVED lines=9> */
[----:B------:R1:W-:Y:S04]  /*517b0*/  STL [R1+0x1b90], R49 ;  /* 0x001b903101007387 */ /* 0x0003e80000100800 */
[----:B0-----:R-:W-:Y:S01]  /*517c0*/  STL [R1+0xa4], R9 ;  /* 0x0000a40901007387 */ /* 0x001fe20000100800 */
[----:B-1----:R-:W-:-:S03]  /*517d0*/  IMAD.MOV.U32 R49, RZ, RZ, R8 ;  /* 0x000000ffff317224 */ /* 0x002fc600078e0008 */
[----:B------:R-:W-:Y:S01]  /*517e0*/  STL.64 [R1+0xa8], R10 ;  /* 0x0000a80a01007387 */ /* 0x000fe20000100a00 */
[----:B------:R-:W-:Y:S06]  /*517f0*/  BAR.SYNC.DEFER_BLOCKING 0x0 ;  /* 0x0000000000007b1d */ /* 0x000fec0000010000 */
[----:B------:R-:W0:Y:S02]  /*51800*/  LDS.128 R8, [R252] ;  /* 0x00000000fc087984 */ /* 0x000e240000000c00 */
[----:B------:R-:W-:Y:S06]  /*51810*/  BAR.SYNC.DEFER_BLOCKING 0x0 ;  /* 0x0000000000007b1d */ /* 0x000fec0000010000 */
[----:B------:R1:W-:Y:S04]  /*51820*/  STSM.16.M88.4 [R2], R148 ;  /* 0x0000009402007844 */ /* 0x0003e80000000200 */
[----:B0-----:R-:W-:Y:S04]  /*51830*/  STL.64 [R1+0x90], R8 ;  /* 0x0000900801007387 */ /* 0x001fe80000100a00 */
[----:B------:R-:W-:Y:S01]  /*51840*/  STL.64 [R1+0x98], R10 ;  /* 0x0000980a01007387 */ /* 0x000fe20000100a00 */
[----:B------:R-:W-:Y:S06]  /*51850*/  BAR.SYNC.DEFER_BLOCKING 0x0 ;  /* 0x0000000000007b1d */ /* 0x000fec0000010000 */
[----:B------:R-:W3:Y:S04]  /*51860*/  LDL.LU R116, [R1+0x650] ;  /* 0x0006500001747983 */ /* 0x000ee80000300800 */
[----:B------:R-:W3:Y:S04]  /*51870*/  LDL.LU R117, [R1+0x654] ;  /* 0x0006540001757983 */ /* 0x000ee80000300800 */
[----:B------:R-:W3:Y:S04]  /*51880*/  LDL.LU R118, [R1+0x658] ;  /* 0x0006580001767983 */ /* 0x000ee80000300800 */
[----:B------:R-:W3:Y:S04]  /*51890*/  LDL.LU R119, [R1+0x65c] ;  /* 0x00065c0001777983 */ /* 0x000ee80000300800 */
[----:B------:R-:W0:Y:S01]  /*518a0*/  LDS.128 R8, [R252] ;  /* 0x00000000fc087984 */ /* 0x000e220000000c00 */
[----:B------:R-:W-:Y:S06]  /*518b0*/  BAR.SYNC.DEFER_BLOCKING 0x0 ;  /* 0x0000000000007b1d */ /* 0x000fec0000010000 */
[----:B-1----:R-:W4:Y:S04]  /*518c0*/  LDL.LU R148, [R1+0x660] ;  /* 0x0006600001947983 */ /* 0x002f280000300800 */
[----:B--2---:R-:W-:Y:S04]  /*518d0*/  STSM.16.M88.4 [R2], R140 ;  /* 0x0000008c02007844 */ /* 0x004fe80000000200 */
[----:B0-----:R-:W-:Y:S04]  /*518e0*/  STL.64 [R1+0x80], R8 ;  /* 0x0000800801007387 */ /* 0x001fe80000100a00 */
[----:B------:R-:W-:Y:S01]  /*518f0*/  STL.64 [R1+0x88], R10 ;  /* 0x0000880a01007387 */ /* 0x000fe20000100a00 */
[----:B------:R-:W-:Y:S06]  /*51900*/  BAR.SYNC.DEFER_BLOCKING 0x0 ;  /* 0x0000000000007b1d */ /* 0x000fec0000010000 */
[----:B------:R-:W4:Y:S04]  /*51910*/  LDL.LU R149, [R1+0x664] ;  /* 0x0006640001957983 */ /* 0x000f280000300800 */
[----:B------:R-:W4:Y:S04]  /*51920*/  LDL.LU R150, [R1+0x668] ;  /* 0x0006680001967983 */ /* 0x000f280000300800 */
[----:B------:R-:W4:Y:S04]  /*51930*/  LDL.LU R151, [R1+0x66c] ;  /* 0x00066c0001977983 */ /* 0x000f280000300800 */
        /* <DEDUP_REMOVED lines=16> */
[----:B------:R0:W-:Y:S01]  /*51a40*/  STSM.16.M88.4 [R2], R156 ;  /* 0x0000009c02007844 */ /* 0x0001e20000000200 */
[----:B------:R-:W-:Y:S06]  /*51a50*/  BAR.SYNC.DEFER_BLOCKING 0x0 ;  /* 0x0000000000007b1d */ /* 0x000fec0000010000 */
[----:B0-----:R-:W2:Y:S04]  /*51a60*/  LDL.LU R156, [R1+0x6a0] ;  /* 0x0006a000019c7983 */ /* 0x001ea80000300800 */
[----:B------:R-:W2:Y:S04]  /*51a70*/  LDL.LU R157, [R1+0x6a4] ;  /* 0x0006a400019d7983 */ /* 0x000ea80000300800 */
[----:B------:R-:W2:Y:S04]  /*51a80*/  LDL.LU R158, [R1+0x6a8] ;  /* 0x0006a800019e7983 */ /* 0x000ea80000300800 */
[----:B------:R-:W0:Y:S01]  /*51a90*/  LDS.128 R8, [R252] ;  /* 0x00000000fc087984 */ /* 0x000e220000000c00 */
[----:B------:R-:W-:Y:S06]  /*51aa0*/  BAR.SYNC.DEFER_BLOCKING 0x0 ;  /* 0x0000000000007b1d */ /* 0x000fec0000010000 */
[----:B------:R-:W2:Y:S04]  /*51ab0*/  LDL.LU R159, [R1+0x6ac] ;  /* 0x0006ac00019f7983 */ /* 0x000ea80000300800 */
[----:B0-----:R-:W-:Y:S04]  /*51ac0*/  STL.64 [R1+0x60], R8 ;  /* 0x0000600801007387 */ /* 0x001fe80000100a00 */
[----:B------:R-:W-:Y:S04]  /*51ad0*/  STL.64 [R1+0x68], R10 ;  /* 0x0000680a01007387 */ /* 0x000fe80000100a00 */
[----:B---3--:R-:W-:Y:S01]  /*51ae0*/  STSM.16.M88.4 [R2], R116 ;  /* 0x0000007402007844 */ /* 0x008fe20000000200 */
[----:B------:R-:W-:Y:S06]  /*51af0*/  BAR.SYNC.DEFER_BLOCKING 0x0 ;  /* 0x0000000000007b1d */ /* 0x000fec0000010000 */
[----:B------:R-:W0:Y:S02]  /*51b00*/  LDS.128 R8, [R252] ;  /* 0x00000000fc087984 */ /* 0x000e240000000c00 */
[----:B------:R-:W-:Y:S06]  /*51b10*/  BAR.SYNC.DEFER_BLOCKING 0x0 ;  /* 0x0000000000007b1d */ /* 0x000fec0000010000 */
[----:B----4-:R1:W-:Y:S01]  /*51b20*/  STSM.16.M88.4 [R2], R148 ;  /* 0x0000009402007844 */ /* 0x0103e20000000200 */
[----:B0-----:R-:W-:-:S03]  /*51b30*/  IMAD.MOV.U32 R48, RZ, RZ, R9 ;  /* 0x000000ffff307224 */ /* 0x001fc600078e0009 */
[----:B------:R-:W-:Y:S04]  /*51b40*/  STL [R1+0x50], R8 ;  /* 0x0000500801007387 */ /* 0x000fe80000100800 */
[----:B------:R-:W-:Y:S01]  /*51b50*/  STL.64 [R1+0x58], R10 ;  /* 0x0000580a01007387 */ /* 0x000fe20000100a00 */
[----:B------:R-:W-:Y:S06]  /*51b60*/  BAR.SYNC.DEFER_BLOCKING 0x0 ;  /* 0x0000000000007b1d */ /* 0x000fec0000010000 */
[----:B-1----:R-:W3:Y:S04]  /*51b70*/  LDL.LU R148, [R1+0x6b0] ;  /* 0x0006b00001947983 */ /* 0x002ee80000300800 */
[----:B------:R-:W3:Y:S04]  /*51b80*/  LDL.LU R149, [R1+0x6b4] ;  /* 0x0006b40001957983 */ /* 0x000ee80000300800 */
[----:B------:R-:W3:Y:S04]  /*51b90*/  LDL.LU R150, [R1+0x6b8] ;  /* 0x0006b80001967983 */ /* 0x000ee80000300800 */
[----:B------:R-:W3:Y:S04]  /*51ba0*/  LDL.LU R151, [R1+0x6bc] ;  /* 0x0006bc0001977983 */ /* 0x000ee80000300800 */
[----:B------:R-:W0:Y:S01]  /*51bb0*/  LDS.128 R8, [R252] ;  /* 0x00000000fc087984 */ /* 0x000e220000000c00 */
[----:B------:R-:W-:Y:S06]  /*51bc0*/  BAR.SYNC.DEFER_BLOCKING 0x0 ;  /* 0x0000000000007b1d */ /* 0x000fec0000010000 */
[----:B--2---:R-:W-:Y:S04]  /*51bd0*/  STSM.16.M88.4 [R2], R124 ;  /* 0x0000007c02007844 */ /* 0x004fe80000000200 */
[----:B0-----:R-:W-:Y:S04]  /*51be0*/  STL.64 [R1+0x40], R8 ;  /* 0x0000400801007387 */ /* 0x001fe80000100a00 */
[----:B------:R-:W-:Y:S01]  /*51bf0*/  STL.64 [R1+0x48], R10 ;  /* 0x0000480a01007387 */ /* 0x000fe20000100a00 */
[----:B------:R-:W-:Y:S06]  /*51c00*/  BAR.SYNC.DEFER_BLOCKING 0x0 ;  /* 0x0000000000007b1d */ /* 0x000fec0000010000 */
[----:B------:R-:W0:Y:S02]  /*51c10*/  LDS.128 R8, [R252] ;  /* 0x00000000fc087984 */ /* 0x000e240000000c00 */
[----:B------:R-:W-:Y:S06]  /*51c20*/  BAR.SYNC.DEFER_BLOCKING 0x0 ;  /* 0x0000000000007b1d */ /* 0x000fec0000010000 */
[----:B------:R-:W-:Y:S04]  /*51c30*/  STSM.16.M88.4 [R2], R132 ;  /* 0x0000008402007844 */ /* 0x000fe80000000200 */
[----:B0-----:R-:W-:Y:S01]  /*51c40*/  STL.64 [R1+0x30], R8 ;  /* 0x0000300801007387 */ /* 0x001fe20000100a00 */
[----:B------:R-:W-:-:S03]  /*51c50*/  IMAD.MOV.U32 R3, RZ, RZ, R10 ;  /* 0x000000ffff037224 */ /* 0x000fc600078e000a */
[----:B------:R-:W-:Y:S01]  /*51c60*/  STL [R1+0x3c], R11 ;  /* 0x00003c0b01007387 */ /* 0x000fe20000100800 */
[----:B------:R-:W-:Y:S06]  /*51c70*/  BAR.SYNC.DEFER_BLOCKING 0x0 ;  /* 0x0000000000007b1d */ /* 0x000fec0000010000 */
[----:B------:R-:W0:Y:S02]  /*51c80*/  LDS.128 R8, [R252] ;  /* 0x00000000fc087984 */ /* 0x000e240000000c00 */
[----:B------:R-:W-:Y:S06]  /*51c90*/  BAR.SYNC.DEFER_BLOCKING 0x0 ;  /* 0x0000000000007b1d */ /* 0x000fec0000010000 */
[----:B------:R-:W-:Y:S04]  /*51ca0*/  STSM.16.M88.4 [R2], R140 ;  /* 0x0000008c02007844 */ /* 0x000fe80000000200 */
[----:B------:R1:W-:Y:S04]  /*51cb0*/  STL [R1+0x1b80], R3 ;  /* 0x001b800301007387 */ /* 0x0003e80000100800 */
[----:B0-----:R-:W-:Y:S01]  /*51cc0*/  STL [R1+0x24], R9 ;  /* 0x0000240901007387 */ /* 0x001fe20000100800 */
[----:B-1----:R-:W-:-:S03]  /*51cd0*/  IMAD.MOV.U32 R3, RZ, RZ, R8 ;  /* 0x000000ffff037224 */ /* 0x002fc600078e0008 */
        /* <DEDUP_REMOVED lines=10> */
[----:B------:R0:W-:Y:S01]  /*51d80*/  STSM.16.M88.4 [R2], R156 ;  /* 0x0000009c02007844 */ /* 0x0001e20000000200 */
[----:B------:R-:W-:Y:S06]  /*51d90*/  BAR.SYNC.DEFER_BLOCKING 0x0 ;  /* 0x0000000000007b1d */ /* 0x000fec0000010000 */
[----:B0-----:R-:W4:Y:S04]  /*51da0*/  LDL.LU R156, [R1+0x6d0] ;  /* 0x0006d000019c7983 */ /* 0x001f280000300800 */
[----:B------:R-:W4:Y:S04]  /*51db0*/  LDL.LU R157, [R1+0x6d4] ;  /* 0x0006d400019d7983 */ /* 0x000f280000300800 */
[----:B------:R-:W4:Y:S04]  /*51dc0*/  LDL.LU R158, [R1+0x6d8] ;  /* 0x0006d800019e7983 */ /* 0x000f280000300800 */
[----:B------:R-:W4:Y:S04]  /*51dd0*/  LDL.LU R159, [R1+0x6dc] ;  /* 0x0006dc00019f7983 */ /* 0x000f280000300800 */
[----:B------:R-:W0:Y:S01]  /*51de0*/  LDS.128 R8, [R252] ;  /* 0x00000000fc087984 */ /* 0x000e220000000c00 */
[----:B------:R-:W-:Y:S06]  /*51df0*/  BAR.SYNC.DEFER_BLOCKING 0x0 ;  /* 0x0000000000007b1d */ /* 0x000fec0000010000 */
[----:B0-----:R-:W-:Y:S04]  /*51e00*/  STL.64 [R1], R8 ;  /* 0x0000000801007387 */ /* 0x001fe80000100a00 */
[----:B------:R-:W-:Y:S04]  /*51e10*/  STL.64 [R1+0x8], R10 ;  /* 0x0000080a01007387 */ /* 0x000fe80000100a00 */
        /* <DEDUP_REMOVED lines=15> */
[----:B---3--:R0:W-:Y:S04]  /*51f10*/  STSM.16.M88.4 [R2], R148 ;  /* 0x0000009402007844 */ /* 0x0081e80000000200 */
[----:B------:R-:W3:Y:S01]  /*51f20*/  LDL.LU R143, [R1+0x71c] ;  /* 0x00071c00018f7983 */ /* 0x000ee20000300800 */
[----:B------:R-:W-:Y:S06]  /*51f30*/  BAR.SYNC.DEFER_BLOCKING 0x0 ;  /* 0x0000000000007b1d */ /* 0x000fec0000010000 */
[----:B0-----:R-:W3:Y:S04]  /*51f40*/  LDL.LU R148, [R1+0x720] ;  /* 0x0007200001947983 */ /* 0x001ee80000300800 */
[----:B------:R-:W3:Y:S04]  /*51f50*/  LDL.LU R149, [R1+0x724] ;  /* 0x0007240001957983 */ /* 0x000ee80000300800 */
[----:B------:R-:W3:Y:S04]  /*51f60*/  LDL.LU R150, [R1+0x728] ;  /* 0x0007280001967983 */ /* 0x000ee80000300800 */
[----:B------:R-:W3:Y:S04]  /*51f70*/  LDL.LU R151, [R1+0x72c] ;  /* 0x00072c0001977983 */ /* 0x000ee80000300800 */
[----:B------:R-:W0:Y:S01]  /*51f80*/  LDS.128 R248, [R252] ;  /* 0x00000000fcf87984 */ /* 0x000e220000000c00 */
[----:B------:R-:W-:Y:S06]  /*51f90*/  BAR.SYNC.DEFER_BLOCKING 0x0 ;  /* 0x0000000000007b1d */ /* 0x000fec0000010000 */
[----:B--2---:R-:W-:Y:S02]  /*51fa0*/  STSM.16.M88.4 [R2], R108 ;  /* 0x0000006c02007844 */ /* 0x004fe40000000200 */
[----:B------:R-:W-:Y:S06]  /*51fb0*/  BAR.SYNC.DEFER_BLOCKING 0x0 ;  /* 0x0000000000007b1d */ /* 0x000fec0000010000 */
[----:B------:R-:W1:Y:S02]  /*51fc0*/  LDS.128 R244, [R252] ;  /* 0x00000000fcf47984 */ /* 0x000e640000000c00 */
[----:B------:R-:W-:Y:S06]  /*51fd0*/  BAR.SYNC.DEFER_BLOCKING 0x0 ;  /* 0x0000000000007b1d */ /* 0x000fec0000010000 */
[----:B----4-:R2:W-:Y:S02]  /*51fe0*/  STSM.16.M88.4 [R2], R156 ;  /* 0x0000009c02007844 */ /* 0x0105e40000000200 */
[----:B------:R-:W-:Y:S06]  /*51ff0*/  BAR.SYNC.DEFER_BLOCKING 0x0 ;  /* 0x0000000000007b1d */ /* 0x000fec0000010000 */
[----:B--2---:R-:W2:Y:S04]  /*52000*/  LDL.LU R156, [R1+0x730] ;  /* 0x00073000019c7983 */ /* 0x004ea80000300800 */
[----:B------:R-:W2:Y:S04]  /*52010*/  LDL.LU R157, [R1+0x734] ;  /* 0x00073400019d7983 */ /* 0x000ea80000300800 */
[----:B------:R-:W2:Y:S04]  /*52020*/  LDL.LU R158, [R1+0x738] ;  /* 0x00073800019e7983 */ /* 0x000ea80000300800 */
[----:B------:R-:W4:Y:S01]  /*52030*/  LDS.128 R240, [R252] ;  /* 0x00000000fcf07984 */ /* 0x000f220000000c00 */
[----:B------:R-:W-:Y:S06]  /*52040*/  BAR.SYNC.DEFER_BLOCKING 0x0 ;  /* 0x0000000000007b1d */ /* 0x000fec0000010000 */
[----:B------:R-:W2:Y:S04]  /*52050*/  LDL.LU R159, [R1+0x73c] ;  /* 0x00073c00019f7983 */ /* 0x000ea80000300800 */
[----:B------:R-:W4:Y:S04]  /*52060*/  LDL.LU R108, [R1+0x740] ;  /* 0x00074000016c7983 */ /* 0x000f280000300800 */
[----:B------:R-:W4:Y:S04]  /*52070*/  LDL.LU R109, [R1+0x744] ;  /* 0x00074400016d7983 */ /* 0x000f280000300800 */
[----:B------:R-:W4:Y:S04]  /*52080*/  LDL.LU R110, [R1+0x748] ;  /* 0x00074800016e7983 */ /* 0x000f280000300800 */
[----:B------:R-:W-:Y:S01]  /*52090*/  STSM.16.M88.4 [R2], R116 ;  /* 0x0000007402007844 */ /* 0x000fe20000000200 */
[----:B------:R-:W-:Y:S06]  /*520a0*/  BAR.SYNC.DEFER_BLOCKING 0x0 ;  /* 0x0000000000007b1d */ /* 0x000fec0000010000 */
[----:B------:R-:W4:Y:S04]  /*520b0*/  LDL.LU R111, [R1+0x74c] ;  /* 0x00074c00016f7983 */ /* 0x000f280000300800 */
[----:B------:R-:W1:Y:S01]  /*520c0*/  LDS.128 R236, [R252] ;  /* 0x00000000fcec7984 */ /* 0x000e620000000c00 */
[----:B------:R-:W-:Y:S06]  /*520d0*/  BAR.SYNC.DEFER_BLOCKING 0x0 ;  /* 0x0000000000007b1d */ /* 0x000fec0000010000 */
[----:B------:R-:W-:Y:S02]  /*520e0*/  STSM.16.M88.4 [R2], R124 ;  /* 0x0000007c02007844 */ /* 0x000fe40000000200 */
[----:B------:R-:W-:Y:S06]  /*520f0*/  BAR.SYNC.DEFER_BLOCKING 0x0 ;  /* 0x0000000000007b1d */ /* 0x000fec0000010000 */
[----:B------:R-:W1:Y:S02]  /*52100*/  LDS.128 R232, [R252] ;  /* 0x00000000fce87984 */ /* 0x000e640000000c00 */
[----:B------:R-:W-:Y:S06]  /*52110*/  BAR.SYNC.DEFER_BLOCKING 0x0 ;  /* 0x0000000000007b1d */ /* 0x000fec0000010000 */
[----:B------:R-:W-:Y:S02]  /*52120*/  STSM.16.M88.4 [R2], R132 ;  /* 0x0000008402007844 */ /* 0x000fe40000000200 */
[----:B------:R-:W-:Y:S06]  /*52130*/  BAR.SYNC.DEFER_BLOCKING 0x0 ;  /* 0x0000000000007b1d */ /* 0x000fec0000010000 */
[----:B------:R-:W1:Y:S02]  /*52140*/  LDS.128 R228, [R252] ;  /* 0x00000000fce47984 */ /* 0x000e640000000c00 */
[----:B------:R-:W-:Y:S06]  /*52150*/  BAR.SYNC.DEFER_BLOCKING 0x0 ;  /* 0x0000000000007b1d */ /* 0x000fec0000010000 */
[----:B---3--:R-:W-:Y:S02]  /*52160*/  STSM.16.M88.4 [R2], R140 ;  /* 0x0000008c02007844 */ /* 0x008fe40000000200 */
[----:B------:R-:W-:Y:S06]  /*52170*/  BAR.SYNC.DEFER_BLOCKING 0x0 ;  /* 0x0000000000007b1d */ /* 0x000fec0000010000 */
[----:B------:R-:W3:Y:S02]  /*52180*/  LDS.128 R224, [R252] ;  /* 0x00000000fce07984 */ /* 0x000ee40000000c00 */
[----:B------:R-:W-:Y:S06]  /*52190*/  BAR.SYNC.DEFER_BLOCKING 0x0 ;  /* 0x0000000000007b1d */ /* 0x000fec0000010000 */
[----:B------:R0:W-:Y:S02]  /*521a0*/  STSM.16.M88.4 [R2], R148 ;  /* 0x0000009402007844 */ /* 0x0001e40000000200 */
[----:B------:R-:W-:Y:S06]  /*521b0*/  BAR.SYNC.DEFER_BLOCKING 0x0 ;  /* 0x0000000000007b1d */ /* 0x000fec0000010000 */
        /* <DEDUP_REMOVED lines=16> */
[----:B------:R-:W0:Y:S01]  /*522c0*/  LDS.128 R220, [R252] ;  /* 0x00000000fcdc7984 */ /* 0x000e220000000c00 */
[----:B------:R-:W-:Y:S06]  /*522d0*/  BAR.SYNC.DEFER_BLOCKING 0x0 ;  /* 0x0000000000007b1d */ /* 0x000fec0000010000 */
[----:B------:R-:W3:Y:S04]  /*522e0*/  LDL.LU R140, [R1+0x790] ;  /* 0x00079000018c7983 */ /* 0x000ee80000300800 */
[----:B------:R-:W3:Y:S04]  /*522f0*/  LDL.LU R141, [R1+0x794] ;  /* 0x00079400018d7983 */ /* 0x000ee80000300800 */
[----:B------:R-:W3:Y:S04]  /*52300*/  LDL.LU R142, [R1+0x798] ;  /* 0x00079800018e7983 */ /* 0x000ee80000300800 */
[----:B------:R-:W3:Y:S04]  /*52310*/  LDL.LU R143, [R1+0x79c] ;  /* 0x00079c00018f7983 */ /* 0x000ee80000300800 */
[----:B--2---:R2:W-:Y:S01]  /*52320*/  STSM.16.M88.4 [R2], R156 ;  /* 0x0000009c02007844 */ /* 0x0045e20000000200 */
[----:B------:R-:W-:Y:S06]  /*52330*/  BAR.SYNC.DEFER_BLOCKING 0x0 ;  /* 0x0000000000007b1d */ /* 0x000fec0000010000 */
[----:B--2---:R-:W2:Y:S04]  /*52340*/  LDL.LU R156, [R1+0x7a0] ;  /* 0x0007a000019c7983 */ /* 0x004ea80000300800 */
[----:B------:R-:W2:Y:S04]  /*52350*/  LDL.LU R157, [R1+0x7a4] ;  /* 0x0007a400019d7983 */ /* 0x000ea80000300800 */
[----:B------:R-:W2:Y:S04]  /*52360*/  LDL.LU R158, [R1+0x7a8] ;  /* 0x0007a800019e7983 */ /* 0x000ea80000300800 */
[----:B------:R-:W0:Y:S01]  /*52370*/  LDS.128 R216, [R252] ;  /* 0x00000000fcd87984 */ /* 0x000e220000000c00 */
[----:B------:R-:W-:Y:S06]  /*52380*/  BAR.SYNC.DEFER_BLOCKING 0x0 ;  /* 0x0000000000007b1d */ /* 0x000fec0000010000 */
[----:B------:R-:W2:Y:S04]  /*52390*/  LDL.LU R159, [R1+0x7ac] ;  /* 0x0007ac00019f7983 */ /* 0x000ea80000300800 */
[----:B----4-:R-:W-:Y:S01]  /*523a0*/  STSM.16.M88.4 [R2], R108 ;  /* 0x0000006c02007844 */ /* 0x010fe20000000200 */
[----:B------:R-:W-:Y:S06]  /*523b0*/  BAR.SYNC.DEFER_BLOCKING 0x0 ;  /* 0x0000000000007b1d */ /* 0x000fec0000010000 */
[----:B------:R-:W4:Y:S02]  /*523c0*/  LDS.128 R212, [R252] ;  /* 0x00000000fcd47984 */ /* 0x000f240000000c00 */
[----:B------:R-:W-:Y:S06]  /*523d0*/  BAR.SYNC.DEFER_BLOCKING 0x0 ;  /* 0x0000000000007b1d */ /* 0x000fec0000010000 */
[----:B---3--:R3:W-:Y:S02]  /*523e0*/  STSM.16.M88.4 [R2], R148 ;  /* 0x0000009402007844 */ /* 0x0087e40000000200 */
[----:B------:R-:W-:Y:S06]  /*523f0*/  BAR.SYNC.DEFER_BLOCKING 0x0 ;  /* 0x0000000000007b1d */ /* 0x000fec0000010000 */
[----:B---3--:R-:W3:Y:S04]  /*52400*/  LDL.LU R148, [R1+0x7b0] ;  /* 0x0007b00001947983 */ /* 0x008ee80000300800 */
[----:B------:R-:W3:Y:S04]  /*52410*/  LDL.LU R149, [R1+0x7b4] ;  /* 0x0007b40001957983 */ /* 0x000ee80000300800 */
[----:B------:R-:W3:Y:S04]  /*52420*/  LDL.LU R150, [R1+0x7b8] ;  /* 0x0007b80001967983 */ /* 0x000ee80000300800 */
[----:B------:R-:W4:Y:S01]  /*52430*/  LDS.128 R208, [R252] ;  /* 0x00000000fcd07984 */ /* 0x000f220000000c00 */
[----:B------:R-:W-:Y:S06]  /*52440*/  BAR.SYNC.DEFER_BLOCKING 0x0 ;  /* 0x0000000000007b1d */ /* 0x000fec0000010000 */
[----:B------:R-:W3:Y:S04]  /*52450*/  LDL.LU R151, [R1+0x7bc] ;  /* 0x0007bc0001977983 */ /* 0x000ee80000300800 */
[----:B------:R-:W4:Y:S04]  /*52460*/  LDL.LU R108, [R1+0x7c0] ;  /* 0x0007c000016c7983 */ /* 0x000f280000300800 */
[----:B------:R-:W4:Y:S04]  /*52470*/  LDL.LU R109, [R1+0x7c4] ;  /* 0x0007c400016d7983 */ /* 0x000f280000300800 */
[----:B------:R-:W4:Y:S04]  /*52480*/  LDL.LU R110, [R1+0x7c8] ;  /* 0x0007c800016e7983 */ /* 0x000f280000300800 */
[----:B------:R-:W-:Y:S01]  /*52490*/  STSM.16.M88.4 [R2], R116 ;  /* 0x0000007402007844 */ /* 0x000fe20000000200 */
[----:B------:R-:W-:Y:S06]  /*524a0*/  BAR.SYNC.DEFER_BLOCKING 0x0 ;  /* 0x0000000000007b1d */ /* 0x000fec0000010000 */
[----:B------:R-:W4:Y:S04]  /*524b0*/  LDL.LU R111, [R1+0x7cc] ;  /* 0x0007cc00016f7983 */ /* 0x000f280000300800 */
[----:B------:R-:W0:Y:S01]  /*524c0*/  LDS.128 R204, [R252] ;  /* 0x00000000fccc7984 */ /* 0x000e220000000c00 */
[----:B------:R-:W-:Y:S06]  /*524d0*/  BAR.SYNC.DEFER_BLOCKING 0x0 ;  /* 0x0000000000007b1d */ /* 0x000fec0000010000 */
[----:B------:R-:W-:Y:S02]  /*524e0*/  STSM.16.M88.4 [R2], R124 ;  /* 0x0000007c02007844 */ /* 0x000fe40000000200 */
[----:B------:R-:W-:Y:S06]  /*524f0*/  BAR.SYNC.DEFER_BLOCKING 0x0 ;  /* 0x0000000000007b1d */ /* 0x000fec0000010000 */
[----:B------:R-:W0:Y:S02]  /*52500*/  LDS.128 R200, [R252] ;  /* 0x00000000fcc87984 */ /* 0x000e240000000c00 */
        /* <DEDUP_REMOVED lines=9> */
[----:B--2---:R2:W-:Y:S02]  /*525a0*/  STSM.16.M88.4 [R2], R156 ;  /* 0x0000009c02007844 */ /* 0x0045e40000000200 */
[----:B------:R-:W-:Y:S06]  /*525b0*/  BAR.SYNC.DEFER_BLOCKING 0x0 ;  /* 0x0000000000007b1d */ /* 0x000fec0000010000 */
[----:B--2---:R-:W2:Y:S04]  /*525c0*/  LDL.LU R156, [R1+0x7d0] ;  /* 0x0007d000019c7983 */ /* 0x004ea80000300800 */
        /* <DEDUP_REMOVED lines=15> */
[----:B------:R-:W0:Y:S01]  /*526c0*/  LDS.128 R12, [R252] ;  /* 0x00000000fc0c7984 */ /* 0x000e220000000c00 */
[----:B------:R-:W-:Y:S06]  /*526d0*/  BAR.SYNC.DEFER_BLOCKING 0x0 ;  /* 0x0000000000007b1d */ /* 0x000fec0000010000 */
[----:B------:R-:W2:Y:S04]  /*526e0*/  LDL.LU R140, [R1+0xb00] ;  /* 0x000b0000018c7983 */ /* 0x000ea80000300800 */
[----:B------:R-:W2:Y:S04]  /*526f0*/  LDL.LU R141, [R1+0xb04] ;  /* 0x000b0400018d7983 */ /* 0x000ea80000300800 */
[----:B------:R-:W2:Y:S04]  /*52700*/  LDL.LU R142, [R1+0xb08] ;  /* 0x000b0800018e7983 */ /* 0x000ea80000300800 */
[----:B------:R-:W2:Y:S04]  /*52710*/  LDL.LU R143, [R1+0xb0c] ;  /* 0x000b0c00018f7983 */ /* 0x000ea80000300800 */
[----:B---3--:R3:W-:Y:S01]  /*52720*/  STSM.16.M88.4 [R2], R148 ;  /* 0x0000009402007844 */ /* 0x0087e20000000200 */
[----:B------:R-:W-:Y:S06]  /*52730*/  BAR.SYNC.DEFER_BLOCKING 0x0 ;  /* 0x0000000000007b1d */ /* 0x000fec0000010000 */
[----:B---3--:R-:W3:Y:S04]  /*52740*/  LDL.LU R148, [R1+0xb10] ;  /* 0x000b100001947983 */ /* 0x008ee80000300800 */
[----:B------:R-:W3:Y:S04]  /*52750*/  LDL.LU R149, [R1+0xb14] ;  /* 0x000b140001957983 */ /* 0x000ee80000300800 */
[----:B------:R-:W3:Y:S04]  /*52760*/  LDL.LU R150, [R1+0xb18] ;  /* 0x000b180001967983 */ /* 0x000ee80000300800 */
[----:B------:R-:W0:Y:S01]  /*52770*/  LDS.128 R16, [R252] ;  /* 0x00000000fc107984 */ /* 0x000e220000000c00 */
[----:B------:R-:W-:Y:S06]  /*52780*/  BAR.SYNC.DEFER_BLOCKING 0x0 ;  /* 0x0000000000007b1d */ /* 0x000fec0000010000 */
[----:B------:R-:W3:Y:S04]  /*52790*/  LDL.LU R151, [R1+0xb1c] ;  /* 0x000b1c0001977983 */ /* 0x000ee80000300800 */
[----:B----4-:R-:W-:Y:S01]  /*527a0*/  STSM.16.M88.4 [R2], R108 ;  /* 0x0000006c02007844 */ /* 0x010fe20000000200 */
[----:B------:R-:W-:Y:S06]  /*527b0*/  BAR.SYNC.DEFER_BLOCKING 0x0 ;  /* 0x0000000000007b1d */ /* 0x000fec0000010000 */
[----:B------:R-:W4:Y:S02]  /*527c0*/  LDS.128 R20, [R252] ;  /* 0x00000000fc147984 */ /* 0x000f240000000c00 */
[----:B------:R-:W-:Y:S06]  /*527d0*/  BAR.SYNC.DEFER_BLOCKING 0x0 ;  /* 0x0000000000007b1d */ /* 0x000fec0000010000 */
[----:B--2---:R2:W-:Y:S02]  /*527e0*/  STSM.16.M88.4 [R2], R156 ;  /* 0x0000009c02007844 */ /* 0x0045e40000000200 */
        /* <DEDUP_REMOVED lines=27> */
[----:B---3--:R3:W-:Y:S02]  /*529a0*/  STSM.16.M88.4 [R2], R148 ;  /* 0x0000009402007844 */ /* 0x0087e40000000200 */
[----:B------:R-:W-:Y:S06]  /*529b0*/  BAR.SYNC.DEFER_BLOCKING 0x0 ;  /* 0x0000000000007b1d */ /* 0x000fec0000010000 */
[----:B---3--:R-:W3:Y:S04]  /*529c0*/  LDL.LU R148, [R1+0xb40] ;  /* 0x000b400001947983 */ /* 0x008ee80000300800 */
        /* <DEDUP_REMOVED lines=105> */
[----:B------:R-:W-:Y:S01]  /*53060*/  STSM.16.M88.4 [R2], R116 ;  /* 0x0000007402007844 */ /* 0x000fe20000000200 */
[----:B------:R-:W-:Y:S06]  /*53070*/  BAR.SYNC.DEFER_BLOCKING 0x0 ;  /* 0x0000000000007b1d */ /* 0x000fec0000010000 */
[----:B------:R-:W4:Y:S02]  /*53080*/  LDS.128 R108, [R252] ;  /* 0x00000000fc6c7984 */ /* 0x000f240000000c00 */
[----:B------:R-:W-:Y:S06]  /*53090*/  BAR.SYNC.DEFER_BLOCKING 0x0 ;  /* 0x0000000000007b1d */ /* 0x000fec0000010000 */
[----:B------:R-:W-:Y:S02]  /*530a0*/  STSM.16.M88.4 [R2], R124 ;  /* 0x0000007c02007844 */ /* 0x000fe40000000200 */
[----:B------:R-:W-:Y:S06]  /*530b0*/  BAR.SYNC.DEFER_BLOCKING 0x0 ;  /* 0x0000000000007b1d */ /* 0x000fec0000010000 */
[----:B------:R-:W4:Y:S02]  /*530c0*/  LDS.128 R112, [R252] ;  /* 0x00000000fc707984 */ /* 0x000f240000000c00 */
[----:B------:R-:W-:Y:S06]  /*530d0*/  BAR.SYNC.DEFER_BLOCKING 0x0 ;  /* 0x0000000000007b1d */ /* 0x000fec0000010000 */
[----:B------:R1:W-:Y:S02]  /*530e0*/  STSM.16.M88.4 [R2], R132 ;  /* 0x0000008402007844 */ /* 0x0003e40000000200 */
[----:B------:R-:W-:Y:S06]  /*530f0*/  BAR.SYNC.DEFER_BLOCKING 0x0 ;  /* 0x0000000000007b1d */ /* 0x000fec0000010000 */
[----:B-1----:R-:W4:Y:S04]  /*53100*/  LDL.LU R132, [R1+0xe30] ;  /* 0x000e300001847983 */ /* 0x002f280000300800 */
[----:B------:R-:W4:Y:S04]  /*53110*/  LDL.LU R133, [R1+0xe34] ;  /* 0x000e340001857983 */ /* 0x000f280000300800 */
[----:B------:R-:W4:Y:S04]  /*53120*/  LDL.LU R134, [R1+0xe38] ;  /* 0x000e380001867983 */ /* 0x000f280000300800 */
[----:B------:R-:W4:Y:S04]  /*53130*/  LDL.LU R135, [R1+0xe3c] ;  /* 0x000e3c0001877983 */ /* 0x000f280000300800 */
[----:B------:R-:W4:Y:S04]  /*53140*/  LDL.LU R136, [R1+0xe40] ;  /* 0x000e400001887983 */ /* 0x000f280000300800 */
[----:B------:R-:W4:Y:S04]  /*53150*/  LDL.LU R137, [R1+0xe44] ;  /* 0x000e440001897983 */ /* 0x000f280000300800 */
[----:B------:R-:W4:Y:S04]  /*53160*/  LDL.LU R138, [R1+0xe48] ;  /* 0x000e4800018a7983 */ /* 0x000f280000300800 */
[----:B------:R-:W4:Y:S04]  /*53170*/  LDL.LU R139, [R1+0xe4c] ;  /* 0x000e4c00018b7983 */ /* 0x000f280000300800 */
[----:B------:R-:W1:Y:S01]  /*53180*/  LDS.128 R116, [R252] ;  /* 0x00000000fc747984 */ /* 0x000e620000000c00 */
[----:B------:R-:W-:Y:S06]  /*53190*/  BAR.SYNC.DEFER_BLOCKING 0x0 ;  /* 0x0000000000007b1d */ /* 0x000fec0000010000 */
[----:B------:R0:W-:Y:S02]  /*531a0*/  STSM.16.M88.4 [R2], R140 ;  /* 0x0000008c02007844 */ /* 0x0001e40000000200 */
[----:B------:R-:W-:Y:S06]  /*531b0*/  BAR.SYNC.DEFER_BLOCKING 0x0 ;  /* 0x0000000000007b1d */ /* 0x000fec0000010000 */
        /* <DEDUP_REMOVED lines=8> */
[----:B------:R-:W0:Y:S01]  /*53240*/  LDS.128 R120, [R252] ;  /* 0x00000000fc787984 */ /* 0x000e220000000c00 */
[----:B------:R-:W-:Y:S06]  /*53250*/  BAR.SYNC.DEFER_BLOCKING 0x0 ;  /* 0x0000000000007b1d */ /* 0x000fec0000010000 */
[----:B---3--:R3:W-:Y:S02]  /*53260*/  STSM.16.M88.4 [R2], R148 ;  /* 0x0000009402007844 */ /* 0x0087e40000000200 */
[----:B------:R-:W-:Y:S06]  /*53270*/  BAR.SYNC.DEFER_BLOCKING 0x0 ;  /* 0x0000000000007b1d */ /* 0x000fec0000010000 */
[----:B---3--:R-:W3:Y:S04]  /*53280*/  LDL.LU R148, [R1+0xe70] ;  /* 0x000e700001947983 */ /* 0x008ee80000300800 */
        /* <DEDUP_REMOVED lines=20> */
[----:B------:R-:W2:Y:S04]  /*533d0*/  LDL.LU R163, [R1+0xeac] ;  /* 0x000eac0001a37983 */ /* 0x000ea80000300800 */
[----:B----4-:R-:W-:Y:S01]  /*533e0*/  STSM.16.M88.4 [R2], R132 ;  /* 0x0000008402007844 */ /* 0x010fe20000000200 */
[----:B------:R-:W-:Y:S06]  /*533f0*/  BAR.SYNC.DEFER_BLOCKING 0x0 ;  /* 0x0000000000007b1d */ /* 0x000fec0000010000 */
[----:B------:R-:W4:Y:S02]  /*53400*/  LDS.128 R132, [R252] ;  /* 0x00000000fc847984 */ /* 0x000f240000000c00 */
[----:B------:R-:W-:Y:S06]  /*53410*/  BAR.SYNC.DEFER_BLOCKING 0x0 ;  /* 0x0000000000007b1d */ /* 0x000fec0000010000 */
[----:B------:R-:W-:Y:S02]  /*53420*/  STSM.16.M88.4 [R2], R136 ;  /* 0x0000008802007844 */ /* 0x000fe40000000200 */
        /* <DEDUP_REMOVED lines=11> */
[----:B---3--:R-:W-:Y:S02]  /*534e0*/  STSM.16.M88.4 [R2], R148 ;  /* 0x0000009402007844 */ /* 0x008fe40000000200 */
[----:B------:R-:W-:Y:S06]  /*534f0*/  BAR.SYNC.DEFER_BLOCKING 0x0 ;  /* 0x0000000000007b1d */ /* 0x000fec0000010000 */
[----:B------:R-:W3:Y:S02]  /*53500*/  LDS.128 R148, [R252] ;  /* 0x00000000fc947984 */ /* 0x000ee40000000c00 */
[----:B------:R-:W-:Y:S06]  /*53510*/  BAR.SYNC.DEFER_BLOCKING 0x0 ;  /* 0x0000000000007b1d */ /* 0x000fec0000010000 */
[----:B------:R1:W-:Y:S02]  /*53520*/  STSM.16.M88.4 [R2], R56 ;  /* 0x0000003802007844 */ /* 0x0003e40000000200 */
[----:B------:R-:W-:Y:S06]  /*53530*/  BAR.SYNC.DEFER_BLOCKING 0x0 ;  /* 0x0000000000007b1d */ /* 0x000fec0000010000 */
[----:B-1----:R-:W4:Y:S04]  /*53540*/  LDL.LU R56, [R1+0xeb0] ;  /* 0x000eb00001387983 */ /* 0x002f280000300800 */
[----:B------:R-:W4:Y:S04]  /*53550*/  LDL.LU R57, [R1+0xeb4] ;  /* 0x000eb40001397983 */ /* 0x000f280000300800 */
[----:B------:R-:W4:Y:S04]  /*53560*/  LDL.LU R58, [R1+0xeb8] ;  /* 0x000eb800013a7983 */ /* 0x000f280000300800 */
[----:B------:R-:W4:Y:S04]  /*53570*/  LDL.LU R59, [R1+0xebc] ;  /* 0x000ebc00013b7983 */ /* 0x000f280000300800 */
        /* <DEDUP_REMOVED lines=12> */
[----:B------:R-:W1:Y:S01]  /*53640*/  LDS.128 R152, [R252] ;  /* 0x00000000fc987984 */ /* 0x000e620000000c00 */
[----:B------:R-:W-:Y:S06]  /*53650*/  BAR.SYNC.DEFER_BLOCKING 0x0 ;  /* 0x0000000000007b1d */ /* 0x000fec0000010000 */
[----:B------:R-:W3:Y:S04]  /*53660*/  LDL.LU R180, [R1+0xef0] ;  /* 0x000ef00001b47983 */ /* 0x000ee80000300800 */
[----:B------:R-:W3:Y:S04]  /*53670*/  LDL.LU R181, [R1+0xef4] ;  /* 0x000ef40001b57983 */ /* 0x000ee80000300800 */
[----:B------:R-:W3:Y:S04]  /*53680*/  LDL.LU R182, [R1+0xef8] ;  /* 0x000ef80001b67983 */ /* 0x000ee80000300800 */
[----:B------:R-:W3:Y:S04]  /*53690*/  LDL.LU R183, [R1+0xefc] ;  /* 0x000efc0001b77983 */ /* 0x000ee80000300800 */
[----:B--2---:R-:W-:Y:S01]  /*536a0*/  STSM.16.M88.4 [R2], R156 ;  /* 0x0000009c02007844 */ /* 0x004fe20000000200 */
[----:B------:R-:W-:Y:S06]  /*536b0*/  BAR.SYNC.DEFER_BLOCKING 0x0 ;  /* 0x0000000000007b1d */ /* 0x000fec0000010000 */
[----:B------:R-:W2:Y:S04]  /*536c0*/  LDL.LU R184, [R1+0xf00] ;  /* 0x000f000001b87983 */ /* 0x000ea80000300800 */
[----:B------:R-:W2:Y:S04]  /*536d0*/  LDL.LU R185, [R1+0xf04] ;  /* 0x000f040001b97983 */ /* 0x000ea80000300800 */
[----:B------:R-:W2:Y:S04]  /*536e0*/  LDL.LU R186, [R1+0xf08] ;  /* 0x000f080001ba7983 */ /* 0x000ea80000300800 */
[----:B------:R-:W2:Y:S04]  /*536f0*/  LDL.LU R187, [R1+0xf0c] ;  /* 0x000f0c0001bb7983 */ /* 0x000ea80000300800 */
[----:B------:R-:W1:Y:S01]  /*53700*/  LDS.128 R156, [R252] ;  /* 0x00000000fc9c7984 */ /* 0x000e620000000c00 */
[----:B------:R-:W-:Y:S06]  /*53710*/  BAR.SYNC.DEFER_BLOCKING 0x0 ;  /* 0x0000000000007b1d */ /* 0x000fec0000010000 */
[----:B------:R-:W2:Y:S04]  /*53720*/  LDL.LU R52, [R1+0xf10] ;  /* 0x000f100001347983 */ /* 0x000ea80000300800 */
[----:B------:R-:W2:Y:S04]  /*53730*/  LDL.LU R53, [R1+0xf14] ;  /* 0x000f140001357983 */ /* 0x000ea80000300800 */
[----:B------:R-:W2:Y:S04]  /*53740*/  LDL.LU R54, [R1+0xf18] ;  /* 0x000f180001367983 */ /* 0x000ea80000300800 */
[----:B------:R-:W2:Y:S04]  /*53750*/  LDL.LU R55, [R1+0xf1c] ;  /* 0x000f1c0001377983 */ /* 0x000ea80000300800 */
[----:B------:R-:W-:Y:S01]  /*53760*/  STSM.16.M88.4 [R2], R160 ;  /* 0x000000a002007844 */ /* 0x000fe20000000200 */
[----:B------:R-:W-:Y:S06]  /*53770*/  BAR.SYNC.DEFER_BLOCKING 0x0 ;  /* 0x0000000000007b1d */ /* 0x000fec0000010000 */
[----:B------:R-:W1:Y:S02]  /*53780*/  LDS.128 R160, [R252] ;  /* 0x00000000fca07984 */ /* 0x000e640000000c00 */
[----:B------:R-:W-:Y:S06]  /*53790*/  BAR.SYNC.DEFER_BLOCKING 0x0 ;  /* 0x0000000000007b1d */ /* 0x000fec0000010000 */
[----:B----4-:R4:W-:Y:S02]  /*537a0*/  STSM.16.M88.4 [R2], R56 ;  /* 0x0000003802007844 */ /* 0x0109e40000000200 */
[----:B------:R-:W-:Y:S06]  /*537b0*/  BAR.SYNC.DEFER_BLOCKING 0x0 ;  /* 0x0000000000007b1d */ /* 0x000fec0000010000 */
[----:B----4-:R-:W4:Y:S04]  /*537c0*/  LDL.LU R57, [R1+0x4c0] ;  /* 0x0004c00001397983 */ /* 0x010f280000300800 */
[----:B------:R-:W4:Y:S04]  /*537d0*/  LDL.LU R58, [R1+0x910] ;  /* 0x00091000013a7983 */ /* 0x000f280000300800 */
[----:B------:R-:W4:Y:S04]  /*537e0*/  LDL.LU R188, [R1+0x81c] ;  /* 0x00081c0001bc7983 */ /* 0x000f280000300800 */
[----:B------:R-:W1:Y:S01]  /*537f0*/  LDS.128 R164, [R252] ;  /* 0x00000000fca47984 */ /* 0x000e620000000c00 */
[----:B------:R-:W-:Y:S06]  /*53800*/  BAR.SYNC.DEFER_BLOCKING 0x0 ;  /* 0x0000000000007b1d */ /* 0x000fec0000010000 */
[----:B------:R-:W4:Y:S04]  /*53810*/  LDL.LU R59, [R1+0x4b0] ;  /* 0x0004b000013b7983 */ /* 0x000f280000300800 */
[----:B------:R-:W4:Y:S04]  /*53820*/  LDL.LU R189, [R1+0x55c] ;  /* 0x00055c0001bd7983 */ /* 0x000f280000300800 */
[----:B------:R-:W4:Y:S04]  /*53830*/  LDL.LU R191, [R1+0x4d0] ;  /* 0x0004d00001bf7983 */ /* 0x000f280000300800 */
[----:B---3--:R-:W-:Y:S01]  /*53840*/  STSM.16.M88.4 [R2], R168 ;  /* 0x000000a802007844 */ /* 0x008fe20000000200 */
[----:B------:R-:W-:Y:S06]  /*53850*/  BAR.SYNC.DEFER_BLOCKING 0x0 ;  /* 0x0000000000007b1d */ /* 0x000fec0000010000 */
[----:B------:R-:W3:Y:S02]  /*53860*/  LDS.128 R168, [R252] ;  /* 0x00000000fca87984 */ /* 0x000ee40000000c00 */
[----:B------:R-:W-:Y:S06]  /*53870*/  BAR.SYNC.DEFER_BLOCKING 0x0 ;  /* 0x0000000000007b1d */ /* 0x000fec0000010000 */
[----:B------:R-:W-:Y:S02]  /*53880*/  STSM.16.M88.4 [R2], R172 ;  /* 0x000000ac02007844 */ /* 0x000fe40000000200 */
        /* <DEDUP_REMOVED lines=11> */
[----:B--2---:R-:W-:Y:S02]  /*53940*/  STSM.16.M88.4 [R2], R184 ;  /* 0x000000b802007844 */ /* 0x004fe40000000200 */
[----:B------:R-:W-:Y:S06]  /*53950*/  BAR.SYNC.DEFER_BLOCKING 0x0 ;  /* 0x0000000000007b1d */ /* 0x000fec0000010000 */
[----:B------:R-:W2:Y:S02]  /*53960*/  LDS.128 R184, [R252] ;  /* 0x00000000fcb87984 */ /* 0x000ea40000000c00 */
[----:B------:R-:W-:Y:S06]  /*53970*/  BAR.SYNC.DEFER_BLOCKING 0x0 ;  /* 0x0000000000007b1d */ /* 0x000fec0000010000 */
[----:B------:R0:W-:Y:S02]  /*53980*/  STSM.16.M88.4 [R2], R52 ;  /* 0x0000003402007844 */ /* 0x0001e40000000200 */
[----:B------:R-:W-:Y:S06]  /*53990*/  BAR.SYNC.DEFER_BLOCKING 0x0 ;  /* 0x0000000000007b1d */ /* 0x000fec0000010000 */
[----:B----4-:R4:W-:Y:S01]  /*539a0*/  @P5 STG.E.U16 desc[UR8][R194.64], R57 ;  /* 0x00000039c2005986 */ /* 0x0109e2000c101508 */
[----:B------:R-:W-:-:S04]  /*539b0*/  ISETP.GE.AND P5, PT, R4, UR49, PT ;  /* 0x0000003104007c0c */ /* 0x000fc8000bfa6270 */
[----:B------:R-:W-:Y:S02]  /*539c0*/  ISETP.LT.AND P5, PT, R6, UR4, !P5 ;  /* 0x0000000406007c0c */ /* 0x000fe4000efa1270 */
[----:B0-----:R-:W-:Y:S01]  /*539d0*/  PRMT R2, R57, 0x7632, R2 ;  /* 0x0000763239027816 */ /* 0x001fe20000000002 */
[----:B----4-:R-:W-:Y:S01]  /*539e0*/  IMAD.WIDE R194, R58, 0x2, R64 ;  /* 0x000000023ac27825 */ /* 0x010fe200078e0240 */
[----:B------:R-:W4:Y:S04]  /*539f0*/  LDL.LU R57, [R1+0x4c8] ;  /* 0x0004c80001397983 */ /* 0x000f280000300800 */
[----:B------:R-:W3:Y:S05]  /*53a00*/  LDL.LU R58, [R1+0x4d4] ;  /* 0x0004d400013a7983 */ /* 0x000eea0000300800 */
[----:B------:R0:W-:Y:S02]  /*53a10*/  @P5 STG.E.U16 desc[UR8][R194.64], R2 ;  /* 0x00000002c2005986 */ /* 0x0001e4000c101508 */
[----:B0-----:R-:W-:-:S05]  /*53a20*/  VIADD R2, R4, 0x1 ;  /* 0x0000000104027836 */ /* 0x001fca0000000000 */
[----:B------:R-:W-:-:S04]  /*53a30*/  ISETP.GE.AND P5, PT, R2, UR47, PT ;  /* 0x0000002f02007c0c */ /* 0x000fc8000bfa6270 */
[----:B------:R-:W-:Y:S01]  /*53a40*/  ISETP.LT.AND P6, PT, R5, UR5, !P5 ;  /* 0x0000000505007c0c */ /* 0x000fe2000efc1270 */
[----:B------:R-:W-:Y:S02]  /*53a50*/  ULDC UR5, c[0x0][0x228] ;  /* 0x00008a0000057ab9 */ /* 0x000fe40000000800 */
[----:B------:R-:W-:Y:S01]  /*53a60*/  ISETP.LT.AND P5, PT, R6, UR5, !P5 ;  /* 0x0000000506007c0c */ /* 0x000fe2000efa1270 */
[----:B------:R-:W-:Y:S01]  /*53a70*/  IMAD.WIDE R194, R188, 0x2, R66 ;  /* 0x00000002bcc27825 */ /* 0x000fe200078e0242 */
[----:B------:R-:W-:Y:S01]  /*53a80*/  PRMT R2, R59, 0x7632, R2 ;  /* 0x000076323b027816 */ /* 0x000fe20000000002 */
[----:B------:R-:W-:-:S07]  /*53a90*/  ULDC UR5, c[0x0][0x228] ;  /* 0x00008a0000057ab9 */ /* 0x000fce0000000800 */
[----:B------:R0:W-:Y:S02]  /*53aa0*/  @P6 STG.E.U16 desc[UR8][R194.64], R59 ;  /* 0x0000003bc2006986 */ /* 0x0001e4000c101508 */
[----:B0-----:R-:W-:-:S05]  /*53ab0*/  IMAD.WIDE R194, R188, 0x2, R64 ;  /* 0x00000002bcc27825 */ /* 0x001fca00078e0240 */
        /* <DEDUP_REMOVED lines=10> */
[----:B0-----:R-:W-:Y:S02]  /*53b60*/  IMAD.WIDE R194, R189, 0x2, R64 ;  /* 0x00000002bdc27825 */ /* 0x001fe400078e0240 */
[----:B------:R-:W2:Y:S04]  /*53b70*/  LDL.LU R193, [R1+0x1c00] ;  /* 0x001c000001c17983 */ /* 0x000ea80000300800 */
[----:B------:R0:W-:Y:S02]  /*53b80*/  @P5 STG.E.U16 desc[UR8][R194.64], R2 ;  /* 0x00000002c2005986 */ /* 0x0001e4000c101508 */
[----:B0-----:R-:W-:-:S05]  /*53b90*/  VIADD R2, R4, 0x3 ;  /* 0x0000000304027836 */ /* 0x001fca0000000000 */
[----:B------:R-:W-:-:S04]  /*53ba0*/  ISETP.GE.AND P5, PT, R2, UR43, PT ;  /* 0x0000002b02007c0c */ /* 0x000fc8000bfa6270 */
[----:B------:R-:W-:Y:S01]  /*53bb0*/  ISETP.LT.AND P6, PT, R5, UR5, !P5 ;  /* 0x0000000505007c0c */ /* 0x000fe2000efc1270 */
[----:B------:R-:W-:Y:S01]  /*53bc0*/  IMAD.WIDE R194, R191, 0x2, R66 ;  /* 0x00000002bfc27825 */ /* 0x000fe200078e0242 */
[----:B------:R-:W-:Y:S01]  /*53bd0*/  PRMT R2, R192, 0x7632, R2 ;  /* 0x00007632c0027816 */ /* 0x000fe20000000002 */
[----:B------:R-:W-:-:S10]  /*53be0*/  ULDC UR5, c[0x0][0x228] ;  /* 0x00008a0000057ab9 */ /* 0x000fd40000000800 */
[----:B------:R0:W-:Y:S04]  /*53bf0*/  @P6 STG.E.U16 desc[UR8][R194.64], R192 ;  /* 0x000000c0c2006986 */ /* 0x0001e8000c101508 */
[----:B0-----:R-:W2:Y:S04]  /*53c00*/  LDL.LU R192, [R1+0x1bfc] ;  /* 0x001bfc0001c07983 */ /* 0x001ea80000300800 */
[----:B------:R-:W2:Y:S01]  /*53c10*/  LDL.LU R188, [R1+0x4dc] ;  /* 0x0004dc0001bc7983 */ /* 0x000ea20000300800 */
[----:B------:R-:W-:-:S03]  /*53c20*/  IMAD.WIDE R194, R191, 0x2, R64 ;  /* 0x00000002bfc27825 */ /* 0x000fc600078e0240 */
[----:B------:R-:W2:Y:S04]  /*53c30*/  LDL.LU R191, [R1+0x4b8] ;  /* 0x0004b80001bf7983 */ /* 0x000ea80000300800 */
[----:B------:R-:W2:Y:S04]  /*53c40*/  LDL.LU R54, [R1+0x4e4] ;  /* 0x0004e40001367983 */ /* 0x000ea80000300800 */
[----:B------:R-:W2:Y:S04]  /*53c50*/  LDL.LU R189, [R1+0x4cc] ;  /* 0x0004cc0001bd7983 */ /* 0x000ea80000300800 */
[----:B------:R-:W2:Y:S01]  /*53c60*/  LDL.LU R56, [R1+0x4ec] ;  /* 0x0004ec0001387983 */ /* 0x000ea20000300800 */
[----:B------:R-:W-:Y:S01]  /*53c70*/  ISETP.LT.AND P5, PT, R6, UR5, !P5 ;  /* 0x0000000506007c0c */ /* 0x000fe2000efa1270 */
[----:B------:R-:W-:-:S02]  /*53c80*/  ULDC UR5, c[0x0][0x228] ;  /* 0x00008a0000057ab9 */ /* 0x000fc40000000800 */
[----:B------:R-:W2:Y:S04]  /*53c90*/  LDL.LU R59, [R1+0x4bc] ;  /* 0x0004bc00013b7983 */ /* 0x000ea80000300800 */
[----:B------:R-:W2:Y:S04]  /*53ca0*/  LDL.LU R52, [R1+0x4f0] ;  /* 0x0004f00001347983 */ /* 0x000ea80000300800 */
[----:B------:R-:W2:Y:S04]  /*53cb0*/  LDL.LU R53, [R1+0x4a0] ;  /* 0x0004a00001357983 */ /* 0x000ea80000300800 */
[----:B------:R0:W-:Y:S04]  /*53cc0*/  @P5 STG.E.U16 desc[UR8][R194.64], R2 ;  /* 0x00000002c2005986 */ /* 0x0001e8000c101508 */
[----:B------:R-:W2:Y:S01]  /*53cd0*/  LDL.LU R55, [R1+0x4f4] ;  /* 0x0004f40001377983 */ /* 0x000ea20000300800 */
[----:B0-----:R-:W-:-:S05]  /*53ce0*/  VIADD R2, R4, 0x4 ;  /* 0x0000000404027836 */ /* 0x001fca0000000000 */
[----:B------:R-:W-:-:S04]  /*53cf0*/  ISETP.GE.AND P5, PT, R2, UR41, PT ;  /* 0x0000002902007c0c */ /* 0x000fc8000bfa6270 */
[----:B------:R-:W-:Y:S01]  /*53d00*/  ISETP.LT.AND P6, PT, R5, UR5, !P5 ;  /* 0x0000000505007c0c */ /* 0x000fe2000efc1270 */
[----:B------:R-:W-:Y:S02]  /*53d10*/  ULDC UR5, c[0x0][0x228] ;  /* 0x00008a0000057ab9 */ /* 0x000fe40000000800 */
[----:B------:R-:W-:Y:S01]  /*53d20*/  ISETP.LT.AND P5, PT, R6, UR5, !P5 ;  /* 0x0000000506007c0c */ /* 0x000fe2000efa1270 */
[----:B------:R-:W-:Y:S01]  /*53d30*/  ULDC UR5, c[0x0][0x22c] ;  /* 0x00008b0000057ab9 */ /* 0x000fe20000000800 */
[----:B---3--:R-:W-:Y:S01]  /*53d40*/  IMAD.WIDE R194, R58, 0x2, R66 ;  /* 0x000000023ac27825 */ /* 0x008fe200078e0242 */
[----:B----4-:R-:W-:-:S07]  /*53d50*/  PRMT R2, R57, 0x7632, R2 ;  /* 0x0000763239027816 */ /* 0x010fce0000000002 */
[----:B------:R0:W-:Y:S02]  /*53d60*/  @P6 STG.E.U16 desc[UR8][R194.64], R57 ;  /* 0x00000039c2006986 */ /* 0x0001e4000c101508 */
[----:B0-----:R-:W-:Y:S02]  /*53d70*/  IMAD.WIDE R194, R58, 0x2, R64 ;  /* 0x000000023ac27825 */ /* 0x001fe400078e0240 */
[----:B------:R-:W3:Y:S04]  /*53d80*/  LDL.LU R57, [R1+0x490] ;  /* 0x0004900001397983 */ /* 0x000ee80000300800 */
[----:B------:R2:W-:Y:S04]  /*53d90*/  @P5 STG.E.U16 desc[UR8][R194.64], R2 ;  /* 0x00000002c2005986 */ /* 0x0005e8000c101508 */
[----:B------:R-:W4:Y:S01]  /*53da0*/  LDL.LU R58, [R1+0x4f8] ;  /* 0x0004f800013a7983 */ /* 0x000f220000300800 */
[----:B--2---:R-:W-:-:S05]  /*53db0*/  IMAD.WIDE R194, R188, 0x2, R66 ;  /* 0x00000002bcc27825 */ /* 0x004fca00078e0242 */
[----:B------:R0:W-:Y:S02]  /*53dc0*/  @P4 STG.E.U16 desc[UR8][R194.64], R191 ;  /* 0x000000bfc2004986 */ /* 0x0001e4000c101508 */
[----:B0-----:R-:W-:Y:S02]  /*53dd0*/  IMAD.WIDE R194, R188, 0x2, R64 ;  /* 0x00000002bcc27825 */ /* 0x001fe400078e0240 */
[----:B------:R-:W2:Y:S01]  /*53de0*/  LDL.LU R188, [R1+0x4a4] ;  /* 0x0004a40001bc7983 */ /* 0x000ea20000300800 */
[----:B------:R-:W-:Y:S02]  /*53df0*/  LOP3.LUT P6, RZ, R192, 0x20, RZ, 0xc0, !PT ;  /* 0x00000020c0ff7812 */ /* 0x000fe400078cc0ff */
[----:B------:R-:W-:Y:S02]  /*53e00*/  LOP3.LUT R193, R193, 0xffdfffff, RZ, 0xc0, !PT ;  /* 0xffdfffffc1c17812 */ /* 0x000fe400078ec0ff */
[----:B------:R-:W-:Y:S02]  /*53e10*/  PRMT R2, R191, 0x7632, R2 ;  /* 0x00007632bf027816 */ /* 0x000fe40000000002 */
[----:B------:R-:W2:Y:S07]  /*53e20*/  LDL.LU R191, [R1+0x1bf8] ;  /* 0x001bf80001bf7983 */ /* 0x000eae0000300800 */
[----:B------:R-:W-:-:S02]  /*53e30*/  @P6 LOP3.LUT R193, R193, 0x200000, RZ, 0xfc, !PT ;  /* 0x00200000c1c16812 */ /* 0x000fc400078efcff */
[----:B------:R-:W-:Y:S01]  /*53e40*/  LOP3.LUT P6, RZ, R192, 0x4, RZ, 0xc0, !PT ;  /* 0x00000004c0ff7812 */ /* 0x000fe200078cc0ff */
[----:B------:R0:W-:Y:S01]  /*53e50*/  @P3 STG.E.U16 desc[UR8][R194.64], R2 ;  /* 0x00000002c2003986 */ /* 0x0001e2000c101508 */
[----:B------:R-:W-:Y:S01]  /*53e60*/  LOP3.LUT R193, R193, 0xffbfffff, RZ, 0xc0, !PT ;  /* 0xffbfffffc1c17812 */ /* 0x000fe200078ec0ff */
[----:B0-----:R-:W-:Y:S01]  /*53e70*/  IMAD.WIDE R194, R54, 0x2, R66 ;  /* 0x0000000236c27825 */ /* 0x001fe200078e0242 */
[----:B------:R-:W-:-:S09]  /*53e80*/  PRMT R2, R189, 0x7632, R2 ;  /* 0x00007632bd027816 */ /* 0x000fd20000000002 */
[----:B------:R-:W-:Y:S01]  /*53e90*/  @P6 LOP3.LUT R193, R193, 0x400000, RZ, 0xfc, !PT ;  /* 0x00400000c1c16812 */ /* 0x000fe200078efcff */
[----:B------:R0:W-:Y:S01]  /*53ea0*/  @P2 STG.E.U16 desc[UR8][R194.64], R189 ;  /* 0x000000bdc2002986 */ /* 0x0001e2000c101508 */
[----:B------:R-:W-:-:S03]  /*53eb0*/  LOP3.LUT P6, RZ, R192, 0x2, RZ, 0xc0, !PT ;  /* 0x00000002c0ff7812 */ /* 0x000fc600078cc0ff */
[----:B0-----:R-:W2:Y:S01]  /*53ec0*/  LDL.LU R189, [R1+0x4fc] ;  /* 0x0004fc0001bd7983 */ /* 0x001ea20000300800 */
[----:B------:R-:W-:-:S03]  /*53ed0*/  IMAD.WIDE R194, R54, 0x2, R64 ;  /* 0x0000000236c27825 */ /* 0x000fc600078e0240 */
[----:B------:R-:W2:Y:S01]  /*53ee0*/  LDL.LU R54, [R1+0x494] ;  /* 0x0004940001367983 */ /* 0x000ea20000300800 */
[----:B------:R-:W-:-:S05]  /*53ef0*/  LOP3.LUT R193, R193, 0xff7fffff, RZ, 0xc0, !PT ;  /* 0xff7fffffc1c17812 */ /* 0x000fca00078ec0ff */
[----:B------:R-:W-:Y:S01]  /*53f00*/  @P6 LOP3.LUT R193, R193, 0x800000, RZ, 0xfc, !PT ;  /* 0x00800000c1c16812 */ /* 0x000fe200078efcff */
[----:B------:R0:W-:Y:S01]  /*53f10*/  @P1 STG.E.U16 desc[UR8][R194.64], R2 ;  /* 0x00000002c2001986 */ /* 0x0001e2000c101508 */
[----:B------:R-:W-:Y:S01]  /*53f20*/  LOP3.LUT P6, RZ, R192, 0x1, RZ, 0xc0, !PT ;  /* 0x00000001c0ff7812 */ /* 0x000fe200078cc0ff */
[----:B0-----:R-:W-:Y:S01]  /*53f30*/  IMAD.WIDE R194, R56, 0x2, R66 ;  /* 0x0000000238c27825 */ /* 0x001fe200078e0242 */
[----:B------:R-:W-:-:S04]  /*53f40*/  PRMT R2, R59, 0x7632, R2 ;  /* 0x000076323b027816 */ /* 0x000fc80000000002 */
[----:B------:R0:W-:Y:S02]  /*53f50*/  @P0 STG.E.U16 desc[UR8][R194.64], R59 ;  /* 0x0000003bc2000986 */ /* 0x0001e4000c101508 */
[----:B0-----:R-:W-:Y:S01]  /*53f60*/  IMAD.WIDE R194, R56, 0x2, R64 ;  /* 0x0000000238c27825 */ /* 0x001fe200078e0240 */
[C---:B------:R-:W-:Y:S01]  /*53f70*/  LOP3.LUT P0, RZ, R192.reuse, 0x8, RZ, 0xc0, !PT ;  /* 0x00000008c0ff7812 */ /* 0x040fe2000780c0ff */
[----:B------:R-:W2:Y:S04]  /*53f80*/  LDL.LU R56, [R1+0x4d8] ;  /* 0x0004d80001387983 */ /* 0x000ea80000300800 */
[----:B------:R0:W-:Y:S01]  /*53f90*/  @P6 STG.E.U16 desc[UR8][R194.64], R2 ;  /* 0x00000002c2006986 */ /* 0x0001e2000c101508 */
[----:B------:R-:W-:Y:S02]  /*53fa0*/  LOP3.LUT P6, RZ, R193, 0x800000, RZ, 0xc0, !PT ;  /* 0x00800000c1ff7812 */ /* 0x000fe400078cc0ff */
[----:B------:R-:W-:Y:S01]  /*53fb0*/  LOP3.LUT P3, RZ, R192, 0x10, RZ, 0xc0, !PT ;  /* 0x00000010c0ff7812 */ /* 0x000fe2000786c0ff */
[----:B------:R-:W2:Y:S01]  /*53fc0*/  LDL.LU R59, [R1+0x4a8] ;  /* 0x0004a800013b7983 */ /* 0x000ea20000300800 */
[----:B0-----:R-:W-:-:S09]  /*53fd0*/  IMAD.WIDE R194, R52, 0x2, R66 ;  /* 0x0000000234c27825 */ /* 0x001fd200078e0242 */
[----:B------:R0:W-:Y:S01]  /*53fe0*/  @P6 STG.E.U16 desc[UR8][R194.64], R53 ;  /* 0x00000035c2006986 */ /* 0x0001e2000c101508 */
[----:B------:R-:W-:Y:S02]  /*53ff0*/  LOP3.LUT P6, RZ, R193, 0x400000, RZ, 0xc0, !PT ;  /* 0x00400000c1ff7812 */ /* 0x000fe400078cc0ff */
[----:B------:R-:W-:Y:S01]  /*54000*/  PRMT R2, R53, 0x7632, R2 ;  /* 0x0000763235027816 */ /* 0x000fe20000000002 */
[----:B0-----:R-:W-:-:S10]  /*54010*/  IMAD.WIDE R194, R52, 0x2, R64 ;  /* 0x0000000234c27825 */ /* 0x001fd400078e0240 */
[----:B------:R0:W-:Y:S01]  /*54020*/  @P6 STG.E.U16 desc[UR8][R194.64], R2 ;  /* 0x00000002c2006986 */ /* 0x0001e2000c101508 */
[----:B------:R-:W-:Y:S01]  /*54030*/  LOP3.LUT P6, RZ, R193, 0x200000, RZ, 0xc0, !PT ;  /* 0x00200000c1ff7812 */ /* 0x000fe200078cc0ff */
[----:B0-----:R-:W-:-:S05]  /*54040*/  IMAD.WIDE R194, R55, 0x2, R66 ;  /* 0x0000000237c27825 */ /* 0x001fca00078e0242 */
[----:B---3--:R0:W-:Y:S01]  /*54050*/  @P0 STG.E.U16 desc[UR8][R194.64], R57 ;  /* 0x00000039c2000986 */ /* 0x0081e2000c101508 */
[----:B------:R-:W-:Y:S01]  /*54060*/  PRMT R2, R57, 0x7632, R2 ;  /* 0x0000763239027816 */ /* 0x000fe20000000002 */
[----:B0-----:R-:W-:-:S05]  /*54070*/  IMAD.WIDE R194, R55, 0x2, R64 ;  /* 0x0000000237c27825 */ /* 0x001fca00078e0240 */
[----:B------:R4:W-:Y:S02]  /*54080*/  @P3 STG.E.U16 desc[UR8][R194.64], R2 ;  /* 0x00000002c2003986 */ /* 0x0009e4000c101508 */
[----:B----4-:R-:W-:-:S05]  /*54090*/  IMAD.WIDE R194, R58, 0x2, R66 ;  /* 0x000000023ac27825 */ /* 0x010fca00078e0242 */
[----:B--2---:R0:W-:Y:S01]  /*540a0*/  @P6 STG.E.U16 desc[UR8][R194.64], R188 ;  /* 0x000000bcc2006986 */ /* 0x0041e2000c101508 */
[----:B------:R-:W-:-:S03]  /*540b0*/  PRMT R2, R188, 0x7632, R2 ;  /* 0x00007632bc027816 */ /* 0x000fc60000000002 */
[----:B0-----:R-:W2:Y:S04]  /*540c0*/  LDL.LU R188, [R1+0x4e0] ;  /* 0x0004e00001bc7983 */ /* 0x001ea80000300800 */
[----:B------:R-:W3:Y:S01]  /*540d0*/  LDL.LU R52, [R1+0x498] ;  /* 0x0004980001347983 */ /* 0x000ee20000300800 */
[C---:B------:R-:W-:Y:S02]  /*540e0*/  LOP3.LUT P1, RZ, R192.reuse, 0x40, RZ, 0xc0, !PT ;  /* 0x00000040c0ff7812 */ /* 0x040fe4000782c0ff */
[----:B------:R-:W-:Y:S01]  /*540f0*/  LOP3.LUT P4, RZ, R192, 0x80, RZ, 0xc0, !PT ;  /* 0x00000080c0ff7812 */ /* 0x000fe2000788c0ff */
[----:B------:R-:W-:Y:S01]  /*54100*/  IMAD.WIDE R194, R58, 0x2, R64 ;  /* 0x000000023ac27825 */ /* 0x000fe200078e0240 */
[----:B------:R-:W4:Y:S09]  /*54110*/  LDL.LU R55, [R1+0x4e8] ;  /* 0x0004e80001377983 */ /* 0x000f320000300800 */
[----:B------:R0:W-:Y:S02]  /*54120*/  @P1 STG.E.U16 desc[UR8][R194.64], R2 ;  /* 0x00000002c2001986 */ /* 0x0001e4000c101508 */
[----:B0-----:R-:W-:-:S05]  /*54130*/  IMAD.WIDE R194, R189, 0x2, R66 ;  /* 0x00000002bdc27825 */ /* 0x001fca00078e0242 */
[----:B------:R0:W-:Y:S02]  /*54140*/  @P4 STG.E.U16 desc[UR8][R194.64], R54 ;  /* 0x00000036c2004986 */ /* 0x0001e4000c101508 */
[----:B0-----:R-:W-:Y:S02]  /*54150*/  IMAD.WIDE R194, R189, 0x2, R64 ;  /* 0x00000002bdc27825 */ /* 0x001fe400078e0240 */
[----:B------:R-:W4:Y:S04]  /*54160*/  LDL.LU R189, [R1+0x4ac] ;  /* 0x0004ac0001bd7983 */ /* 0x000f280000300800 */
[----:B------:R-:W4:Y:S04]  /*54170*/  LDL.LU R57, [R1+0x500] ;  /* 0x0005000001397983 */ /* 0x000f280000300800 */
[----:B------:R-:W4:Y:S04]  /*54180*/  LDL.LU R58, [R1+0x49c] ;  /* 0x00049c00013a7983 */ /* 0x000f280000300800 */
[----:B------:R-:W4:Y:S01]  /*54190*/  LDL.LU R53, [R1+0x504] ;  /* 0x0005040001357983 */ /* 0x000f220000300800 */
[----:B------:R-:W-:-:S03]  /*541a0*/  PRMT R2, R54, 0x7632, R2 ;  /* 0x0000763236027816 */ /* 0x000fc60000000002 */
[----:B------:R-:W4:Y:S01]  /*541b0*/  LDL.LU R54, [R1+0x480] ;  /* 0x0004800001367983 */ /* 0x000f220000300800 */
[C---:B------:R-:W-:Y:S02]  /*541c0*/  LOP3.LUT P2, RZ, R192.reuse, 0x100, RZ, 0xc0, !PT ;  /* 0x00000100c0ff7812 */ /* 0x040fe4000784c0ff */
[C---:B------:R-:W-:Y:S02]  /*541d0*/  LOP3.LUT P5, RZ, R192.reuse, 0x200, RZ, 0xc0, !PT ;  /* 0x00000200c0ff7812 */ /* 0x040fe400078ac0ff */
[C---:B------:R-:W-:Y:S02]  /*541e0*/  LOP3.LUT P6, RZ, R192.reuse, 0x400, RZ, 0xc0, !PT ;  /* 0x00000400c0ff7812 */ /* 0x040fe400078cc0ff */
[----:B------:R-:W-:-:S07]  /*541f0*/  LOP3.LUT P3, RZ, R192, 0x800, RZ, 0xc0, !PT ;  /* 0x00000800c0ff7812 */ /* 0x000fce000786c0ff */
[----:B------:R0:W-:Y:S02]  /*54200*/  @P2 STG.E.U16 desc[UR8][R194.64], R2 ;  /* 0x00000002c2002986 */ /* 0x0001e4000c101508 */
[----:B0-----:R-:W-:Y:S01]  /*54210*/  IMAD.WIDE R194, R56, 0x2, R66 ;  /* 0x0000000238c27825 */ /* 0x001fe200078e0242 */
[----:B------:R-:W-:-:S04]  /*54220*/  PRMT R2, R59, 0x7632, R2 ;  /* 0x000076323b027816 */ /* 0x000fc80000000002 */
[----:B------:R0:W-:Y:S02]  /*54230*/  @P5 STG.E.U16 desc[UR8][R194.64], R59 ;  /* 0x0000003bc2005986 */ /* 0x0001e4000c101508 */
[----:B0-----:R-:W-:Y:S02]  /*54240*/  IMAD.WIDE R194, R56, 0x2, R64 ;  /* 0x0000000238c27825 */ /* 0x001fe400078e0240 */
[----:B------:R-:W4:Y:S04]  /*54250*/  LDL.LU R56, [R1+0x508] ;  /* 0x0005080001387983 */ /* 0x000f280000300800 */
[----:B------:R2:W-:Y:S04]  /*54260*/  @P6 STG.E.U16 desc[UR8][R194.64], R2 ;  /* 0x00000002c2006986 */ /* 0x0005e8000c101508 */
[----:B------:R-:W4:Y:S01]  /*54270*/  LDL.LU R59, [R1+0x470] ;  /* 0x00047000013b7983 */ /* 0x000f220000300800 */
[----:B------:R-:W-:Y:S01]  /*54280*/  LOP3.LUT P0, RZ, R192, 0x80000, RZ, 0xc0, !PT ;  /* 0x00080000c0ff7812 */ /* 0x000fe2000780c0ff */
[----:B--2---:R-:W-:-:S05]  /*54290*/  IMAD.WIDE R194, R188, 0x2, R66 ;  /* 0x00000002bcc27825 */ /* 0x004fca00078e0242 */
[----:B---3--:R0:W-:Y:S02]  /*542a0*/  @P3 STG.E.U16 desc[UR8][R194.64], R52 ;  /* 0x00000034c2003986 */ /* 0x0081e4000c101508 */
[----:B0-----:R-:W-:Y:S02]  /*542b0*/  IMAD.WIDE R194, R188, 0x2, R64 ;  /* 0x00000002bcc27825 */ /* 0x001fe400078e0240 */
[----:B------:R-:W2:Y:S01]  /*542c0*/  LDL.LU R188, [R1+0x50c] ;  /* 0x00050c0001bc7983 */ /* 0x000ea20000300800 */
[----:B------:R-:W-:-:S04]  /*542d0*/  LOP3.LUT R193, R193, 0xfffdffff, RZ, 0xc0, !PT ;  /* 0xfffdffffc1c17812 */ /* 0x000fc800078ec0ff */
[----:B------:R-:W-:Y:S02]  /*542e0*/  @P0 LOP3.LUT R193, R193, 0x20000, RZ, 0xfc, !PT ;  /* 0x00020000c1c10812 */ /* 0x000fe400078efcff */
[----:B------:R-:W-:Y:S02]  /*542f0*/  LOP3.LUT P0, RZ, R192, 0x40000, RZ, 0xc0, !PT ;  /* 0x00040000c0ff7812 */ /* 0x000fe4000780c0ff */
[----:B------:R-:W-:-:S11]  /*54300*/  LOP3.LUT R193, R193, 0xfffbffff, RZ, 0xc0, !PT ;  /* 0xfffbffffc1c17812 */ /* 0x000fd600078ec0ff */
[----:B------:R-:W-:Y:S02]  /*54310*/  @P0 LOP3.LUT R193, R193, 0x40000, RZ, 0xfc, !PT ;  /* 0x00040000c1c10812 */ /* 0x000fe400078efcff */
[C---:B------:R-:W-:Y:S02]  /*54320*/  LOP3.LUT P0, RZ, R192.reuse, 0x20000, RZ, 0xc0, !PT ;  /* 0x00020000c0ff7812 */ /* 0x040fe4000780c0ff */
[----:B------:R-:W-:Y:S02]  /*54330*/  LOP3.LUT R193, R193, 0xfff7ffff, RZ, 0xc0, !PT ;  /* 0xfff7ffffc1c17812 */ /* 0x000fe400078ec0ff */
[C---:B------:R-:W-:Y:S02]  /*54340*/  LOP3.LUT P4, RZ, R192.reuse, 0x1000, RZ, 0xc0, !PT ;  /* 0x00001000c0ff7812 */ /* 0x040fe4000788c0ff */
[----:B------:R-:W-:Y:S02]  /*54350*/  LOP3.LUT P1, RZ, R192, 0x2000, RZ, 0xc0, !PT ;  /* 0x00002000c0ff7812 */ /* 0x000fe4000782c0ff */
[----:B------:R-:W-:-:S05]  /*54360*/  PRMT R2, R52, 0x7632, R2 ;  /* 0x0000763234027816 */ /* 0x000fca0000000002 */
[----:B------:R-:W-:Y:S02]  /*54370*/  @P0 LOP3.LUT R193, R193, 0x80000, RZ, 0xfc, !PT ;  /* 0x00080000c1c10812 */ /* 0x000fe400078efcff */
[C---:B------:R-:W-:Y:S02]  /*54380*/  LOP3.LUT P0, RZ, R192.reuse, 0x10000, RZ, 0xc0, !PT ;  /* 0x00010000c0ff7812 */ /* 0x040fe4000780c0ff */
[----:B------:R-:W-:Y:S01]  /*54390*/  LOP3.LUT P5, RZ, R192, 0x4000, RZ, 0xc0, !PT ;  /* 0x00004000c0ff7812 */ /* 0x000fe200078ac0ff */
[----:B------:R4:W-:Y:S01]  /*543a0*/  @P4 STG.E.U16 desc[UR8][R194.64], R2 ;  /* 0x00000002c2004986 */ /* 0x0009e2000c101508 */
[----:B------:R-:W-:Y:S01]  /*543b0*/  LOP3.LUT R193, R193, 0xffefffff, RZ, 0xc0, !PT ;  /* 0xffefffffc1c17812 */ /* 0x000fe200078ec0ff */
[----:B----4-:R-:W-:-:S08]  /*543c0*/  IMAD.WIDE R194, R55, 0x2, R66 ;  /* 0x0000000237c27825 */ /* 0x010fd000078e0242 */
[----:B------:R-:W-:Y:S02]  /*543d0*/  @P0 LOP3.LUT R193, R193, 0x100000, RZ, 0xfc, !PT ;  /* 0x00100000c1c10812 */ /* 0x000fe400078efcff */
[C---:B------:R-:W-:Y:S01]  /*543e0*/  LOP3.LUT P0, RZ, R192.reuse, 0x8000, RZ, 0xc0, !PT ;  /* 0x00008000c0ff7812 */ /* 0x040fe2000780c0ff */
[----:B------:R0:W-:Y:S01]  /*543f0*/  @P1 STG.E.U16 desc[UR8][R194.64], R189 ;  /* 0x000000bdc2001986 */ /* 0x0001e2000c101508 */
[----:B------:R-:W-:Y:S01]  /*54400*/  PRMT R2, R189, 0x7632, R2 ;  /* 0x00007632bd027816 */ /* 0x000fe20000000002 */
[----:B0-----:R-:W-:Y:S01]  /*54410*/  IMAD.WIDE R194, R55, 0x2, R64 ;  /* 0x0000000237c27825 */ /* 0x001fe200078e0240 */
[C---:B------:R-:W-:Y:S01]  /*54420*/  LOP3.LUT P2, RZ, R192.reuse, 0x100000, RZ, 0xc0, !PT ;  /* 0x00100000c0ff7812 */ /* 0x040fe2000784c0ff */
[----:B------:R-:W3:Y:S04]  /*54430*/  LDL.LU R189, [R1+0x510] ;  /* 0x0005100001bd7983 */ /* 0x000ee80000300800 */
[----:B------:R0:W-:Y:S01]  /*54440*/  @P5 STG.E.U16 desc[UR8][R194.64], R2 ;  /* 0x00000002c2005986 */ /* 0x0001e2000c101508 */
[----:B------:R-:W-:-:S03]  /*54450*/  LOP3.LUT P6, RZ, R192, 0x200000, RZ, 0xc0, !PT ;  /* 0x00200000c0ff7812 */ /* 0x000fc600078cc0ff */
[----:B------:R-:W4:Y:S01]  /*54460*/  LDL.LU R55, [R1+0x474] ;  /* 0x0004740001377983 */ /* 0x000f220000300800 */
[----:B0-----:R-:W-:-:S05]  /*54470*/  IMAD.WIDE R194, R57, 0x2, R66 ;  /* 0x0000000239c27825 */ /* 0x001fca00078e0242 */
[----:B------:R0:W-:Y:S01]  /*54480*/  @P0 STG.E.U16 desc[UR8][R194.64], R58 ;  /* 0x0000003ac2000986 */ /* 0x0001e2000c101508 */
[----:B------:R-:W-:Y:S02]  /*54490*/  LOP3.LUT P0, RZ, R193, 0x100000, RZ, 0xc0, !PT ;  /* 0x00100000c1ff7812 */ /* 0x000fe4000780c0ff */
[----:B------:R-:W-:Y:S01]  /*544a0*/  PRMT R2, R58, 0x7632, R2 ;  /* 0x000076323a027816 */ /* 0x000fe20000000002 */
[----:B0-----:R-:W-:Y:S02]  /*544b0*/  IMAD.WIDE R194, R57, 0x2, R64 ;  /* 0x0000000239c27825 */ /* 0x001fe400078e0240 */
[----:B------:R-:W4:Y:S08]  /*544c0*/  LDL.LU R57, [R1+0x514] ;  /* 0x0005140001397983 */ /* 0x000f300000300800 */
[----:B------:R0:W-:Y:S01]  /*544d0*/  @P0 STG.E.U16 desc[UR8][R194.64], R2 ;  /* 0x00000002c2000986 */ /* 0x0001e2000c101508 */
[----:B------:R-:W-:-:S03]  /*544e0*/  LOP3.LUT P0, RZ, R193, 0x80000, RZ, 0xc0, !PT ;  /* 0x00080000c1ff7812 */ /* 0x000fc6000780c0ff */
[----:B------:R-:W4:Y:S01]  /*544f0*/  LDL.LU R58, [R1+0x488] ;  /* 0x00048800013a7983 */ /* 0x000f220000300800 */
[----:B0-----:R-:W-:-:S09]  /*54500*/  IMAD.WIDE R194, R53, 0x2, R66 ;  /* 0x0000000235c27825 */ /* 0x001fd200078e0242 */
[----:B------:R0:W-:Y:S01]  /*54510*/  @P0 STG.E.U16 desc[UR8][R194.64], R54 ;  /* 0x00000036c2000986 */ /* 0x0001e2000c101508 */
[----:B------:R-:W-:Y:S02]  /*54520*/  LOP3.LUT P0, RZ, R193, 0x40000, RZ, 0xc0, !PT ;  /* 0x00040000c1ff7812 */ /* 0x000fe4000780c0ff */
[----:B------:R-:W-:Y:S01]  /*54530*/  PRMT R2, R54, 0x7632, R2 ;  /* 0x0000763236027816 */ /* 0x000fe20000000002 */
[----:B0-----:R-:W-:-:S10]  /*54540*/  IMAD.WIDE R194, R53, 0x2, R64 ;  /* 0x0000000235c27825 */ /* 0x001fd400078e0240 */
[----:B------:R0:W-:Y:S01]  /*54550*/  @P0 STG.E.U16 desc[UR8][R194.64], R2 ;  /* 0x00000002c2000986 */ /* 0x0001e2000c101508 */
[----:B------:R-:W-:Y:S01]  /*54560*/  LOP3.LUT P0, RZ, R193, 0x20000, RZ, 0xc0, !PT ;  /* 0x00020000c1ff7812 */ /* 0x000fe2000780c0ff */
[----:B0-----:R-:W-:Y:S01]  /*54570*/  IMAD.WIDE R194, R56, 0x2, R66 ;  /* 0x0000000238c27825 */ /* 0x001fe200078e0242 */
[----:B------:R-:W-:-:S11]  /*54580*/  PRMT R2, R59, 0x7632, R2 ;  /* 0x000076323b027816 */ /* 0x000fd60000000002 */
[----:B------:R0:W-:Y:S02]  /*54590*/  @P0 STG.E.U16 desc[UR8][R194.64], R59 ;  /* 0x0000003bc2000986 */ /* 0x0001e4000c101508 */
[----:B0-----:R-:W-:-:S05]  /*545a0*/  IMAD.WIDE R194, R56, 0x2, R64 ;  /* 0x0000000238c27825 */ /* 0x001fca00078e0240 */
[----:B------:R0:W-:Y:S02]  /*545b0*/  @P2 STG.E.U16 desc[UR8][R194.64], R2 ;  /* 0x00000002c2002986 */ /* 0x0001e4000c101508 */
[----:B0-----:R-:W-:Y:S01]  /*545c0*/  PRMT R2, R191, 0x7632, R2 ;  /* 0x00007632bf027816 */ /* 0x001fe20000000002 */
[----:B--2---:R-:W-:-:S05]  /*545d0*/  IMAD.WIDE R194, R188, 0x2, R66 ;  /* 0x00000002bcc27825 */ /* 0x004fca00078e0242 */
[----:B------:R0:W-:Y:S04]  /*545e0*/  @P6 STG.E.U16 desc[UR8][R194.64], R191 ;  /* 0x000000bfc2006986 */ /* 0x0001e8000c101508 */
[----:B0-----:R-:W2:Y:S01]  /*545f0*/  LDL.LU R191, [R1+0x1bf4] ;  /* 0x001bf40001bf7983 */ /* 0x001ea20000300800 */
[----:B------:R-:W-:Y:S02]  /*54600*/  LOP3.LUT R193, R193, 0xffffdfff, RZ, 0xc0, !PT ;  /* 0xffffdfffc1c17812 */ /* 0x000fe400078ec0ff */
[C---:B------:R-:W-:Y:S02]  /*54610*/  LOP3.LUT P3, RZ, R192.reuse, 0x400000, RZ, 0xc0, !PT ;  /* 0x00400000c0ff7812 */ /* 0x040fe4000786c0ff */
[----:B------:R-:W-:Y:S01]  /*54620*/  LOP3.LUT P4, RZ, R192, 0x800000, RZ, 0xc0, !PT ;  /* 0x00800000c0ff7812 */ /* 0x000fe2000788c0ff */
[----:B------:R-:W-:Y:S01]  /*54630*/  IMAD.WIDE R194, R188, 0x2, R64 ;  /* 0x00000002bcc27825 */ /* 0x000fe200078e0240 */
[C---:B------:R-:W-:Y:S01]  /*54640*/  LOP3.LUT P1, RZ, R192.reuse, 0x1000000, RZ, 0xc0, !PT ;  /* 0x01000000c0ff7812 */ /* 0x040fe2000782c0ff */
[----:B------:R-:W2:Y:S01]  /*54650*/  LDL.LU R188, [R1+0x518] ;  /* 0x0005180001bc7983 */ /* 0x000ea20000300800 */
[----:B------:R-:W-:-:S03]  /*54660*/  LOP3.LUT P5, RZ, R192, 0x2000000, RZ, 0xc0, !PT ;  /* 0x02000000c0ff7812 */ /* 0x000fc600078ac0ff */
[----:B------:R-:W2:Y:S04]  /*54670*/  LDL.LU R54, [R1+0x51c] ;  /* 0x00051c0001367983 */ /* 0x000ea80000300800 */
[----:B------:R3:W-:Y:S01]  /*54680*/  @P3 STG.E.U16 desc[UR8][R194.64], R2 ;  /* 0x00000002c2003986 */ /* 0x0007e2000c101508 */
[C---:B------:R-:W-:Y:S02]  /*54690*/  LOP3.LUT P6, RZ, R192.reuse, 0x4000000, RZ, 0xc0, !PT ;  /* 0x04000000c0ff7812 */ /* 0x040fe400078cc0ff */
[C---:B------:R-:W-:Y:S02]  /*546a0*/  LOP3.LUT P2, RZ, R192.reuse, 0x8000000, RZ, 0xc0, !PT ;  /* 0x08000000c0ff7812 */ /* 0x040fe4000784c0ff */
[----:B------:R-:W-:Y:S01]  /*546b0*/  LOP3.LUT P3, RZ, R192, 0x20000000, RZ, 0xc0, !PT ;  /* 0x20000000c0ff7812 */ /* 0x000fe2000786c0ff */
[----:B---3--:R-:W-:-:S05]  /*546c0*/  IMAD.WIDE R194, R189, 0x2, R66 ;  /* 0x00000002bdc27825 */ /* 0x008fca00078e0242 */
[----:B----4-:R0:W-:Y:S01]  /*546d0*/  @P4 STG.E.U16 desc[UR8][R194.64], R55 ;  /* 0x00000037c2004986 */ /* 0x0101e2000c101508 */
[----:B------:R-:W-:Y:S01]  /*546e0*/  PRMT R2, R55, 0x7632, R2 ;  /* 0x0000763237027816 */ /* 0x000fe20000000002 */
[----:B0-----:R-:W-:Y:S02]  /*546f0*/  IMAD.WIDE R194, R189, 0x2, R64 ;  /* 0x00000002bdc27825 */ /* 0x001fe400078e0240 */
[----:B------:R-:W3:Y:S04]  /*54700*/  LDL.LU R189, [R1+0x48c] ;  /* 0x00048c0001bd7983 */ /* 0x000ee80000300800 */
[----:B------:R0:W-:Y:S01]  /*54710*/  @P1 STG.E.U16 desc[UR8][R194.64], R2 ;  /* 0x00000002c2001986 */ /* 0x0001e2000c101508 */
[----:B------:R-:W-:-:S03]  /*54720*/  LOP3.LUT P4, RZ, R192, 0x10000000, RZ, 0xc0, !PT ;  /* 0x10000000c0ff7812 */ /* 0x000fc6000788c0ff */
[----:B------:R-:W4:Y:S04]  /*54730*/  LDL.LU R56, [R1+0x520] ;  /* 0x0005200001387983 */ /* 0x000f280000300800 */
[----:B------:R-:W4:Y:S01]  /*54740*/  LDL.LU R59, [R1+0x47c] ;  /* 0x00047c00013b7983 */ /* 0x000f220000300800 */
[----:B0-----:R-:W-:-:S05]  /*54750*/  IMAD.WIDE R194, R57, 0x2, R66 ;  /* 0x0000000239c27825 */ /* 0x001fca00078e0242 */
[----:B------:R0:W-:Y:S01]  /*54760*/  @P5 STG.E.U16 desc[UR8][R194.64], R58 ;  /* 0x0000003ac2005986 */ /* 0x0001e2000c101508 */
[----:B------:R-:W-:Y:S02]  /*54770*/  LOP3.LUT P5, RZ, R192, 0x40000000, RZ, 0xc0, !PT ;  /* 0x40000000c0ff7812 */ /* 0x000fe400078ac0ff */
[----:B--2---:R-:W-:-:S13]  /*54780*/  LOP3.LUT P0, RZ, R191, 0x8, RZ, 0xc0, !PT ;  /* 0x00000008bfff7812 */ /* 0x004fda000780c0ff */
[----:B------:R-:W-:Y:S02]  /*54790*/  @P0 LOP3.LUT R193, R193, 0x2000, RZ, 0xfc, !PT ;  /* 0x00002000c1c10812 */ /* 0x000fe400078efcff */
[----:B------:R-:W-:Y:S02]  /*547a0*/  LOP3.LUT P0, RZ, R191, 0x4, RZ, 0xc0, !PT ;  /* 0x00000004bfff7812 */ /* 0x000fe4000780c0ff */
[----:B------:R-:W-:-:S11]  /*547b0*/  LOP3.LUT R193, R193, 0xffffbfff, RZ, 0xc0, !PT ;  /* 0xffffbfffc1c17812 */ /* 0x000fd600078ec0ff */
        /* <DEDUP_REMOVED lines=8> */
[----:B------:R-:W2:Y:S04]  /*54840*/  LDL.LU R192, [R1+0x478] ;  /* 0x0004780001c07983 */ /* 0x000ea80000300800 */
[----:B------:R-:W4:Y:S04]  /*54850*/  LDL.LU R52, [R1+0x524] ;  /* 0x0005240001347983 */ /* 0x000f280000300800 */
[----:B------:R-:W4:Y:S04]  /*54860*/  LDL.LU R53, [R1+0x460] ;  /* 0x0004600001357983 */ /* 0x000f280000300800 */
[----:B------:R-:W4:Y:S01]  /*54870*/  LDL.LU R55, [R1+0x528] ;  /* 0x0005280001377983 */ /* 0x000f220000300800 */
[----:B0-----:R-:W-:Y:S01]  /*54880*/  IMAD.WIDE R194, R57, 0x2, R64 ;  /* 0x0000000239c27825 */ /* 0x001fe200078e0240 */
[----:B------:R-:W-:-:S02]  /*54890*/  PRMT R2, R58, 0x7632, R2 ;  /* 0x000076323a027816 */ /* 0x000fc40000000002 */
[----:B------:R-:W4:Y:S04]  /*548a0*/  LDL.LU R57, [R1+0x450] ;  /* 0x0004500001397983 */ /* 0x000f280000300800 */
[----:B------:R0:W-:Y:S04]  /*548b0*/  @P6 STG.E.U16 desc[UR8][R194.64], R2 ;  /* 0x00000002c2006986 */ /* 0x0001e8000c101508 */
[----:B------:R-:W4:Y:S01]  /*548c0*/  LDL.LU R58, [R1+0x52c] ;  /* 0x00052c00013a7983 */ /* 0x000f220000300800 */
[----:B0-----:R-:W-:-:S05]  /*548d0*/  IMAD.WIDE R194, R188, 0x2, R66 ;  /* 0x00000002bcc27825 */ /* 0x001fca00078e0242 */
[----:B--2---:R0:W-:Y:S02]  /*548e0*/  @P2 STG.E.U16 desc[UR8][R194.64], R192 ;  /* 0x000000c0c2002986 */ /* 0x0041e4000c101508 */
[----:B0-----:R-:W-:Y:S02]  /*548f0*/  IMAD.WIDE R194, R188, 0x2, R64 ;  /* 0x00000002bcc27825 */ /* 0x001fe400078e0240 */
[----:B------:R-:W2:Y:S01]  /*54900*/  LDL.LU R188, [R1+0x464] ;  /* 0x0004640001bc7983 */ /* 0x000ea20000300800 */
[----:B------:R-:W-:-:S05]  /*54910*/  PRMT R2, R192, 0x7632, R2 ;  /* 0x00007632c0027816 */ /* 0x000fca0000000002 */
[----:B------:R0:W-:Y:S02]  /*54920*/  @P4 STG.E.U16 desc[UR8][R194.64], R2 ;  /* 0x00000002c2004986 */ /* 0x0001e4000c101508 */
[----:B0-----:R-:W-:Y:S01]  /*54930*/  IMAD.WIDE R194, R54, 0x2, R66 ;  /* 0x0000000236c27825 */ /* 0x001fe200078e0242 */
[----:B---3--:R-:W-:-:S04]  /*54940*/  PRMT R2, R189, 0x7632, R2 ;  /* 0x00007632bd027816 */ /* 0x008fc80000000002 */
[----:B------:R0:W-:Y:S04]  /*54950*/  @P3 STG.E.U16 desc[UR8][R194.64], R189 ;  /* 0x000000bdc2003986 */ /* 0x0001e8000c101508 */
[----:B0-----:R-:W3:Y:S01]  /*54960*/  LDL.LU R189, [R1+0x530] ;  /* 0x0005300001bd7983 */ /* 0x001ee20000300800 */
[----:B------:R-:W-:-:S03]  /*54970*/  IMAD.WIDE R194, R54, 0x2, R64 ;  /* 0x0000000236c27825 */ /* 0x000fc600078e0240 */
[----:B------:R-:W3:Y:S04]  /*54980*/  LDL.LU R54, [R1+0x454] ;  /* 0x0004540001367983 */ /* 0x000ee80000300800 */
[----:B------:R4:W-:Y:S02]  /*54990*/  @P5 STG.E.U16 desc[UR8][R194.64], R2 ;  /* 0x00000002c2005986 */ /* 0x0009e4000c101508 */
[----:B----4-:R-:W-:-:S05]  /*549a0*/  IMAD.WIDE R194, R56, 0x2, R66 ;  /* 0x0000000238c27825 */ /* 0x010fca00078e0242 */
[----:B------:R0:W-:Y:S01]  /*549b0*/  @P0 STG.E.U16 desc[UR8][R194.64], R59 ;  /* 0x0000003bc2000986 */ /* 0x0001e2000c101508 */
[----:B------:R-:W-:Y:S02]  /*549c0*/  LOP3.LUT P0, RZ, R193, 0x10000, RZ, 0xc0, !PT ;  /* 0x00010000c1ff7812 */ /* 0x000fe4000780c0ff */
[----:B------:R-:W-:Y:S01]  /*549d0*/  PRMT R2, R59, 0x7632, R2 ;  /* 0x000076323b027816 */ /* 0x000fe20000000002 */
[----:B0-----:R-:W-:Y:S01]  /*549e0*/  IMAD.WIDE R194, R56, 0x2, R64 ;  /* 0x0000000238c27825 */ /* 0x001fe200078e0240 */
[----:B------:R-:W-:Y:S01]  /*549f0*/  LOP3.LUT P1, RZ, R191, 0x10, RZ, 0xc0, !PT ;  /* 0x00000010bfff7812 */ /* 0x000fe2000782c0ff */
[----:B------:R-:W4:Y:S08]  /*54a00*/  LDL.LU R56, [R1+0x534] ;  /* 0x0005340001387983 */ /* 0x000f300000300800 */
[----:B------:R0:W-:Y:S01]  /*54a10*/  @P0 STG.E.U16 desc[UR8][R194.64], R2 ;  /* 0x00000002c2000986 */ /* 0x0001e2000c101508 */
[----:B------:R-:W-:-:S02]  /*54a20*/  LOP3.LUT P0, RZ, R193, 0x8000, RZ, 0xc0, !PT ;  /* 0x00008000c1ff7812 */ /* 0x000fc4000780c0ff */
[----:B------:R-:W-:Y:S01]  /*54a30*/  LOP3.LUT P6, RZ, R191, 0x20, RZ, 0xc0, !PT ;  /* 0x00000020bfff7812 */ /* 0x000fe200078cc0ff */
        /* <DEDUP_REMOVED lines=13> */
[----:B0-----:R-:W-:Y:S01]  /*54b10*/  IMAD.WIDE R194, R58, 0x2, R66 ;  /* 0x000000023ac27825 */ /* 0x001fe200078e0242 */
[C---:B------:R-:W-:Y:S02]  /*54b20*/  LOP3.LUT P2, RZ, R191.reuse, 0x40, RZ, 0xc0, !PT ;  /* 0x00000040bfff7812 */ /* 0x040fe4000784c0ff */
[----:B------:R-:W-:Y:S02]  /*54b30*/  LOP3.LUT P4, RZ, R191, 0x80, RZ, 0xc0, !PT ;  /* 0x00000080bfff7812 */ /* 0x000fe4000788c0ff */
[----:B--2---:R0:W-:Y:S01]  /*54b40*/  @P6 STG.E.U16 desc[UR8][R194.64], R188 ;  /* 0x000000bcc2006986 */ /* 0x0041e2000c101508 */
[----:B------:R-:W-:-:S03]  /*54b50*/  PRMT R2, R188, 0x7632, R2 ;  /* 0x00007632bc027816 */ /* 0x000fc60000000002 */
[----:B0-----:R-:W2:Y:S04]  /*54b60*/  LDL.LU R188, [R1+0x538] ;  /* 0x0005380001bc7983 */ /* 0x001ea80000300800 */
[----:B------:R-:W2:Y:S01]  /*54b70*/  LDL.LU R52, [R1+0x458] ;  /* 0x0004580001347983 */ /* 0x000ea20000300800 */
[----:B------:R-:W-:-:S03]  /*54b80*/  IMAD.WIDE R194, R58, 0x2, R64 ;  /* 0x000000023ac27825 */ /* 0x000fc600078e0240 */
[----:B------:R-:W2:Y:S04]  /*54b90*/  LDL.LU R55, [R1+0x53c] ;  /* 0x00053c0001377983 */ /* 0x000ea80000300800 */
[----:B------:R3:W-:Y:S02]  /*54ba0*/  @P2 STG.E.U16 desc[UR8][R194.64], R2 ;  /* 0x00000002c2002986 */ /* 0x0007e4000c101508 */
[----:B---3--:R-:W-:-:S05]  /*54bb0*/  IMAD.WIDE R194, R189, 0x2, R66 ;  /* 0x00000002bdc27825 */ /* 0x008fca00078e0242 */
[----:B------:R0:W-:Y:S02]  /*54bc0*/  @P4 STG.E.U16 desc[UR8][R194.64], R54 ;  /* 0x00000036c2004986 */ /* 0x0001e4000c101508 */
[----:B0-----:R-:W-:Y:S02]  /*54bd0*/  IMAD.WIDE R194, R189, 0x2, R64 ;  /* 0x00000002bdc27825 */ /* 0x001fe400078e0240 */
[----:B------:R-:W3:Y:S04]  /*54be0*/  LDL.LU R189, [R1+0x46c] ;  /* 0x00046c0001bd7983 */ /* 0x000ee80000300800 */
[----:B------:R-:W3:Y:S04]  /*54bf0*/  LDL.LU R57, [R1+0x540] ;  /* 0x0005400001397983 */ /* 0x000ee80000300800 */
[----:B------:R-:W3:Y:S04]  /*54c00*/  LDL.LU R58, [R1+0x45c] ;  /* 0x00045c00013a7983 */ /* 0x000ee80000300800 */
[----:B------:R-:W3:Y:S01]  /*54c10*/  LDL.LU R53, [R1+0x544] ;  /* 0x0005440001357983 */ /* 0x000ee20000300800 */
[----:B------:R-:W-:-:S03]  /*54c20*/  PRMT R2, R54, 0x7632, R2 ;  /* 0x0000763236027816 */ /* 0x000fc60000000002 */
[----:B------:R-:W3:Y:S01]  /*54c30*/  LDL.LU R54, [R1+0x440] ;  /* 0x0004400001367983 */ /* 0x000ee20000300800 */
[C---:B------:R-:W-:Y:S02]  /*54c40*/  LOP3.LUT P3, RZ, R191.reuse, 0x100, RZ, 0xc0, !PT ;  /* 0x00000100bfff7812 */ /* 0x040fe4000786c0ff */
[C---:B------:R-:W-:Y:S02]  /*54c50*/  LOP3.LUT P5, RZ, R191.reuse, 0x200, RZ, 0xc0, !PT ;  /* 0x00000200bfff7812 */ /* 0x040fe400078ac0ff */
[C---:B------:R-:W-:Y:S02]  /*54c60*/  LOP3.LUT P6, RZ, R191.reuse, 0x400, RZ, 0xc0, !PT ;  /* 0x00000400bfff7812 */ /* 0x040fe400078cc0ff */
[----:B------:R-:W-:-:S07]  /*54c70*/  LOP3.LUT P1, RZ, R191, 0x800, RZ, 0xc0, !PT ;  /* 0x00000800bfff7812 */ /* 0x000fce000782c0ff */
[----:B------:R4:W-:Y:S02]  /*54c80*/  @P3 STG.E.U16 desc[UR8][R194.64], R2 ;  /* 0x00000002c2003986 */ /* 0x0009e4000c101508 */
[----:B----4-:R-:W-:Y:S01]  /*54c90*/  IMAD.WIDE R194, R56, 0x2, R66 ;  /* 0x0000000238c27825 */ /* 0x010fe200078e0242 */
[----:B------:R-:W-:-:S04]  /*54ca0*/  PRMT R2, R59, 0x7632, R2 ;  /* 0x000076323b027816 */ /* 0x000fc80000000002 */
[----:B------:R0:W-:Y:S02]  /*54cb0*/  @P5 STG.E.U16 desc[UR8][R194.64], R59 ;  /* 0x0000003bc2005986 */ /* 0x0001e4000c101508 */
[----:B0-----:R-:W-:Y:S02]  /*54cc0*/  IMAD.WIDE R194, R56, 0x2, R64 ;  /* 0x0000000238c27825 */ /* 0x001fe400078e0240 */
[----:B------:R-:W4:Y:S04]  /*54cd0*/  LDL.LU R56, [R1+0x548] ;  /* 0x0005480001387983 */ /* 0x000f280000300800 */
[----:B------:R2:W-:Y:S04]  /*54ce0*/  @P6 STG.E.U16 desc[UR8][R194.64], R2 ;  /* 0x00000002c2006986 */ /* 0x0005e8000c101508 */
[----:B------:R-:W4:Y:S01]  /*54cf0*/  LDL.LU R59, [R1+0x430] ;  /* 0x00043000013b7983 */ /* 0x000f220000300800 */
[----:B------:R-:W-:-:S02]  /*54d00*/  LOP3.LUT P4, RZ, R191, 0x1000, RZ, 0xc0, !PT ;  /* 0x00001000bfff7812 */ /* 0x000fc4000788c0ff */
[C---:B------:R-:W-:Y:S02]  /*54d10*/  LOP3.LUT P2, RZ, R191.reuse, 0x2000, RZ, 0xc0, !PT ;  /* 0x00002000bfff7812 */ /* 0x040fe4000784c0ff */
[----:B------:R-:W-:Y:S01]  /*54d20*/  LOP3.LUT P0, RZ, R191, 0x80000, RZ, 0xc0, !PT ;  /* 0x00080000bfff7812 */ /* 0x000fe2000780c0ff */
[----:B--2---:R-:W-:-:S05]  /*54d30*/  IMAD.WIDE R194, R188, 0x2, R66 ;  /* 0x00000002bcc27825 */ /* 0x004fca00078e0242 */
[----:B------:R0:W-:Y:S02]  /*54d40*/  @P1 STG.E.U16 desc[UR8][R194.64], R52 ;  /* 0x00000034c2001986 */ /* 0x0001e4000c101508 */
[----:B0-----:R-:W-:Y:S02]  /*54d50*/  IMAD.WIDE R194, R188, 0x2, R64 ;  /* 0x00000002bcc27825 */ /* 0x001fe400078e0240 */
[----:B------:R-:W2:Y:S01]  /*54d60*/  LDL.LU R188, [R1+0x54c] ;  /* 0x00054c0001bc7983 */ /* 0x000ea20000300800 */
[----:B------:R-:W-:-:S05]  /*54d70*/  PRMT R2, R52, 0x7632, R2 ;  /* 0x0000763234027816 */ /* 0x000fca0000000002 */
[----:B------:R0:W-:Y:S02]  /*54d80*/  @P4 STG.E.U16 desc[UR8][R194.64], R2 ;  /* 0x00000002c2004986 */ /* 0x0001e4000c101508 */
[----:B0-----:R-:W-:-:S05]  /*54d90*/  IMAD.WIDE R194, R55, 0x2, R66 ;  /* 0x0000000237c27825 */ /* 0x001fca00078e0242 */
[----:B---3--:R0:W-:Y:S01]  /*54da0*/  @P2 STG.E.U16 desc[UR8][R194.64], R189 ;  /* 0x000000bdc2002986 */ /* 0x0081e2000c101508 */
[----:B------:R-:W-:-:S03]  /*54db0*/  PRMT R2, R189, 0x7632, R2 ;  /* 0x00007632bd027816 */ /* 0x000fc60000000002 */
[----:B0-----:R-:W3:Y:S01]  /*54dc0*/  LDL.LU R189, [R1+0x550] ;  /* 0x0005500001bd7983 */ /* 0x001ee20000300800 */
[----:B------:R-:W-:-:S03]  /*54dd0*/  IMAD.WIDE R194, R55, 0x2, R64 ;  /* 0x0000000237c27825 */ /* 0x000fc600078e0240 */
[----:B------:R-:W3:Y:S01]  /*54de0*/  LDL.LU R55, [R1+0x434] ;  /* 0x0004340001377983 */ /* 0x000ee20000300800 */
[----:B------:R-:W-:-:S04]  /*54df0*/  LOP3.LUT R193, R193, 0xfffffdff, RZ, 0xc0, !PT ;  /* 0xfffffdffc1c17812 */ /* 0x000fc800078ec0ff */
[----:B------:R-:W-:Y:S02]  /*54e00*/  @P0 LOP3.LUT R193, R193, 0x200, RZ, 0xfc, !PT ;  /* 0x00000200c1c10812 */ /* 0x000fe400078efcff */
[----:B------:R-:W-:Y:S02]  /*54e10*/  LOP3.LUT P0, RZ, R191, 0x40000, RZ, 0xc0, !PT ;  /* 0x00040000bfff7812 */ /* 0x000fe4000780c0ff */
[----:B------:R-:W-:-:S11]  /*54e20*/  LOP3.LUT R193, R193, 0xfffffbff, RZ, 0xc0, !PT ;  /* 0xfffffbffc1c17812 */ /* 0x000fd600078ec0ff */
[----:B------:R-:W-:Y:S02]  /*54e30*/  @P0 LOP3.LUT R193, R193, 0x400, RZ, 0xfc, !PT ;  /* 0x00000400c1c10812 */ /* 0x000fe400078efcff */
[----:B------:R-:W-:Y:S02]  /*54e40*/  LOP3.LUT P0, RZ, R191, 0x20000, RZ, 0xc0, !PT ;  /* 0x00020000bfff7812 */ /* 0x000fe4000780c0ff */
[----:B------:R-:W-:Y:S02]  /*54e50*/  LOP3.LUT R193, R193, 0xfffff7ff, RZ, 0xc0, !PT ;  /* 0xfffff7ffc1c17812 */ /* 0x000fe400078ec0ff */
[----:B------:R-:W-:-:S09]  /*54e60*/  LOP3.LUT P5, RZ, R191, 0x4000, RZ, 0xc0, !PT ;  /* 0x00004000bfff7812 */ /* 0x000fd200078ac0ff */
[----:B------:R-:W-:Y:S02]  /*54e70*/  @P0 LOP3.LUT R193, R193, 0x800, RZ, 0xfc, !PT ;  /* 0x00000800c1c10812 */ /* 0x000fe400078efcff */
[----:B------:R-:W-:Y:S02]  /*54e80*/  LOP3.LUT P0, RZ, R191, 0x10000, RZ, 0xc0, !PT ;  /* 0x00010000bfff7812 */ /* 0x000fe4000780c0ff */
[----:B------:R-:W-:Y:S01]  /*54e90*/  LOP3.LUT R193, R193, 0xffffefff, RZ, 0xc0, !PT ;  /* 0xffffefffc1c17812 */ /* 0x000fe200078ec0ff */
[----:B------:R0:W-:Y:S10]  /*54ea0*/  @P5 STG.E.U16 desc[UR8][R194.64], R2 ;  /* 0x00000002c2005986 */ /* 0x0001f4000c101508 */
[----:B------:R-:W-:-:S02]  /*54eb0*/  @P0 LOP3.LUT R193, R193, 0x1000, RZ, 0xfc, !PT ;  /* 0x00001000c1c10812 */ /* 0x000fc400078efcff */
[----:B------:R-:W-:Y:S01]  /*54ec0*/  LOP3.LUT P0, RZ, R191, 0x8000, RZ, 0xc0, !PT ;  /* 0x00008000bfff7812 */ /* 0x000fe2000780c0ff */
[----:B0-----:R-:W-:Y:S01]  /*54ed0*/  IMAD.WIDE R194, R57, 0x2, R66 ;  /* 0x0000000239c27825 */ /* 0x001fe200078e0242 */
[----:B------:R-:W-:-:S11]  /*54ee0*/  PRMT R2, R58, 0x7632, R2 ;  /* 0x000076323a027816 */ /* 0x000fd60000000002 */
[----:B------:R0:W-:Y:S01]  /*54ef0*/  @P0 STG.E.U16 desc[UR8][R194.64], R58 ;  /* 0x0000003ac2000986 */ /* 0x0001e2000c101508 */
[----:B------:R-:W-:Y:S01]  /*54f00*/  LOP3.LUT P0, RZ, R193, 0x1000, RZ, 0xc0, !PT ;  /* 0x00001000c1ff7812 */ /* 0x000fe2000780c0ff */
[----:B0-----:R-:W-:Y:S01]  /*54f10*/  IMAD.WIDE R194, R57, 0x2, R64 ;  /* 0x0000000239c27825 */ /* 0x001fe200078e0240 */
[----:B------:R-:W-:Y:S01]  /*54f20*/  LOP3.LUT P3, RZ, R191, 0x100000, RZ, 0xc0, !PT ;  /* 0x00100000bfff7812 */ /* 0x000fe2000786c0ff */
[----:B------:R-:W3:Y:S10]  /*54f30*/  LDL.LU R57, [R1+0x554] ;  /* 0x0005540001397983 */ /* 0x000ef40000300800 */
[----:B------:R0:W-:Y:S01]  /*54f40*/  @P0 STG.E.U16 desc[UR8][R194.64], R2 ;  /* 0x00000002c2000986 */ /* 0x0001e2000c101508 */
[----:B------:R-:W-:-:S02]  /*54f50*/  LOP3.LUT P0, RZ, R193, 0x800, RZ, 0xc0, !PT ;  /* 0x00000800c1ff7812 */ /* 0x000fc4000780c0ff */
[----:B------:R-:W-:Y:S01]  /*54f60*/  LOP3.LUT P6, RZ, R191, 0x200000, RZ, 0xc0, !PT ;  /* 0x00200000bfff7812 */ /* 0x000fe200078cc0ff */
[----:B------:R-:W3:Y:S01]  /*54f70*/  LDL.LU R58, [R1+0x448] ;  /* 0x00044800013a7983 */ /* 0x000ee20000300800 */
[----:B0-----:R-:W-:-:S09]  /*54f80*/  IMAD.WIDE R194, R53, 0x2, R66 ;  /* 0x0000000235c27825 */ /* 0x001fd200078e0242 */
[----:B------:R0:W-:Y:S01]  /*54f90*/  @P0 STG.E.U16 desc[UR8][R194.64], R54 ;  /* 0x00000036c2000986 */ /* 0x0001e2000c101508 */
[----:B------:R-:W-:Y:S02]  /*54fa0*/  LOP3.LUT P0, RZ, R193, 0x400, RZ, 0xc0, !PT ;  /* 0x00000400c1ff7812 */ /* 0x000fe4000780c0ff */
[----:B------:R-:W-:Y:S01]  /*54fb0*/  PRMT R2, R54, 0x7632, R2 ;  /* 0x0000763236027816 */ /* 0x000fe20000000002 */
[----:B0-----:R-:W-:-:S10]  /*54fc0*/  IMAD.WIDE R194, R53, 0x2, R64 ;  /* 0x0000000235c27825 */ /* 0x001fd400078e0240 */
[----:B------:R4:W-:Y:S01]  /*54fd0*/  @P0 STG.E.U16 desc[UR8][R194.64], R2 ;  /* 0x00000002c2000986 */ /* 0x0009e2000c101508 */
[----:B------:R-:W-:Y:S01]  /*54fe0*/  LOP3.LUT P0, RZ, R193, 0x200, RZ, 0xc0, !PT ;  /* 0x00000200c1ff7812 */ /* 0x000fe2000780c0ff */
[----:B----4-:R-:W-:Y:S01]  /*54ff0*/  IMAD.WIDE R194, R56, 0x2, R66 ;  /* 0x0000000238c27825 */ /* 0x010fe200078e0242 */
[----:B------:R-:W-:-:S11]  /*55000*/  PRMT R2, R59, 0x7632, R2 ;  /* 0x000076323b027816 */ /* 0x000fd60000000002 */
[----:B------:R0:W-:Y:S02]  /*55010*/  @P0 STG.E.U16 desc[UR8][R194.64], R59 ;  /* 0x0000003bc2000986 */ /* 0x0001e4000c101508 */
[----:B0-----:R-:W-:-:S05]  /*55020*/  IMAD.WIDE R194, R56, 0x2, R64 ;  /* 0x0000000238c27825 */ /* 0x001fca00078e0240 */
[----:B------:R0:W-:Y:S02]  /*55030*/  @P3 STG.E.U16 desc[UR8][R194.64], R2 ;  /* 0x00000002c2003986 */ /* 0x0001e4000c101508 */
[----:B0-----:R-:W-:Y:S02]  /*55040*/  PRMT R2, R190, 0x7632, R2 ;  /* 0x00007632be027816 */ /* 0x001fe40000000002 */
[C---:B------:R-:W-:Y:S02]  /*55050*/  LOP3.LUT P1, RZ, R191.reuse, 0x400000, RZ, 0xc0, !PT ;  /* 0x00400000bfff7812 */ /* 0x040fe4000782c0ff */
[----:B------:R-:W-:Y:S01]  /*55060*/  LOP3.LUT P4, RZ, R191, 0x800000, RZ, 0xc0, !PT ;  /* 0x00800000bfff7812 */ /* 0x000fe2000788c0ff */
[----:B--2---:R-:W-:-:S05]  /*55070*/  IMAD.WIDE R194, R188, 0x2, R66 ;  /* 0x00000002bcc27825 */ /* 0x004fca00078e0242 */
[----:B------:R0:W-:Y:S04]  /*55080*/  @P6 STG.E.U16 desc[UR8][R194.64], R190 ;  /* 0x000000bec2006986 */ /* 0x0001e8000c101508 */
[----:B0-----:R-:W2:Y:S04]  /*55090*/  LDL.LU R190, [R1+0x1bf0] ;  /* 0x001bf00001be7983 */ /* 0x001ea80000300800 */
[----:B------:R-:W4:Y:S04]  /*550a0*/  LDL.LU R59, [R1+0x558] ;  /* 0x00055800013b7983 */ /* 0x000f280000300800 */
[----:B------:R-:W4:Y:S04]  /*550b0*/  LDL.LU R192, [R1+0x438] ;  /* 0x0004380001c07983 */ /* 0x000f280000300800 */
[----:B------:R-:W4:Y:S01]  /*550c0*/  LDL.LU R54, [R1+0x560] ;  /* 0x0005600001367983 */ /* 0x000f220000300800 */
[----:B------:R-:W-:-:S03]  /*550d0*/  IMAD.WIDE R194, R188, 0x2, R64 ;  /* 0x00000002bcc27825 */ /* 0x000fc600078e0240 */
[----:B------:R-:W4:Y:S04]  /*550e0*/  LDL.LU R188, [R1+0x44c] ;  /* 0x00044c0001bc7983 */ /* 0x000f280000300800 */
[----:B------:R3:W-:Y:S04]  /*550f0*/  @P1 STG.E.U16 desc[UR8][R194.64], R2 ;  /* 0x00000002c2001986 */ /* 0x0007e8000c101508 */
[----:B------:R-:W4:Y:S01]  /*55100*/  LDL.LU R56, [R1+0x564] ;  /* 0x0005640001387983 */ /* 0x000f220000300800 */
[----:B---3--:R-:W-:-:S05]  /*55110*/  IMAD.WIDE R194, R189, 0x2, R66 ;  /* 0x00000002bdc27825 */ /* 0x008fca00078e0242 */
[----:B------:R0:W-:Y:S02]  /*55120*/  @P4 STG.E.U16 desc[UR8][R194.64], R55 ;  /* 0x00000037c2004986 */ /* 0x0001e4000c101508 */
[----:B0-----:R-:W-:Y:S02]  /*55130*/  IMAD.WIDE R194, R189, 0x2, R64 ;  /* 0x00000002bdc27825 */ /* 0x001fe400078e0240 */
[----:B------:R-:W3:Y:S04]  /*55140*/  LDL.LU R189, [R1+0x43c] ;  /* 0x00043c0001bd7983 */ /* 0x000ee80000300800 */
[----:B------:R-:W3:Y:S01]  /*55150*/  LDL.LU R52, [R1+0x568] ;  /* 0x0005680001347983 */ /* 0x000ee20000300800 */
[----:B------:R-:W-:-:S03]  /*55160*/  LOP3.LUT P2, RZ, R191, 0x1000000, RZ, 0xc0, !PT ;  /* 0x01000000bfff7812 */ /* 0x000fc6000784c0ff */
[----:B------:R-:W3:Y:S01]  /*55170*/  LDL.LU R53, [R1+0x420] ;  /* 0x0004200001357983 */ /* 0x000ee20000300800 */
[----:B------:R-:W-:Y:S02]  /*55180*/  LOP3.LUT P5, RZ, R191, 0x2000000, RZ, 0xc0, !PT ;  /* 0x02000000bfff7812 */ /* 0x000fe400078ac0ff */
[----:B------:R-:W-:Y:S02]  /*55190*/  PRMT R2, R55, 0x7632, R2 ;  /* 0x0000763237027816 */ /* 0x000fe40000000002 */
[C---:B------:R-:W-:Y:S01]  /*551a0*/  LOP3.LUT P6, RZ, R191.reuse, 0x4000000, RZ, 0xc0, !PT ;  /* 0x04000000bfff7812 */ /* 0x040fe200078cc0ff */
[----:B------:R-:W3:Y:S04]  /*551b0*/  LDL.LU R55, [R1+0x56c] ;  /* 0x00056c0001377983 */ /* 0x000ee80000300800 */
[----:B------:R0:W-:Y:S01]  /*551c0*/  @P2 STG.E.U16 desc[UR8][R194.64], R2 ;  /* 0x00000002c2002986 */ /* 0x0001e2000c101508 */
[----:B------:R-:W-:-:S02]  /*551d0*/  LOP3.LUT P3, RZ, R191, 0x8000000, RZ, 0xc0, !PT ;  /* 0x08000000bfff7812 */ /* 0x000fc4000786c0ff */
[----:B------:R-:W-:Y:S02]  /*551e0*/  LOP3.LUT R193, R193, 0xffffffdf, RZ, 0xc0, !PT ;  /* 0xffffffdfc1c17812 */ /* 0x000fe400078ec0ff */
[C---:B------:R-:W-:Y:S02]  /*551f0*/  LOP3.LUT P4, RZ, R191.reuse, 0x10000000, RZ, 0xc0, !PT ;  /* 0x10000000bfff7812 */ /* 0x040fe4000788c0ff */
[----:B------:R-:W-:Y:S01]  /*55200*/  LOP3.LUT P1, RZ, R191, 0x20000000, RZ, 0xc0, !PT ;  /* 0x20000000bfff7812 */ /* 0x000fe2000782c0ff */
[----:B0-----:R-:W-:-:S05]  /*55210*/  IMAD.WIDE R194, R57, 0x2, R66 ;  /* 0x0000000239c27825 */ /* 0x001fca00078e0242 */
[----:B------:R0:W-:Y:S01]  /*55220*/  @P5 STG.E.U16 desc[UR8][R194.64], R58 ;  /* 0x0000003ac2005986 */ /* 0x0001e2000c101508 */
[----:B------:R-:W-:Y:S01]  /*55230*/  PRMT R2, R58, 0x7632, R2 ;  /* 0x000076323a027816 */ /* 0x000fe20000000002 */
[----:B0-----:R-:W-:Y:S02]  /*55240*/  IMAD.WIDE R194, R57, 0x2, R64 ;  /* 0x0000000239c27825 */ /* 0x001fe400078e0240 */
[----:B------:R-:W3:Y:S04]  /*55250*/  LDL.LU R57, [R1+0x410] ;  /* 0x0004100001397983 */ /* 0x000ee80000300800 */
[----:B------:R4:W-:Y:S04]  /*55260*/  @P6 STG.E.U16 desc[UR8][R194.64], R2 ;  /* 0x00000002c2006986 */ /* 0x0009e8000c101508 */
[----:B------:R-:W3:Y:S01]  /*55270*/  LDL.LU R58, [R1+0x570] ;  /* 0x00057000013a7983 */ /* 0x000ee20000300800 */
[----:B------:R-:W-:-:S02]  /*55280*/  LOP3.LUT P5, RZ, R191, 0x40000000, RZ, 0xc0, !PT ;  /* 0x40000000bfff7812 */ /* 0x000fc400078ac0ff */
[----:B--2---:R-:W-:Y:S01]  /*55290*/  LOP3.LUT P0, RZ, R190, 0x8, RZ, 0xc0, !PT ;  /* 0x00000008beff7812 */ /* 0x004fe2000780c0ff */
[----:B----4-:R-:W-:Y:S01]  /*552a0*/  IMAD.WIDE R194, R59, 0x2, R66 ;  /* 0x000000023bc27825 */ /* 0x010fe200078e0242 */
[----:B------:R-:W-:-:S04]  /*552b0*/  PRMT R2, R192, 0x7632, R2 ;  /* 0x00007632c0027816 */ /* 0x000fc80000000002 */
[----:B------:R0:W-:Y:S07]  /*552c0*/  @P3 STG.E.U16 desc[UR8][R194.64], R192 ;  /* 0x000000c0c2003986 */ /* 0x0001ee000c101508 */
[----:B------:R-:W-:Y:S02]  /*552d0*/  @P0 LOP3.LUT R193, R193, 0x20, RZ, 0xfc, !PT ;  /* 0x00000020c1c10812 */ /* 0x000fe400078efcff */
[----:B------:R-:W-:Y:S01]  /*552e0*/  LOP3.LUT P0, RZ, R190, 0x4, RZ, 0xc0, !PT ;  /* 0x00000004beff7812 */ /* 0x000fe2000780c0ff */
[----:B0-----:R-:W-:Y:S01]  /*552f0*/  IMAD.WIDE R194, R59, 0x2, R64 ;  /* 0x000000023bc27825 */ /* 0x001fe200078e0240 */
[----:B------:R-:W-:Y:S01]  /*55300*/  LOP3.LUT R193, R193, 0xffffffbf, RZ, 0xc0, !PT ;  /* 0xffffffbfc1c17812 */ /* 0x000fe200078ec0ff */
[----:B------:R-:W2:Y:S04]  /*55310*/  LDL.LU R59, [R1+0x424] ;  /* 0x00042400013b7983 */ /* 0x000ea80000300800 */
[----:B------:R0:W-:Y:S06]  /*55320*/  @P4 STG.E.U16 desc[UR8][R194.64], R2 ;  /* 0x00000002c2004986 */ /* 0x0001ec000c101508 */
[----:B------:R-:W-:-:S02]  /*55330*/  @P0 LOP3.LUT R193, R193, 0x40, RZ, 0xfc, !PT ;  /* 0x00000040c1c10812 */ /* 0x000fc400078efcff */
[----:B------:R-:W-:Y:S01]  /*55340*/  LOP3.LUT P0, RZ, R190, 0x2, RZ, 0xc0, !PT ;  /* 0x00000002beff7812 */ /* 0x000fe2000780c0ff */
[----:B0-----:R-:W-:Y:S01]  /*55350*/  IMAD.WIDE R194, R54, 0x2, R66 ;  /* 0x0000000236c27825 */ /* 0x001fe200078e0242 */
[----:B------:R-:W-:-:S04]  /*55360*/  PRMT R2, R188, 0x7632, R2 ;  /* 0x00007632bc027816 */ /* 0x000fc80000000002 */
[----:B------:R0:W-:Y:S01]  /*55370*/  @P1 STG.E.U16 desc[UR8][R194.64], R188 ;  /* 0x000000bcc2001986 */ /* 0x0001e2000c101508 */
[----:B------:R-:W-:-:S03]  /*55380*/  LOP3.LUT R193, R193, 0xffffff7f, RZ, 0xc0, !PT ;  /* 0xffffff7fc1c17812 */ /* 0x000fc600078ec0ff */
[----:B0-----:R-:W4:Y:S01]  /*55390*/  LDL.LU R188, [R1+0x574] ;  /* 0x0005740001bc7983 */ /* 0x001f220000300800 */
[----:B------:R-:W-:-:S03]  /*553a0*/  IMAD.WIDE R194, R54, 0x2, R64 ;  /* 0x0000000236c27825 */ /* 0x000fc600078e0240 */
[----:B------:R-:W4:Y:S01]  /*553b0*/  LDL.LU R54, [R1+0x414] ;  /* 0x0004140001367983 */ /* 0x000f220000300800 */
[----:B------:R-:W-:Y:S02]  /*553c0*/  @P0 LOP3.LUT R193, R193, 0x80, RZ, 0xfc, !PT ;  /* 0x00000080c1c10812 */ /* 0x000fe400078efcff */
[----:B------:R-:W-:Y:S02]  /*553d0*/  LOP3.LUT P0, RZ, R190, 0x1, RZ, 0xc0, !PT ;  /* 0x00000001beff7812 */ /* 0x000fe4000780c0ff */
[----:B------:R-:W-:Y:S01]  /*553e0*/  LOP3.LUT R193, R193, 0xfffffeff, RZ, 0xc0, !PT ;  /* 0xfffffeffc1c17812 */ /* 0x000fe200078ec0ff */
[----:B------:R0:W-:Y:S10]  /*553f0*/  @P5 STG.E.U16 desc[UR8][R194.64], R2 ;  /* 0x00000002c2005986 */ /* 0x0001f4000c101508 */
[----:B------:R-:W-:-:S02]  /*55400*/  @P0 LOP3.LUT R193, R193, 0x100, RZ, 0xfc, !PT ;  /* 0x00000100c1c10812 */ /* 0x000fc400078efcff */
[----:B------:R-:W-:Y:S01]  /*55410*/  LOP3.LUT P0, RZ, R191, 0x80000000, RZ, 0xc0, !PT ;  /* 0x80000000bfff7812 */ /* 0x000fe2000780c0ff */
[----:B0-----:R-:W-:Y:S01]  /*55420*/  IMAD.WIDE R194, R56, 0x2, R66 ;  /* 0x0000000238c27825 */ /* 0x001fe200078e0242 */
[----:B---3--:R-:W-:-:S11]  /*55430*/  PRMT R2, R189, 0x7632, R2 ;  /* 0x00007632bd027816 */ /* 0x008fd60000000002 */
[----:B------:R0:W-:Y:S04]  /*55440*/  @P0 STG.E.U16 desc[UR8][R194.64], R189 ;  /* 0x000000bdc2000986 */ /* 0x0001e8000c101508 */
[----:B0-----:R-:W3:Y:S01]  /*55450*/  LDL.LU R189, [R1+0x578] ;  /* 0x0005780001bd7983 */ /* 0x001ee20000300800 */
[----:B------:R-:W-:-:S03]  /*55460*/  IMAD.WIDE R194, R56, 0x2, R64 ;  /* 0x0000000238c27825 */ /* 0x000fc600078e0240 */
[----:B------:R-:W3:Y:S01]  /*55470*/  LDL.LU R56, [R1+0x428] ;  /* 0x0004280001387983 */ /* 0x000ee20000300800 */
[----:B------:R-:W-:-:S13]  /*55480*/  LOP3.LUT P0, RZ, R193, 0x100, RZ, 0xc0, !PT ;  /* 0x00000100c1ff7812 */ /* 0x000fda000780c0ff */
[----:B------:R0:W-:Y:S01]  /*55490*/  @P0 STG.E.U16 desc[UR8][R194.64], R2 ;  /* 0x00000002c2000986 */ /* 0x0001e2000c101508 */
[----:B------:R-:W-:Y:S01]  /*554a0*/  LOP3.LUT P0, RZ, R193, 0x80, RZ, 0xc0, !PT ;  /* 0x00000080c1ff7812 */ /* 0x000fe2000780c0ff */
[----:B0-----:R-:W-:-:S12]  /*554b0*/  IMAD.WIDE R194, R52, 0x2, R66 ;  /* 0x0000000234c27825 */ /* 0x001fd800078e0242 */
[----:B------:R0:W-:Y:S01]  /*554c0*/  @P0 STG.E.U16 desc[UR8][R194.64], R53 ;  /* 0x00000035c2000986 */ /* 0x0001e2000c101508 */
[----:B------:R-:W-:Y:S02]  /*554d0*/  LOP3.LUT P0, RZ, R193, 0x40, RZ, 0xc0, !PT ;  /* 0x00000040c1ff7812 */ /* 0x000fe4000780c0ff */
[----:B------:R-:W-:Y:S01]  /*554e0*/  PRMT R2, R53, 0x7632, R2 ;  /* 0x0000763235027816 */ /* 0x000fe20000000002 */
[----:B0-----:R-:W-:-:S10]  /*554f0*/  IMAD.WIDE R194, R52, 0x2, R64 ;  /* 0x0000000234c27825 */ /* 0x001fd400078e0240 */
[----:B------:R0:W-:Y:S01]  /*55500*/  @P0 STG.E.U16 desc[UR8][R194.64], R2 ;  /* 0x00000002c2000986 */ /* 0x0001e2000c101508 */
[----:B------:R-:W-:Y:S02]  /*55510*/  LOP3.LUT P0, RZ, R193, 0x20, RZ, 0xc0, !PT ;  /* 0x00000020c1ff7812 */ /* 0x000fe4000780c0ff */
[C---:B------:R-:W-:Y:S02]  /*55520*/  LOP3.LUT P2, RZ, R190.reuse, 0x10, RZ, 0xc0, !PT ;  /* 0x00000010beff7812 */ /* 0x040fe4000784c0ff */
[----:B------:R-:W-:Y:S01]  /*55530*/  LOP3.LUT P6, RZ, R190, 0x20, RZ, 0xc0, !PT ;  /* 0x00000020beff7812 */ /* 0x000fe200078cc0ff */
[----:B0-----:R-:W-:Y:S01]  /*55540*/  IMAD.WIDE R194, R55, 0x2, R66 ;  /* 0x0000000237c27825 */ /* 0x001fe200078e0242 */
[----:B------:R-:W-:-:S07]  /*55550*/  PRMT R2, R57, 0x7632, R2 ;  /* 0x0000763239027816 */ /* 0x000fce0000000002 */
[----:B------:R0:W-:Y:S01]  /*55560*/  @P0 STG.E.U16 desc[UR8][R194.64], R57 ;  /* 0x00000039c2000986 */ /* 0x0001e2000c101508 */
[C---:B------:R-:W-:Y:S01]  /*55570*/  LOP3.LUT P3, RZ, R190.reuse, 0x40, RZ, 0xc0, !PT ;  /* 0x00000040beff7812 */ /* 0x040fe2000786c0ff */
[----:B0-----:R-:W-:Y:S01]  /*55580*/  IMAD.WIDE R194, R55, 0x2, R64 ;  /* 0x0000000237c27825 */ /* 0x001fe200078e0240 */
[----:B------:R-:W-:Y:S01]  /*55590*/  LOP3.LUT P4, RZ, R190, 0x80, RZ, 0xc0, !PT ;  /* 0x00000080beff7812 */ /* 0x000fe2000788c0ff */
[----:B------:R-:W3:Y:S04]  /*555a0*/  LDL.LU R57, [R1+0x57c] ;  /* 0x00057c0001397983 */ /* 0x000ee80000300800 */
[----:B------:R0:W-:Y:S02]  /*555b0*/  @P2 STG.E.U16 desc[UR8][R194.64], R2 ;  /* 0x00000002c2002986 */ /* 0x0001e4000c101508 */
[----:B0-----:R-:W-:Y:S01]  /*555c0*/  IMAD.WIDE R194, R58, 0x2, R66 ;  /* 0x000000023ac27825 */ /* 0x001fe200078e0242 */
[----:B------:R-:W-:-:S02]  /*555d0*/  LOP3.LUT P1, RZ, R190, 0x100, RZ, 0xc0, !PT ;  /* 0x00000100beff7812 */ /* 0x000fc4000782c0ff */
[----:B------:R-:W-:Y:S02]  /*555e0*/  LOP3.LUT P5, RZ, R190, 0x200, RZ, 0xc0, !PT ;  /* 0x00000200beff7812 */ /* 0x000fe400078ac0ff */
[----:B--2---:R0:W-:Y:S01]  /*555f0*/  @P6 STG.E.U16 desc[UR8][R194.64], R59 ;  /* 0x0000003bc2006986 */ /* 0x0041e2000c101508 */
[----:B------:R-:W-:Y:S01]  /*55600*/  PRMT R2, R59, 0x7632, R2 ;  /* 0x000076323b027816 */ /* 0x000fe20000000002 */
[----:B0-----:R-:W-:Y:S02]  /*55610*/  IMAD.WIDE R194, R58, 0x2, R64 ;  /* 0x000000023ac27825 */ /* 0x001fe400078e0240 */
[----:B------:R-:W2:Y:S04]  /*55620*/  LDL.LU R58, [R1+0x418] ;  /* 0x00041800013a7983 */ /* 0x000ea80000300800 */
[----:B------:R4:W-:Y:S02]  /*55630*/  @P3 STG.E.U16 desc[UR8][R194.64], R2 ;  /* 0x00000002c2003986 */ /* 0x0009e4000c101508 */
[----:B----4-:R-:W-:-:S05]  /*55640*/  IMAD.WIDE R194, R188, 0x2, R66 ;  /* 0x00000002bcc27825 */ /* 0x010fca00078e0242 */
[----:B------:R0:W-:Y:S02]  /*55650*/  @P4 STG.E.U16 desc[UR8][R194.64], R54 ;  /* 0x00000036c2004986 */ /* 0x0001e4000c101508 */
[----:B0-----:R-:W-:Y:S02]  /*55660*/  IMAD.WIDE R194, R188, 0x2, R64 ;  /* 0x00000002bcc27825 */ /* 0x001fe400078e0240 */
[----:B------:R-:W4:Y:S04]  /*55670*/  LDL.LU R188, [R1+0x580] ;  /* 0x0005800001bc7983 */ /* 0x000f280000300800 */
[----:B------:R-:W4:Y:S04]  /*55680*/  LDL.LU R59, [R1+0x42c] ;  /* 0x00042c00013b7983 */ /* 0x000f280000300800 */
[----:B------:R-:W4:Y:S04]  /*55690*/  LDL.LU R52, [R1+0x584] ;  /* 0x0005840001347983 */ /* 0x000f280000300800 */
[----:B------:R-:W4:Y:S01]  /*556a0*/  LDL.LU R55, [R1+0x41c] ;  /* 0x00041c0001377983 */ /* 0x000f220000300800 */
[----:B------:R-:W-:-:S05]  /*556b0*/  PRMT R2, R54, 0x7632, R2 ;  /* 0x0000763236027816 */ /* 0x000fca0000000002 */
[----:B------:R3:W-:Y:S02]  /*556c0*/  @P1 STG.E.U16 desc[UR8][R194.64], R2 ;  /* 0x00000002c2001986 */ /* 0x0007e4000c101508 */
[----:B---3--:R-:W-:-:S05]  /*556d0*/  IMAD.WIDE R194, R189, 0x2, R66 ;  /* 0x00000002bdc27825 */ /* 0x008fca00078e0242 */
[----:B------:R0:W-:Y:S02]  /*556e0*/  @P5 STG.E.U16 desc[UR8][R194.64], R56 ;  /* 0x00000038c2005986 */ /* 0x0001e4000c101508 */
[----:B0-----:R-:W-:Y:S02]  /*556f0*/  IMAD.WIDE R194, R189, 0x2, R64 ;  /* 0x00000002bdc27825 */ /* 0x001fe400078e0240 */
[----:B------:R-:W3:Y:S04]  /*55700*/  LDL.LU R189, [R1+0x588] ;  /* 0x0005880001bd7983 */ /* 0x000ee80000300800 */
[----:B------:R-:W3:Y:S01]  /*55710*/  LDL.LU R192, [R1+0x400] ;  /* 0x0004000001c07983 */ /* 0x000ee20000300800 */
[C---:B------:R-:W-:Y:S02]  /*55720*/  LOP3.LUT P0, RZ, R190.reuse, 0x80000, RZ, 0xc0, !PT ;  /* 0x00080000beff7812 */ /* 0x040fe4000780c0ff */
[----:B------:R-:W-:Y:S01]  /*55730*/  LOP3.LUT R193, R193, 0xfffffffd, RZ, 0xc0, !PT ;  /* 0xfffffffdc1c17812 */ /* 0x000fe200078ec0ff */
[----:B------:R-:W3:Y:S01]  /*55740*/  LDL.LU R53, [R1+0x58c] ;  /* 0x00058c0001357983 */ /* 0x000ee20000300800 */
[----:B------:R-:W-:-:S02]  /*55750*/  LOP3.LUT P6, RZ, R190, 0x400, RZ, 0xc0, !PT ;  /* 0x00000400beff7812 */ /* 0x000fc400078cc0ff */
[C---:B------:R-:W-:Y:S01]  /*55760*/  LOP3.LUT P2, RZ, R190.reuse, 0x800, RZ, 0xc0, !PT ;  /* 0x00000800beff7812 */ /* 0x040fe2000784c0ff */
[----:B------:R-:W3:Y:S06]  /*55770*/  LDL.LU R54, [R1+0x3f0] ;  /* 0x0003f00001367983 */ /* 0x000eec0000300800 */
[----:B------:R-:W-:Y:S02]  /*55780*/  @P0 LOP3.LUT R193, R193, 0x2, RZ, 0xfc, !PT ;  /* 0x00000002c1c10812 */ /* 0x000fe400078efcff */
[----:B------:R-:W-:Y:S02]  /*55790*/  LOP3.LUT P0, RZ, R190, 0x40000, RZ, 0xc0, !PT ;  /* 0x00040000beff7812 */ /* 0x000fe4000780c0ff */
[----:B------:R-:W-:-:S02]  /*557a0*/  LOP3.LUT R193, R193, 0xfffffffb, RZ, 0xc0, !PT ;  /* 0xfffffffbc1c17812 */ /* 0x000fc400078ec0ff */
[----:B------:R-:W-:-:S09]  /*557b0*/  PRMT R2, R56, 0x7632, R2 ;  /* 0x0000763238027816 */ /* 0x000fd20000000002 */
[----:B------:R-:W-:Y:S02]  /*557c0*/  @P0 LOP3.LUT R193, R193, 0x4, RZ, 0xfc, !PT ;  /* 0x00000004c1c10812 */ /* 0x000fe400078efcff */
[C---:B------:R-:W-:Y:S02]  /*557d0*/  LOP3.LUT P0, RZ, R190.reuse, 0x20000, RZ, 0xc0, !PT ;  /* 0x00020000beff7812 */ /* 0x040fe4000780c0ff */
[----:B------:R-:W-:Y:S01]  /*557e0*/  LOP3.LUT R193, R193, 0xfffffff7, RZ, 0xc0, !PT ;  /* 0xfffffff7c1c17812 */ /* 0x000fe200078ec0ff */
[----:B------:R0:W-:Y:S01]  /*557f0*/  @P6 STG.E.U16 desc[UR8][R194.64], R2 ;  /* 0x00000002c2006986 */ /* 0x0001e2000c101508 */
[C---:B------:R-:W-:Y:S02]  /*55800*/  LOP3.LUT P4, RZ, R190.reuse, 0x1000, RZ, 0xc0, !PT ;  /* 0x00001000beff7812 */ /* 0x040fe4000788c0ff */
[----:B------:R-:W-:-:S07]  /*55810*/  LOP3.LUT P3, RZ, R190, 0x2000, RZ, 0xc0, !PT ;  /* 0x00002000beff7812 */ /* 0x000fce000786c0ff */
[----:B------:R-:W-:Y:S02]  /*55820*/  @P0 LOP3.LUT R193, R193, 0x8, RZ, 0xfc, !PT ;  /* 0x00000008c1c10812 */ /* 0x000fe400078efcff */
[C---:B------:R-:W-:Y:S02]  /*55830*/  LOP3.LUT P0, RZ, R190.reuse, 0x10000, RZ, 0xc0, !PT ;  /* 0x00010000beff7812 */ /* 0x040fe4000780c0ff */
[----:B------:R-:W-:Y:S01]  /*55840*/  LOP3.LUT P5, RZ, R190, 0x4000, RZ, 0xc0, !PT ;  /* 0x00004000beff7812 */ /* 0x000fe200078ac0ff */
[----:B0-----:R-:W-:Y:S01]  /*55850*/  IMAD.WIDE R194, R57, 0x2, R66 ;  /* 0x0000000239c27825 */ /* 0x001fe200078e0242 */
[----:B------:R-:W-:-:S09]  /*55860*/  LOP3.LUT R193, R193, 0xffffffef, RZ, 0xc0, !PT ;  /* 0xffffffefc1c17812 */ /* 0x000fd200078ec0ff */
[----:B------:R-:W-:Y:S02]  /*55870*/  @P0 LOP3.LUT R193, R193, 0x10, RZ, 0xfc, !PT ;  /* 0x00000010c1c10812 */ /* 0x000fe400078efcff */
[----:B------:R-:W-:Y:S01]  /*55880*/  LOP3.LUT P0, RZ, R190, 0x8000, RZ, 0xc0, !PT ;  /* 0x00008000beff7812 */ /* 0x000fe2000780c0ff */
[----:B--2---:R0:W-:Y:S01]  /*55890*/  @P2 STG.E.U16 desc[UR8][R194.64], R58 ;  /* 0x0000003ac2002986 */ /* 0x0041e2000c101508 */
[----:B------:R-:W-:Y:S01]  /*558a0*/  PRMT R2, R58, 0x7632, R2 ;  /* 0x000076323a027816 */ /* 0x000fe20000000002 */
[----:B0-----:R-:W-:Y:S02]  /*558b0*/  IMAD.WIDE R194, R57, 0x2, R64 ;  /* 0x0000000239c27825 */ /* 0x001fe400078e0240 */
[----:B------:R-:W2:Y:S04]  /*558c0*/  LDL.LU R57, [R1+0x590] ;  /* 0x0005900001397983 */ /* 0x000ea80000300800 */
[----:B------:R4:W-:Y:S04]  /*558d0*/  @P4 STG.E.U16 desc[UR8][R194.64], R2 ;  /* 0x00000002c2004986 */ /* 0x0009e8000c101508 */
[----:B------:R-:W2:Y:S04]  /*558e0*/  LDL.LU R56, [R1+0x404] ;  /* 0x0004040001387983 */ /* 0x000ea80000300800 */
[----:B------:R-:W2:Y:S01]  /*558f0*/  LDL.LU R58, [R1+0x1bec] ;  /* 0x001bec00013a7983 */ /* 0x000ea20000300800 */
[----:B----4-:R-:W-:Y:S01]  /*55900*/  IMAD.WIDE R194, R188, 0x2, R66 ;  /* 0x00000002bcc27825 */ /* 0x010fe200078e0242 */
[----:B------:R-:W-:-:S04]  /*55910*/  PRMT R2, R59, 0x7632, R2 ;  /* 0x000076323b027816 */ /* 0x000fc80000000002 */
[----:B------:R0:W-:Y:S02]  /*55920*/  @P3 STG.E.U16 desc[UR8][R194.64], R59 ;  /* 0x0000003bc2003986 */ /* 0x0001e4000c101508 */
[----:B0-----:R-:W-:Y:S02]  /*55930*/  IMAD.WIDE R194, R188, 0x2, R64 ;  /* 0x00000002bcc27825 */ /* 0x001fe400078e0240 */
[----:B------:R-:W4:Y:S04]  /*55940*/  LDL.LU R188, [R1+0x1be8] ;  /* 0x001be80001bc7983 */ /* 0x000f280000300800 */
[----:B------:R0:W-:Y:S04]  /*55950*/  @P5 STG.E.U16 desc[UR8][R194.64], R2 ;  /* 0x00000002c2005986 */ /* 0x0001e8000c101508 */
        /* <DEDUP_REMOVED lines=10> */
[----:B---3--:R-:W-:-:S09]  /*55a00*/  IMAD.WIDE R194, R189, 0x2, R66 ;  /* 0x00000002bdc27825 */ /* 0x008fd200078e0242 */
[----:B------:R0:W-:Y:S02]  /*55a10*/  @P0 STG.E.U16 desc[UR8][R194.64], R192 ;  /* 0x000000c0c2000986 */ /* 0x0001e4000c101508 */
[----:B0-----:R-:W-:Y:S02]  /*55a20*/  IMAD.WIDE R194, R189, 0x2, R64 ;  /* 0x00000002bdc27825 */ /* 0x001fe400078e0240 */
[----:B------:R-:W3:Y:S01]  /*55a30*/  LDL.LU R189, [R1+0x1be4] ;  /* 0x001be40001bd7983 */ /* 0x000ee20000300800 */
[----:B------:R-:W-:Y:S02]  /*55a40*/  LOP3.LUT P0, RZ, R193, 0x4, RZ, 0xc0, !PT ;  /* 0x00000004c1ff7812 */ /* 0x000fe4000780c0ff */
[----:B------:R-:W-:Y:S02]  /*55a50*/  PRMT R2, R192, 0x7632, R2 ;  /* 0x00007632c0027816 */ /* 0x000fe40000000002 */
[----:B------:R-:W-:-:S09]  /*55a60*/  LOP3.LUT P1, RZ, R190, 0x100000, RZ, 0xc0, !PT ;  /* 0x00100000beff7812 */ /* 0x000fd2000782c0ff */
[----:B------:R0:W-:Y:S01]  /*55a70*/  @P0 STG.E.U16 desc[UR8][R194.64], R2 ;  /* 0x00000002c2000986 */ /* 0x0001e2000c101508 */
[----:B------:R-:W-:Y:S02]  /*55a80*/  LOP3.LUT P0, RZ, R193, 0x2, RZ, 0xc0, !PT ;  /* 0x00000002c1ff7812 */ /* 0x000fe4000780c0ff */
[----:B------:R-:W-:Y:S01]  /*55a90*/  LOP3.LUT P6, RZ, R190, 0x200000, RZ, 0xc0, !PT ;  /* 0x00200000beff7812 */ /* 0x000fe200078cc0ff */
[----:B0-----:R-:W-:Y:S01]  /*55aa0*/  IMAD.WIDE R194, R53, 0x2, R66 ;  /* 0x0000000235c27825 */ /* 0x001fe200078e0242 */
[----:B------:R-:W-:-:S09]  /*55ab0*/  PRMT R2, R54, 0x7632, R2 ;  /* 0x0000763236027816 */ /* 0x000fd20000000002 */
[----:B------:R0:W-:Y:S01]  /*55ac0*/  @P0 STG.E.U16 desc[UR8][R194.64], R54 ;  /* 0x00000036c2000986 */ /* 0x0001e2000c101508 */
[----:B------:R-:W-:Y:S01]  /*55ad0*/  LOP3.LUT P2, RZ, R190, 0x400000, RZ, 0xc0, !PT ;  /* 0x00400000beff7812 */ /* 0x000fe2000784c0ff */
[----:B0-----:R-:W-:-:S05]  /*55ae0*/  IMAD.WIDE R194, R53, 0x2, R64 ;  /* 0x0000000235c27825 */ /* 0x001fca00078e0240 */
[----:B------:R2:W-:Y:S01]  /*55af0*/  @P1 STG.E.U16 desc[UR8][R194.64], R2 ;  /* 0x00000002c2001986 */ /* 0x0005e2000c101508 */
[----:B------:R-:W-:Y:S01]  /*55b00*/  LOP3.LUT P4, RZ, R190, 0x800000, RZ, 0xc0, !PT ;  /* 0x00800000beff7812 */ /* 0x000fe2000788c0ff */
[----:B--2---:R-:W-:-:S05]  /*55b10*/  IMAD.WIDE R194, R57, 0x2, R66 ;  /* 0x0000000239c27825 */ /* 0x004fca00078e0242 */
[----:B------:R0:W-:Y:S01]  /*55b20*/  @P6 STG.E.U16 desc[UR8][R194.64], R56 ;  /* 0x00000038c2006986 */ /* 0x0001e2000c101508 */
[----:B------:R-:W-:Y:S01]  /*55b30*/  PRMT R2, R56, 0x7632, R2 ;  /* 0x0000763238027816 */ /* 0x000fe20000000002 */
[----:B0-----:R-:W-:Y:S02]  /*55b40*/  IMAD.WIDE R194, R57, 0x2, R64 ;  /* 0x0000000239c27825 */ /* 0x001fe400078e0240 */
[----:B------:R-:W2:Y:S04]  /*55b50*/  LDL.LU R57, [R1+0x59c] ;  /* 0x00059c0001397983 */ /* 0x000ea80000300800 */
[----:B------:R4:W-:Y:S04]  /*55b60*/  @P2 STG.E.U16 desc[UR8][R194.64], R2 ;  /* 0x00000002c2002986 */ /* 0x0009e8000c101508 */
[----:B------:R-:W2:Y:S04]  /*55b70*/  LDL.LU R192, [R1+0x3f8] ;  /* 0x0003f80001c07983 */ /* 0x000ea80000300800 */
[----:B------:R-:W2:Y:S01]  /*55b80*/  LDL.LU R53, [R1+0x5a0] ;  /* 0x0005a00001357983 */ /* 0x000ea20000300800 */
[----:B----4-:R-:W-:-:S05]  /*55b90*/  IMAD.WIDE R194, R59, 0x2, R66 ;  /* 0x000000023bc27825 */ /* 0x010fca00078e0242 */
[----:B---3--:R0:W-:Y:S01]  /*55ba0*/  @P4 STG.E.U16 desc[UR8][R194.64], R189 ;  /* 0x000000bdc2004986 */ /* 0x0081e2000c101508 */
[----:B------:R-:W-:Y:S01]  /*55bb0*/  PRMT R2, R189, 0x7632, R2 ;  /* 0x00007632bd027816 */ /* 0x000fe20000000002 */
[----:B0-----:R-:W-:Y:S02]  /*55bc0*/  IMAD.WIDE R194, R59, 0x2, R64 ;  /* 0x000000023bc27825 */ /* 0x001fe400078e0240 */
[----:B------:R-:W3:Y:S04]  /*55bd0*/  LDL.LU R59, [R1+0x40c] ;  /* 0x00040c00013b7983 */ /* 0x000ee80000300800 */
[----:B------:R-:W4:Y:S04]  /*55be0*/  LDL.LU R54, [R1+0x5a4] ;  /* 0x0005a40001367983 */ /* 0x000f280000300800 */
[----:B------:R-:W4:Y:S04]  /*55bf0*/  LDL.LU R56, [R1+0x3fc] ;  /* 0x0003fc0001387983 */ /* 0x000f280000300800 */
[----:B------:R-:W3:Y:S01]  /*55c00*/  LDL.LU R189, [R1+0x1be0] ;  /* 0x001be00001bd7983 */ /* 0x000ee20000300800 */
[----:B------:R-:W-:-:S02]  /*55c10*/  LOP3.LUT R191, R191, 0xdfffffff, RZ, 0xc0, !PT ;  /* 0xdfffffffbfbf7812 */ /* 0x000fc400078ec0ff */
[C---:B------:R-:W-:Y:S02]  /*55c20*/  LOP3.LUT P3, RZ, R190.reuse, 0x1000000, RZ, 0xc0, !PT ;  /* 0x01000000beff7812 */ /* 0x040fe4000786c0ff */
[C---:B------:R-:W-:Y:S02]  /*55c30*/  LOP3.LUT P5, RZ, R190.reuse, 0x2000000, RZ, 0xc0, !PT ;  /* 0x02000000beff7812 */ /* 0x040fe400078ac0ff */
[C---:B------:R-:W-:Y:S02]  /*55c40*/  LOP3.LUT P6, RZ, R190.reuse, 0x4000000, RZ, 0xc0, !PT ;  /* 0x04000000beff7812 */ /* 0x040fe400078cc0ff */
[----:B------:R-:W-:-:S07]  /*55c50*/  LOP3.LUT P1, RZ, R190, 0x8000000, RZ, 0xc0, !PT ;  /* 0x08000000beff7812 */ /* 0x000fce000782c0ff */
[----:B------:R0:W-:Y:S01]  /*55c60*/  @P3 STG.E.U16 desc[UR8][R194.64], R2 ;  /* 0x00000002c2003986 */ /* 0x0001e2000c101508 */
[----:B------:R-:W-:Y:S01]  /*55c70*/  LOP3.LUT P4, RZ, R190, 0x10000000, RZ, 0xc0, !PT ;  /* 0x10000000beff7812 */ /* 0x000fe2000788c0ff */
[----:B0-----:R-:W-:Y:S01]  /*55c80*/  IMAD.WIDE R194, R52, 0x2, R66 ;  /* 0x0000000234c27825 */ /* 0x001fe200078e0242 */
[----:B------:R-:W-:-:S04]  /*55c90*/  PRMT R2, R55, 0x7632, R2 ;  /* 0x0000763237027816 */ /* 0x000fc80000000002 */
[----:B------:R0:W-:Y:S01]  /*55ca0*/  @P5 STG.E.U16 desc[UR8][R194.64], R55 ;  /* 0x00000037c2005986 */ /* 0x0001e2000c101508 */
[----:B------:R-:W-:Y:S01]  /*55cb0*/  LOP3.LUT P2, RZ, R190, 0x20000000, RZ, 0xc0, !PT ;  /* 0x20000000beff7812 */ /* 0x000fe2000784c0ff */
[----:B0-----:R-:W-:-:S05]  /*55cc0*/  IMAD.WIDE R194, R52, 0x2, R64 ;  /* 0x0000000234c27825 */ /* 0x001fca00078e0240 */
[----:B------:R2:W-:Y:S01]  /*55cd0*/  @P6 STG.E.U16 desc[UR8][R194.64], R2 ;  /* 0x00000002c2006986 */ /* 0x0005e2000c101508 */
[----:B------:R-:W-:Y:S02]  /*55ce0*/  LOP3.LUT P5, RZ, R190, 0x40000000, RZ, 0xc0, !PT ;  /* 0x40000000beff7812 */ /* 0x000fe400078ac0ff */
[----:B------:R-:W-:Y:S01]  /*55cf0*/  LOP3.LUT R193, R193, 0xfffffffe, RZ, 0xc0, !PT ;  /* 0xfffffffec1c17812 */ /* 0x000fe200078ec0ff */
[----:B--2---:R-:W-:-:S05]  /*55d00*/  IMAD.WIDE R194, R57, 0x2, R66 ;  /* 0x0000000239c27825 */ /* 0x004fca00078e0242 */
[----:B------:R0:W-:Y:S01]  /*55d10*/  @P1 STG.E.U16 desc[UR8][R194.64], R192 ;  /* 0x000000c0c2001986 */ /* 0x0001e2000c101508 */
[----:B------:R-:W-:Y:S01]  /*55d20*/  PRMT R2, R192, 0x7632, R2 ;  /* 0x00007632c0027816 */ /* 0x000fe20000000002 */
[----:B0-----:R-:W-:-:S05]  /*55d30*/  IMAD.WIDE R194, R57, 0x2, R64 ;  /* 0x0000000239c27825 */ /* 0x001fca00078e0240 */
[----:B------:R0:W-:Y:S02]  /*55d40*/  @P4 STG.E.U16 desc[UR8][R194.64], R2 ;  /* 0x00000002c2004986 */ /* 0x0001e4000c101508 */
[----:B0-----:R-:W-:Y:S01]  /*55d50*/  IMAD.WIDE R194, R53, 0x2, R66 ;  /* 0x0000000235c27825 */ /* 0x001fe200078e0242 */
[----:B---3--:R-:W-:-:S13]  /*55d60*/  LOP3.LUT P0, RZ, R189, 0x8, RZ, 0xc0, !PT ;  /* 0x00000008bdff7812 */ /* 0x008fda000780c0ff */
[----:B------:R-:W-:Y:S02]  /*55d70*/  @P0 LOP3.LUT R191, R191, 0x20000000, RZ, 0xfc, !PT ;  /* 0x20000000bfbf0812 */ /* 0x000fe400078efcff */
[----:B------:R-:W-:Y:S02]  /*55d80*/  LOP3.LUT P0, RZ, R189, 0x4, RZ, 0xc0, !PT ;  /* 0x00000004bdff7812 */ /* 0x000fe4000780c0ff */
[----:B------:R-:W-:-:S11]  /*55d90*/  LOP3.LUT R191, R191, 0xbfffffff, RZ, 0xc0, !PT ;  /* 0xbfffffffbfbf7812 */ /* 0x000fd600078ec0ff */
[----:B------:R-:W-:Y:S02]  /*55da0*/  @P0 LOP3.LUT R191, R191, 0x40000000, RZ, 0xfc, !PT ;  /* 0x40000000bfbf0812 */ /* 0x000fe400078efcff */
[----:B------:R-:W-:Y:S02]  /*55db0*/  LOP3.LUT P0, RZ, R189, 0x2, RZ, 0xc0, !PT ;  /* 0x00000002bdff7812 */ /* 0x000fe4000780c0ff */
[----:B------:R-:W-:-:S11]  /*55dc0*/  LOP3.LUT R191, R191, 0x7fffffff, RZ, 0xc0, !PT ;  /* 0x7fffffffbfbf7812 */ /* 0x000fd600078ec0ff */
[----:B------:R-:W-:Y:S02]  /*55dd0*/  @P0 LOP3.LUT R191, R191, 0x80000000, RZ, 0xfc, !PT ;  /* 0x80000000bfbf0812 */ /* 0x000fe400078efcff */
[----:B------:R-:W-:Y:S01]  /*55de0*/  LOP3.LUT P0, RZ, R189, 0x1, RZ, 0xc0, !PT ;  /* 0x00000001bdff7812 */ /* 0x000fe2000780c0ff */
[----:B------:R0:W-:Y:S01]  /*55df0*/  @P2 STG.E.U16 desc[UR8][R194.64], R59 ;  /* 0x0000003bc2002986 */ /* 0x0001e2000c101508 */
[----:B------:R-:W-:-:S11]  /*55e00*/  PRMT R2, R59, 0x7632, R2 ;  /* 0x000076323b027816 */ /* 0x000fd60000000002 */
[----:B------:R-:W-:Y:S02]  /*55e10*/  @P0 LOP3.LUT R193, R193, 0x1, RZ, 0xfc, !PT ;  /* 0x00000001c1c10812 */ /* 0x000fe400078efcff */
[----:B------:R-:W-:Y:S01]  /*55e20*/  LOP3.LUT P0, RZ, R190, 0x80000000, RZ, 0xc0, !PT ;  /* 0x80000000beff7812 */ /* 0x000fe2000780c0ff */
[----:B0-----:R-:W-:Y:S01]  /*55e30*/  IMAD.WIDE R194, R53, 0x2, R64 ;  /* 0x0000000235c27825 */ /* 0x001fe200078e0240 */
[----:B------:R-:W2:Y:S04]  /*55e40*/  LDL.LU R190, [R1+0x5ac] ;  /* 0x0005ac0001be7983 */ /* 0x000ea80000300800 */
[----:B------:R4:W-:Y:S04]  /*55e50*/  @P5 STG.E.U16 desc[UR8][R194.64], R2 ;  /* 0x00000002c2005986 */ /* 0x0009e8000c101508 */
[----:B------:R-:W3:Y:S04]  /*55e60*/  LDL.LU R52, [R1+0x3b0] ;  /* 0x0003b00001347983 */ /* 0x000ee80000300800 */
[----:B------:R-:W3:Y:S01]  /*55e70*/  LDL.LU R55, [R1+0x5b0] ;  /* 0x0005b00001377983 */ /* 0x000ee20000300800 */
[----:B----4-:R-:W-:-:S03]  /*55e80*/  IMAD.WIDE R194, R54, 0x2, R66 ;  /* 0x0000000236c27825 */ /* 0x010fc600078e0242 */
[----:B------:R-:W4:Y:S04]  /*55e90*/  LDL.LU R57, [R1+0x3d4] ;  /* 0x0003d40001397983 */ /* 0x000f280000300800 */
[----:B------:R-:W4:Y:S04]  /*55ea0*/  LDL.LU R59, [R1+0x5b4] ;  /* 0x0005b400013b7983 */ /* 0x000f280000300800 */
[----:B------:R-:W4:Y:S04]  /*55eb0*/  LDL.LU R53, [R1+0x3b4] ;  /* 0x0003b40001357983 */ /* 0x000f280000300800 */
[----:B------:R0:W-:Y:S04]  /*55ec0*/  @P0 STG.E.U16 desc[UR8][R194.64], R56 ;  /* 0x00000038c2000986 */ /* 0x0001e8000c101508 */
[----:B0-----:R-:W2:Y:S04]  /*55ed0*/  LDL.LU R194, [R1+0x5a8] ;  /* 0x0005a80001c27983 */ /* 0x001ea80000300800 */
[----:B------:R-:W3:Y:S01]  /*55ee0*/  LDL.LU R195, [R1+0x3d0] ;  /* 0x0003d00001c37983 */ /* 0x000ee20000300800 */
[----:B------:R-:W-:Y:S01]  /*55ef0*/  LOP3.LUT P0, RZ, R193, 0x1, RZ, 0xc0, !PT ;  /* 0x00000001c1ff7812 */ /* 0x000fe2000780c0ff */
[----:B------:R-:W-:Y:S01]  /*55f00*/  IMAD.WIDE R192, R54, 0x2, R64 ;  /* 0x0000000236c07825 */ /* 0x000fe200078e0240 */
[----:B------:R-:W-:Y:S01]  /*55f10*/  PRMT R2, R56, 0x7632, R2 ;  /* 0x0000763238027816 */ /* 0x000fe20000000002 */
[----:B------:R-:W4:Y:S01]  /*55f20*/  LDL.LU R54, [R1+0x5b8] ;  /* 0x0005b80001367983 */ /* 0x000f220000300800 */
[----:B------:R-:W-:-:S02]  /*55f30*/  LOP3.LUT P3, RZ, R189, 0x10, RZ, 0xc0, !PT ;  /* 0x00000010bdff7812 */ /* 0x000fc4000786c0ff */
[----:B------:R-:W-:Y:S01]  /*55f40*/  LOP3.LUT P6, RZ, R189, 0x20, RZ, 0xc0, !PT ;  /* 0x00000020bdff7812 */ /* 0x000fe200078cc0ff */
[----:B------:R-:W4:Y:S06]  /*55f50*/  LDL.LU R56, [R1+0x3d8] ;  /* 0x0003d80001387983 */ /* 0x000f2c0000300800 */
[----:B------:R2:W-:Y:S01]  /*55f60*/  @P0 STG.E.U16 desc[UR8][R192.64], R2 ;  /* 0x00000002c0000986 */ /* 0x0005e2000c101508 */
[----:B------:R-:W-:Y:S02]  /*55f70*/  LOP3.LUT P0, RZ, R191, 0x80000000, RZ, 0xc0, !PT ;  /* 0x80000000bfff7812 */ /* 0x000fe4000780c0ff */
[----:B------:R-:W-:-:S02]  /*55f80*/  LOP3.LUT P1, RZ, R189, 0x40, RZ, 0xc0, !PT ;  /* 0x00000040bdff7812 */ /* 0x000fc4000782c0ff */
[----:B------:R-:W-:Y:S01]  /*55f90*/  LOP3.LUT P4, RZ, R189, 0x80, RZ, 0xc0, !PT ;  /* 0x00000080bdff7812 */ /* 0x000fe2000788c0ff */
[----:B--2---:R-:W-:-:S08]  /*55fa0*/  IMAD.WIDE R192, R194, 0x2, R66 ;  /* 0x00000002c2c07825 */ /* 0x004fd000078e0242 */
[----:B---3--:R0:W-:Y:S01]  /*55fb0*/  @P0 STG.E.U16 desc[UR8][R192.64], R195 ;  /* 0x000000c3c0000986 */ /* 0x0081e2000c101508 */
        /* <DEDUP_REMOVED lines=11> */
[----:B----4-:R-:W-:-:S04]  /*56070*/  PRMT R2, R57, 0x7632, R2 ;  /* 0x0000763239027816 */ /* 0x010fc80000000002 */
[----:B------:R0:W-:Y:S04]  /*56080*/  @P6 STG.E.U16 desc[UR8][R192.64], R57 ;  /* 0x00000039c0006986 */ /* 0x0001e8000c101508 */
[----:B0-----:R-:W2:Y:S04]  /*56090*/  LDL.LU R57, [R1+0x5bc] ;  /* 0x0005bc0001397983 */ /* 0x001ea80000300800 */
[----:B------:R-:W3:Y:S01]  /*560a0*/  LDL.LU R194, [R1+0x3b8] ;  /* 0x0003b80001c27983 */ /* 0x000ee20000300800 */
[----:B------:R-:W-:-:S03]  /*560b0*/  IMAD.WIDE R192, R55, 0x2, R64 ;  /* 0x0000000237c07825 */ /* 0x000fc600078e0240 */
[----:B------:R-:W4:Y:S04]  /*560c0*/  LDL.LU R195, [R1+0x5c0] ;  /* 0x0005c00001c37983 */ /* 0x000f280000300800 */
        /* <DEDUP_REMOVED lines=26> */
[----:B---3--:R0:W-:Y:S02]  /*56270*/  @P3 STG.E.U16 desc[UR8][R192.64], R194 ;  /* 0x000000c2c0003986 */ /* 0x0081e4000c101508 */
[----:B0-----:R-:W-:Y:S02]  /*56280*/  IMAD.WIDE R192, R57, 0x2, R64 ;  /* 0x0000000239c07825 */ /* 0x001fe400078e0240 */
[----:B------:R-:W2:Y:S01]  /*56290*/  LDL.LU R57, [R1+0x5d0] ;  /* 0x0005d00001397983 */ /* 0x000ea20000300800 */
[----:B------:R-:W-:-:S05]  /*562a0*/  PRMT R2, R194, 0x7632, R2 ;  /* 0x00007632c2027816 */ /* 0x000fca0000000002 */
[----:B------:R4:W-:Y:S02]  /*562b0*/  @P4 STG.E.U16 desc[UR8][R192.64], R2 ;  /* 0x00000002c0004986 */ /* 0x0009e4000c101508 */
[----:B----4-:R-:W-:-:S05]  /*562c0*/  IMAD.WIDE R192, R195, 0x2, R66 ;  /* 0x00000002c3c07825 */ /* 0x010fca00078e0242 */
[----:B------:R0:W-:Y:S01]  /*562d0*/  @P1 STG.E.U16 desc[UR8][R192.64], R59 ;  /* 0x0000003bc0001986 */ /* 0x0001e2000c101508 */
[----:B------:R-:W-:-:S03]  /*562e0*/  PRMT R2, R59, 0x7632, R2 ;  /* 0x000076323b027816 */ /* 0x000fc60000000002 */
[----:B0-----:R-:W3:Y:S01]  /*562f0*/  LDL.LU R59, [R1+0x5d4] ;  /* 0x0005d400013b7983 */ /* 0x001ee20000300800 */
[----:B------:R-:W-:-:S03]  /*56300*/  IMAD.WIDE R192, R195, 0x2, R64 ;  /* 0x00000002c3c07825 */ /* 0x000fc600078e0240 */
[----:B------:R-:W4:Y:S01]  /*56310*/  LDL.LU R195, [R1+0x384] ;  /* 0x0003840001c37983 */ /* 0x000f220000300800 */
        /* <DEDUP_REMOVED lines=20> */
[----:B------:R-:W4:Y:S10]  /*56460*/  LDL.LU R190, [R1+0x5d8] ;  /* 0x0005d80001be7983 */ /* 0x000f340000300800 */
        /* <DEDUP_REMOVED lines=21> */
[----:B0-----:R-:W2:Y:S01]  /*565c0*/  LDL.LU R188, [R1+0x1bdc] ;  /* 0x001bdc0001bc7983 */ /* 0x001ea20000300800 */
[----:B------:R-:W-:-:S03]  /*565d0*/  IMAD.WIDE R192, R57, 0x2, R64 ;  /* 0x0000000239c07825 */ /* 0x000fc600078e0240 */
[----:B------:R-:W2:Y:S04]  /*565e0*/  LDL.LU R56, [R1+0x5dc] ;  /* 0x0005dc0001387983 */ /* 0x000ea80000300800 */
[----:B------:R3:W-:Y:S02]  /*565f0*/  @P3 STG.E.U16 desc[UR8][R192.64], R2 ;  /* 0x00000002c0003986 */ /* 0x0007e4000c101508 */
[----:B---3--:R-:W-:-:S05]  /*56600*/  IMAD.WIDE R192, R59, 0x2, R66 ;  /* 0x000000023bc07825 */ /* 0x008fca00078e0242 */
[----:B----4-:R0:W-:Y:S02]  /*56610*/  @P4 STG.E.U16 desc[UR8][R192.64], R195 ;  /* 0x000000c3c0004986 */ /* 0x0101e4000c101508 */
[----:B0-----:R-:W-:Y:S02]  /*56620*/  IMAD.WIDE R192, R59, 0x2, R64 ;  /* 0x000000023bc07825 */ /* 0x001fe400078e0240 */
[----:B------:R-:W3:Y:S04]  /*56630*/  LDL.LU R59, [R1+0x388] ;  /* 0x00038800013b7983 */ /* 0x000ee80000300800 */
[----:B------:R-:W4:Y:S04]  /*56640*/  LDL.LU R52, [R1+0x5e0] ;  /* 0x0005e00001347983 */ /* 0x000f280000300800 */
[----:B------:R-:W4:Y:S01]  /*56650*/  LDL.LU R57, [R1+0x3ac] ;  /* 0x0003ac0001397983 */ /* 0x000f220000300800 */
[----:B------:R-:W-:-:S03]  /*56660*/  LOP3.LUT R191, R191, 0xffdfffff, RZ, 0xc0, !PT ;  /* 0xffdfffffbfbf7812 */ /* 0x000fc600078ec0ff */
[----:B------:R-:W4:Y:S01]  /*56670*/  LDL.LU R53, [R1+0x5e4] ;  /* 0x0005e40001357983 */ /* 0x000f220000300800 */
[----:B------:R-:W-:-:S03]  /*56680*/  LOP3.LUT P1, RZ, R189, 0x1000000, RZ, 0xc0, !PT ;  /* 0x01000000bdff7812 */ /* 0x000fc6000782c0ff */
[----:B------:R-:W4:Y:S01]  /*56690*/  LDL.LU R54, [R1+0x38c] ;  /* 0x00038c0001367983 */ /* 0x000f220000300800 */
[----:B------:R-:W-:Y:S02]  /*566a0*/  LOP3.LUT P5, RZ, R189, 0x2000000, RZ, 0xc0, !PT ;  /* 0x02000000bdff7812 */ /* 0x000fe400078ac0ff */
[----:B------:R-:W-:-:S07]  /*566b0*/  PRMT R2, R195, 0x7632, R2 ;  /* 0x00007632c3027816 */ /* 0x000fce0000000002 */
[----:B------:R0:W-:Y:S01]  /*566c0*/  @P1 STG.E.U16 desc[UR8][R192.64], R2 ;  /* 0x00000002c0001986 */ /* 0x0001e2000c101508 */
[C---:B------:R-:W-:Y:S02]  /*566d0*/  LOP3.LUT P6, RZ, R189.reuse, 0x4000000, RZ, 0xc0, !PT ;  /* 0x04000000bdff7812 */ /* 0x040fe400078cc0ff */
[C---:B------:R-:W-:Y:S02]  /*566e0*/  LOP3.LUT P2, RZ, R189.reuse, 0x8000000, RZ, 0xc0, !PT ;  /* 0x08000000bdff7812 */ /* 0x040fe4000784c0ff */
[C---:B------:R-:W-:Y:S02]  /*566f0*/  LOP3.LUT P4, RZ, R189.reuse, 0x10000000, RZ, 0xc0, !PT ;  /* 0x10000000bdff7812 */ /* 0x040fe4000788c0ff */
[----:B------:R-:W-:Y:S01]  /*56700*/  LOP3.LUT P3, RZ, R189, 0x20000000, RZ, 0xc0, !PT ;  /* 0x20000000bdff7812 */ /* 0x000fe2000786c0ff */
[----:B0-----:R-:W-:-:S05]  /*56710*/  IMAD.WIDE R192, R190, 0x2, R66 ;  /* 0x00000002bec07825 */ /* 0x001fca00078e0242 */
[----:B------:R0:W-:Y:S01]  /*56720*/  @P5 STG.E.U16 desc[UR8][R192.64], R55 ;  /* 0x00000037c0005986 */ /* 0x0001e2000c101508 */
[----:B------:R-:W-:Y:S02]  /*56730*/  LOP3.LUT P5, RZ, R189, 0x40000000, RZ, 0xc0, !PT ;  /* 0x40000000bdff7812 */ /* 0x000fe400078ac0ff */
[----:B------:R-:W-:Y:S01]  /*56740*/  PRMT R2, R55, 0x7632, R2 ;  /* 0x0000763237027816 */ /* 0x000fe20000000002 */
[----:B0-----:R-:W-:-:S05]  /*56750*/  IMAD.WIDE R192, R190, 0x2, R64 ;  /* 0x00000002bec07825 */ /* 0x001fca00078e0240 */
[----:B------:R0:W-:Y:S01]  /*56760*/  @P6 STG.E.U16 desc[UR8][R192.64], R2 ;  /* 0x00000002c0006986 */ /* 0x0001e2000c101508 */
        /* <DEDUP_REMOVED lines=13> */
[----:B------:R-:W2:Y:S04]  /*56840*/  LDL.LU R194, [R1+0x370] ;  /* 0x0003700001c27983 */ /* 0x000ea80000300800 */
[----:B------:R-:W2:Y:S04]  /*56850*/  LDL.LU R195, [R1+0x5ec] ;  /* 0x0005ec0001c37983 */ /* 0x000ea80000300800 */
[----:B------:R-:W2:Y:S01]  /*56860*/  LDL.LU R190, [R1+0x350] ;  /* 0x0003500001be7983 */ /* 0x000ea20000300800 */
[----:B0-----:R-:W-:-:S03]  /*56870*/  IMAD.WIDE R192, R56, 0x2, R66 ;  /* 0x0000000238c07825 */ /* 0x001fc600078e0242 */
[----:B------:R-:W2:Y:S04]  /*56880*/  LDL.LU R55, [R1+0x800] ;  /* 0x0008000001377983 */ /* 0x000ea80000300800 */
[----:B---3--:R0:W-:Y:S02]  /*56890*/  @P2 STG.E.U16 desc[UR8][R192.64], R59 ;  /* 0x0000003bc0002986 */ /* 0x0081e4000c101508 */
[----:B0-----:R-:W-:Y:S02]  /*568a0*/  IMAD.WIDE R192, R56, 0x2, R64 ;  /* 0x0000000238c07825 */ /* 0x001fe400078e0240 */
[----:B------:R-:W3:Y:S01]  /*568b0*/  LDL.LU R56, [R1+0x374] ;  /* 0x0003740001387983 */ /* 0x000ee20000300800 */
[----:B------:R-:W-:-:S03]  /*568c0*/  PRMT R2, R59, 0x7632, R2 ;  /* 0x000076323b027816 */ /* 0x000fc60000000002 */
[----:B------:R-:W3:Y:S04]  /*568d0*/  LDL.LU R59, [R1+0x1bd8] ;  /* 0x001bd800013b7983 */ /* 0x000ee80000300800 */
[----:B------:R4:W-:Y:S02]  /*568e0*/  @P4 STG.E.U16 desc[UR8][R192.64], R2 ;  /* 0x00000002c0004986 */ /* 0x0009e4000c101508 */
[----:B----4-:R-:W-:Y:S01]  /*568f0*/  IMAD.WIDE R192, R52, 0x2, R66 ;  /* 0x0000000234c07825 */ /* 0x010fe200078e0242 */
[----:B------:R-:W-:-:S04]  /*56900*/  PRMT R2, R57, 0x7632, R2 ;  /* 0x0000763239027816 */ /* 0x000fc80000000002 */
[----:B------:R0:W-:Y:S04]  /*56910*/  @P3 STG.E.U16 desc[UR8][R192.64], R57 ;  /* 0x00000039c0003986 */ /* 0x0001e8000c101508 */
[----:B0-----:R-:W4:Y:S01]  /*56920*/  LDL.LU R57, [R1+0x804] ;  /* 0x0008040001397983 */ /* 0x001f220000300800 */
[----:B------:R-:W-:-:S03]  /*56930*/  IMAD.WIDE R192, R52, 0x2, R64 ;  /* 0x0000000234c07825 */ /* 0x000fc600078e0240 */
[----:B------:R-:W4:Y:S04]  /*56940*/  LDL.LU R52, [R1+0x354] ;  /* 0x0003540001347983 */ /* 0x000f280000300800 */
[----:B------:R0:W-:Y:S02]  /*56950*/  @P5 STG.E.U16 desc[UR8][R192.64], R2 ;  /* 0x00000002c0005986 */ /* 0x0001e4000c101508 */
[----:B0-----:R-:W-:-:S05]  /*56960*/  IMAD.WIDE R192, R53, 0x2, R66 ;  /* 0x0000000235c07825 */ /* 0x001fca00078e0242 */
        /* <DEDUP_REMOVED lines=8> */
[C---:B------:R-:W-:Y:S01]  /*569f0*/  LOP3.LUT P6, RZ, R188.reuse, 0x20, RZ, 0xc0, !PT ;  /* 0x00000020bcff7812 */ /* 0x040fe200078cc0ff */
[----:B------:R-:W4:Y:S01]  /*56a00*/  LDL.LU R54, [R1+0x378] ;  /* 0x0003780001367983 */ /* 0x000f220000300800 */
[C---:B------:R-:W-:Y:S02]  /*56a10*/  LOP3.LUT P2, RZ, R188.reuse, 0x40, RZ, 0xc0, !PT ;  /* 0x00000040bcff7812 */ /* 0x040fe4000784c0ff */
[----:B------:R-:W-:Y:S01]  /*56a20*/  LOP3.LUT P4, RZ, R188, 0x80, RZ, 0xc0, !PT ;  /* 0x00000080bcff7812 */ /* 0x000fe2000788c0ff */
[----:B--2---:R-:W-:-:S06]  /*56a30*/  IMAD.WIDE R192, R189, 0x2, R66 ;  /* 0x00000002bdc07825 */ /* 0x004fcc00078e0242 */
        /* <DEDUP_REMOVED lines=12> */
[----:B---3--:R-:W-:-:S04]  /*56b00*/  PRMT R2, R56, 0x7632, R2 ;  /* 0x0000763238027816 */ /* 0x008fc80000000002 */
[----:B------:R0:W-:Y:S04]  /*56b10*/  @P6 STG.E.U16 desc[UR8][R192.64], R56 ;  /* 0x00000038c0006986 */ /* 0x0001e8000c101508 */
[----:B0-----:R-:W2:Y:S04]  /*56b20*/  LDL.LU R56, [R1+0x80c] ;  /* 0x00080c0001387983 */ /* 0x001ea80000300800 */
[----:B------:R-:W3:Y:S01]  /*56b30*/  LDL.LU R189, [R1+0x358] ;  /* 0x0003580001bd7983 */ /* 0x000ee20000300800 */
[----:B------:R-:W-:-:S03]  /*56b40*/  IMAD.WIDE R192, R55, 0x2, R64 ;  /* 0x0000000237c07825 */ /* 0x000fc600078e0240 */
[----:B------:R-:W3:Y:S04]  /*56b50*/  LDL.LU R195, [R1+0x810] ;  /* 0x0008100001c37983 */ /* 0x000ee80000300800 */
        /* <DEDUP_REMOVED lines=17> */
[----:B------:R0:W-:Y:S01]  /*56c70*/  @P5 STG.E.U16 desc[UR8][R192.64], R54 ;  /* 0x00000036c0005986 */ /* 0x0001e2000c101508 */
[----:B------:R-:W-:Y:S01]  /*56c80*/  LOP3.LUT P0, RZ, R188, 0x80000, RZ, 0xc0, !PT ;  /* 0x00080000bcff7812 */ /* 0x000fe2000780c0ff */
[----:B0-----:R-:W-:Y:S02]  /*56c90*/  IMAD.WIDE R192, R53, 0x2, R64 ;  /* 0x0000000235c07825 */ /* 0x001fe400078e0240 */
[----:B------:R-:W4:Y:S04]  /*56ca0*/  LDL.LU R53, [R1+0x820] ;  /* 0x0008200001357983 */ /* 0x000f280000300800 */
[----:B------:R2:W-:Y:S04]  /*56cb0*/  @P6 STG.E.U16 desc[UR8][R192.64], R2 ;  /* 0x00000002c0006986 */ /* 0x0005e8000c101508 */
[----:B------:R-:W4:Y:S01]  /*56cc0*/  LDL.LU R54, [R1+0x320] ;  /* 0x0003200001367983 */ /* 0x000f220000300800 */
        /* <DEDUP_REMOVED lines=8> */
[----:B------:R-:W-:-:S07]  /*56d50*/  LOP3.LUT P2, RZ, R188, 0x2000, RZ, 0xc0, !PT ;  /* 0x00002000bcff7812 */ /* 0x000fce000784c0ff */
[----:B------:R-:W-:Y:S02]  /*56d60*/  @P0 LOP3.LUT R191, R191, 0x80000, RZ, 0xfc, !PT ;  /* 0x00080000bfbf0812 */ /* 0x000fe400078efcff */
[C---:B------:R-:W-:Y:S02]  /*56d70*/  LOP3.LUT P0, RZ, R188.reuse, 0x10000, RZ, 0xc0, !PT ;  /* 0x00010000bcff7812 */ /* 0x040fe4000780c0ff */
[----:B------:R-:W-:Y:S02]  /*56d80*/  LOP3.LUT P5, RZ, R188, 0x4000, RZ, 0xc0, !PT ;  /* 0x00004000bcff7812 */ /* 0x000fe400078ac0ff */
[----:B------:R-:W-:-:S09]  /*56d90*/  LOP3.LUT R191, R191, 0xffefffff, RZ, 0xc0, !PT ;  /* 0xffefffffbfbf7812 */ /* 0x000fd200078ec0ff */
[----:B------:R-:W-:Y:S02]  /*56da0*/  @P0 LOP3.LUT R191, R191, 0x100000, RZ, 0xfc, !PT ;  /* 0x00100000bfbf0812 */ /* 0x000fe400078efcff */
[----:B------:R-:W-:Y:S01]  /*56db0*/  LOP3.LUT P0, RZ, R188, 0x8000, RZ, 0xc0, !PT ;  /* 0x00008000bcff7812 */ /* 0x000fe2000780c0ff */
[----:B--2---:R-:W-:-:S05]  /*56dc0*/  IMAD.WIDE R192, R56, 0x2, R66 ;  /* 0x0000000238c07825 */ /* 0x004fca00078e0242 */
[----:B---3--:R0:W-:Y:S02]  /*56dd0*/  @P1 STG.E.U16 desc[UR8][R192.64], R189 ;  /* 0x000000bdc0001986 */ /* 0x0081e4000c101508 */
[----:B0-----:R-:W-:Y:S02]  /*56de0*/  IMAD.WIDE R192, R56, 0x2, R64 ;  /* 0x0000000238c07825 */ /* 0x001fe400078e0240 */
[----:B------:R-:W2:Y:S01]  /*56df0*/  LDL.LU R56, [R1+0x824] ;  /* 0x0008240001387983 */ /* 0x000ea20000300800 */
[----:B------:R-:W-:-:S05]  /*56e00*/  PRMT R2, R189, 0x7632, R2 ;  /* 0x00007632bd027816 */ /* 0x000fca0000000002 */
[----:B------:R0:W-:Y:S02]  /*56e10*/  @P4 STG.E.U16 desc[UR8][R192.64], R2 ;  /* 0x00000002c0004986 */ /* 0x0001e4000c101508 */
[----:B0-----:R-:W-:-:S05]  /*56e20*/  IMAD.WIDE R192, R195, 0x2, R66 ;  /* 0x00000002c3c07825 */ /* 0x001fca00078e0242 */
[----:B----4-:R0:W-:Y:S01]  /*56e30*/  @P2 STG.E.U16 desc[UR8][R192.64], R57 ;  /* 0x00000039c0002986 */ /* 0x0101e2000c101508 */
[----:B------:R-:W-:Y:S01]  /*56e40*/  PRMT R2, R57, 0x7632, R2 ;  /* 0x0000763239027816 */ /* 0x000fe20000000002 */
[----:B0-----:R-:W-:Y:S02]  /*56e50*/  IMAD.WIDE R192, R195, 0x2, R64 ;  /* 0x00000002c3c07825 */ /* 0x001fe400078e0240 */
[----:B------:R-:W3:Y:S04]  /*56e60*/  LDL.LU R57, [R1+0x828] ;  /* 0x0008280001397983 */ /* 0x000ee80000300800 */
[----:B------:R0:W-:Y:S04]  /*56e70*/  @P5 STG.E.U16 desc[UR8][R192.64], R2 ;  /* 0x00000002c0005986 */ /* 0x0001e8000c101508 */
[----:B------:R-:W4:Y:S01]  /*56e80*/  LDL.LU R195, [R1+0x324] ;  /* 0x0003240001c37983 */ /* 0x000f220000300800 */
[----:B0-----:R-:W-:-:S05]  /*56e90*/  IMAD.WIDE R192, R190, 0x2, R66 ;  /* 0x00000002bec07825 */ /* 0x001fca00078e0242 */
[----:B------:R0:W-:Y:S01]  /*56ea0*/  @P0 STG.E.U16 desc[UR8][R192.64], R55 ;  /* 0x00000037c0000986 */ /* 0x0001e2000c101508 */
[----:B------:R-:W-:Y:S01]  /*56eb0*/  PRMT R2, R55, 0x7632, R2 ;  /* 0x0000763237027816 */ /* 0x000fe20000000002 */
[----:B0-----:R-:W-:Y:S02]  /*56ec0*/  IMAD.WIDE R192, R190, 0x2, R64 ;  /* 0x00000002bec07825 */ /* 0x001fe400078e0240 */
[----:B------:R-:W4:Y:S04]  /*56ed0*/  LDL.LU R190, [R1+0x82c] ;  /* 0x00082c0001be7983 */ /* 0x000f280000300800 */
[----:B------:R-:W4:Y:S01]  /*56ee0*/  LDL.LU R55, [R1+0x348] ;  /* 0x0003480001377983 */ /* 0x000f220000300800 */
        /* <DEDUP_REMOVED lines=14> */
[----:B------:R0:W-:Y:S02]  /*56fd0*/  @P0 STG.E.U16 desc[UR8][R192.64], R54 ;  /* 0x00000036c0000986 */ /* 0x0001e4000c101508 */
[----:B0-----:R-:W-:-:S05]  /*56fe0*/  IMAD.WIDE R192, R53, 0x2, R64 ;  /* 0x0000000235c07825 */ /* 0x001fca00078e0240 */
[----:B------:R0:W-:Y:S02]  /*56ff0*/  @P3 STG.E.U16 desc[UR8][R192.64], R2 ;  /* 0x00000002c0003986 */ /* 0x0001e4000c101508 */
[----:B0-----:R-:W-:Y:S02]  /*57000*/  PRMT R2, R59, 0x7632, R2 ;  /* 0x000076323b027816 */ /* 0x001fe40000000002 */
[C---:B------:R-:W-:Y:S02]  /*57010*/  LOP3.LUT P1, RZ, R188.reuse, 0x400000, RZ, 0xc0, !PT ;  /* 0x00400000bcff7812 */ /* 0x040fe4000782c0ff */
[C---:B------:R-:W-:Y:S02]  /*57020*/  LOP3.LUT P4, RZ, R188.reuse, 0x800000, RZ, 0xc0, !PT ;  /* 0x00800000bcff7812 */ /* 0x040fe4000788c0ff */
[C---:B------:R-:W-:Y:S02]  /*57030*/  LOP3.LUT P2, RZ, R188.reuse, 0x1000000, RZ, 0xc0, !PT ;  /* 0x01000000bcff7812 */ /* 0x040fe4000784c0ff */
[----:B------:R-:W-:Y:S01]  /*57040*/  LOP3.LUT P5, RZ, R188, 0x2000000, RZ, 0xc0, !PT ;  /* 0x02000000bcff7812 */ /* 0x000fe200078ac0ff */
[----:B--2---:R-:W-:-:S05]  /*57050*/  IMAD.WIDE R192, R56, 0x2, R66 ;  /* 0x0000000238c07825 */ /* 0x004fca00078e0242 */
[----:B------:R0:W-:Y:S04]  /*57060*/  @P6 STG.E.U16 desc[UR8][R192.64], R59 ;  /* 0x0000003bc0006986 */ /* 0x0001e8000c101508 */
[----:B0-----:R-:W2:Y:S01]  /*57070*/  LDL.LU R59, [R1+0x1bd4] ;  /* 0x001bd400013b7983 */ /* 0x001ea20000300800 */
[----:B------:R-:W-:-:S03]  /*57080*/  IMAD.WIDE R192, R56, 0x2, R64 ;  /* 0x0000000238c07825 */ /* 0x000fc600078e0240 */
[----:B------:R-:W2:Y:S04]  /*57090*/  LDL.LU R56, [R1+0x830] ;  /* 0x0008300001387983 */ /* 0x000ea80000300800 */
[----:B------:R3:W-:Y:S04]  /*570a0*/  @P1 STG.E.U16 desc[UR8][R192.64], R2 ;  /* 0x00000002c0001986 */ /* 0x0007e8000c101508 */
[----:B------:R-:W2:Y:S01]  /*570b0*/  LDL.LU R52, [R1+0x834] ;  /* 0x0008340001347983 */ /* 0x000ea20000300800 */
[----:B---3--:R-:W-:-:S05]  /*570c0*/  IMAD.WIDE R192, R57, 0x2, R66 ;  /* 0x0000000239c07825 */ /* 0x008fca00078e0242 */
[----:B----4-:R0:W-:Y:S01]  /*570d0*/  @P4 STG.E.U16 desc[UR8][R192.64], R195 ;  /* 0x000000c3c0004986 */ /* 0x0101e2000c101508 */
[----:B------:R-:W-:Y:S01]  /*570e0*/  PRMT R2, R195, 0x7632, R2 ;  /* 0x00007632c3027816 */ /* 0x000fe20000000002 */
[----:B0-----:R-:W-:Y:S02]  /*570f0*/  IMAD.WIDE R192, R57, 0x2, R64 ;  /* 0x0000000239c07825 */ /* 0x001fe400078e0240 */
[----:B------:R-:W3:Y:S04]  /*57100*/  LDL.LU R57, [R1+0x34c] ;  /* 0x00034c0001397983 */ /* 0x000ee80000300800 */
[----:B------:R0:W-:Y:S04]  /*57110*/  @P2 STG.E.U16 desc[UR8][R192.64], R2 ;  /* 0x00000002c0002986 */ /* 0x0001e8000c101508 */
[----:B------:R-:W4:Y:S04]  /*57120*/  LDL.LU R53, [R1+0x838] ;  /* 0x0008380001357983 */ /* 0x000f280000300800 */
[----:B------:R-:W4:Y:S01]  /*57130*/  LDL.LU R54, [R1+0x32c] ;  /* 0x00032c0001367983 */ /* 0x000f220000300800 */
[----:B0-----:R-:W-:-:S05]  /*57140*/  IMAD.WIDE R192, R190, 0x2, R66 ;  /* 0x00000002bec07825 */ /* 0x001fca00078e0242 */
[----:B------:R0:W-:Y:S04]  /*57150*/  @P5 STG.E.U16 desc[UR8][R192.64], R55 ;  /* 0x00000037c0005986 */ /* 0x0001e8000c101508 */
[----:B0-----:R-:W3:Y:S01]  /*57160*/  LDL.LU R192, [R1+0x328] ;  /* 0x0003280001c07983 */ /* 0x001ee20000300800 */
[----:B------:R-:W-:-:S03]  /*57170*/  LOP3.LUT R191, R191, 0xffffdfff, RZ, 0xc0, !PT ;  /* 0xffffdfffbfbf7812 */ /* 0x000fc600078ec0ff */
[----:B------:R-:W4:Y:S04]  /*57180*/  LDL.LU R193, [R1+0x83c] ;  /* 0x00083c0001c17983 */ /* 0x000f280000300800 */
[----:B------:R-:W4:Y:S01]  /*57190*/  LDL.LU R194, [R1+0x310] ;  /* 0x0003100001c27983 */ /* 0x000f220000300800 */
[----:B------:R-:W-:-:S03]  /*571a0*/  LOP3.LUT P6, RZ, R188, 0x4000000, RZ, 0xc0, !PT ;  /* 0x04000000bcff7812 */ /* 0x000fc600078cc0ff */
[----:B------:R-:W4:Y:S01]  /*571b0*/  LDL.LU R195, [R1+0x840] ;  /* 0x0008400001c37983 */ /* 0x000f220000300800 */
[C---:B------:R-:W-:Y:S02]  /*571c0*/  LOP3.LUT P3, RZ, R188.reuse, 0x8000000, RZ, 0xc0, !PT ;  /* 0x08000000bcff7812 */ /* 0x040fe4000786c0ff */
[C---:B------:R-:W-:Y:S02]  /*571d0*/  LOP3.LUT P4, RZ, R188.reuse, 0x10000000, RZ, 0xc0, !PT ;  /* 0x10000000bcff7812 */ /* 0x040fe4000788c0ff */
[C---:B------:R-:W-:Y:S02]  /*571e0*/  LOP3.LUT P1, RZ, R188.reuse, 0x20000000, RZ, 0xc0, !PT ;  /* 0x20000000bcff7812 */ /* 0x040fe4000782c0ff */
[----:B------:R-:W-:Y:S02]  /*571f0*/  LOP3.LUT P5, RZ, R188, 0x40000000, RZ, 0xc0, !PT ;  /* 0x40000000bcff7812 */ /* 0x000fe400078ac0ff */
[----:B------:R-:W-:Y:S02]  /*57200*/  PRMT R2, R55, 0x7632, R2 ;  /* 0x0000763237027816 */ /* 0x000fe40000000002 */
        /* <DEDUP_REMOVED lines=12> */
[----:B------:R-:W-:Y:S02]  /*572d0*/  IMAD.WIDE R188, R190, 0x2, R64 ;  /* 0x00000002bebc7825 */ /* 0x000fe400078e0240 */
[----:B------:R-:W2:Y:S04]  /*572e0*/  LDL.LU R190, [R1+0x300] ;  /* 0x0003000001be7983 */ /* 0x000ea80000300800 */
[----:B------:R0:W-:Y:S04]  /*572f0*/  @P6 STG.E.U16 desc[UR8][R188.64], R2 ;  /* 0x00000002bc006986 */ /* 0x0001e8000c101508 */
[----:B------:R-:W2:Y:S01]  /*57300*/  LDL.LU R55, [R1+0x844] ;  /* 0x0008440001377983 */ /* 0x000ea20000300800 */
[----:B0-----:R-:W-:-:S05]  /*57310*/  IMAD.WIDE R188, R56, 0x2, R66 ;  /* 0x0000000238bc7825 */ /* 0x001fca00078e0242 */
[----:B---3--:R0:W-:Y:S01]  /*57320*/  @P3 STG.E.U16 desc[UR8][R188.64], R192 ;  /* 0x000000c0bc003986 */ /* 0x0081e2000c101508 */
[----:B------:R-:W-:Y:S01]  /*57330*/  PRMT R2, R192, 0x7632, R2 ;  /* 0x00007632c0027816 */ /* 0x000fe20000000002 */
[----:B0-----:R-:W-:Y:S02]  /*57340*/  IMAD.WIDE R188, R56, 0x2, R64 ;  /* 0x0000000238bc7825 */ /* 0x001fe400078e0240 */
[----:B------:R-:W3:Y:S04]  /*57350*/  LDL.LU R56, [R1+0x314] ;  /* 0x0003140001387983 */ /* 0x000ee80000300800 */
[----:B------:R0:W-:Y:S02]  /*57360*/  @P4 STG.E.U16 desc[UR8][R188.64], R2 ;  /* 0x00000002bc004986 */ /* 0x0001e4000c101508 */
[----:B0-----:R-:W-:Y:S01]  /*57370*/  IMAD.WIDE R188, R52, 0x2, R66 ;  /* 0x0000000234bc7825 */ /* 0x001fe200078e0242 */
[----:B------:R-:W-:-:S04]  /*57380*/  PRMT R2, R57, 0x7632, R2 ;  /* 0x0000763239027816 */ /* 0x000fc80000000002 */
        /* <DEDUP_REMOVED lines=24> */
[C---:B------:R-:W-:Y:S02]  /*57510*/  LOP3.LUT P3, RZ, R59.reuse, 0x40, RZ, 0xc0, !PT ;  /* 0x000000403bff7812 */ /* 0x040fe4000786c0ff */
[----:B------:R-:W-:-:S09]  /*57520*/  LOP3.LUT P4, RZ, R59, 0x80, RZ, 0xc0, !PT ;  /* 0x000000803bff7812 */ /* 0x000fd2000788c0ff */
[----:B--2---:R0:W-:Y:S01]  /*57530*/  @P0 STG.E.U16 desc[UR8][R188.64], R190 ;  /* 0x000000bebc000986 */ /* 0x0041e2000c101508 */
[----:B------:R-:W-:Y:S01]  /*57540*/  PRMT R2, R190, 0x7632, R2 ;  /* 0x00007632be027816 */ /* 0x000fe20000000002 */
[----:B0-----:R-:W-:-:S05]  /*57550*/  IMAD.WIDE R188, R195, 0x2, R64 ;  /* 0x00000002c3bc7825 */ /* 0x001fca00078e0240 */
[----:B------:R0:W-:Y:S02]  /*57560*/  @P2 STG.E.U16 desc[UR8][R188.64], R2 ;  /* 0x00000002bc002986 */ /* 0x0001e4000c101508 */
[----:B0-----:R-:W-:-:S05]  /*57570*/  IMAD.WIDE R188, R55, 0x2, R66 ;  /* 0x0000000237bc7825 */ /* 0x001fca00078e0242 */
[----:B---3--:R0:W-:Y:S01]  /*57580*/  @P6 STG.E.U16 desc[UR8][R188.64], R56 ;  /* 0x00000038bc006986 */ /* 0x0081e2000c101508 */
[----:B------:R-:W-:-:S03]  /*57590*/  PRMT R2, R56, 0x7632, R2 ;  /* 0x0000763238027816 */ /* 0x000fc60000000002 */
[----:B0-----:R-:W2:Y:S04]  /*575a0*/  LDL.LU R56, [R1+0x850] ;  /* 0x0008500001387983 */ /* 0x001ea80000300800 */
[----:B------:R-:W3:Y:S01]  /*575b0*/  LDL.LU R193, [R1+0x308] ;  /* 0x0003080001c17983 */ /* 0x000ee20000300800 */
[----:B------:R-:W-:-:S03]  /*575c0*/  IMAD.WIDE R188, R55, 0x2, R64 ;  /* 0x0000000237bc7825 */ /* 0x000fc600078e0240 */
[----:B------:R-:W3:Y:S04]  /*575d0*/  LDL.LU R194, [R1+0x854] ;  /* 0x0008540001c27983 */ /* 0x000ee80000300800 */
[----:B------:R0:W-:Y:S02]  /*575e0*/  @P3 STG.E.U16 desc[UR8][R188.64], R2 ;  /* 0x00000002bc003986 */ /* 0x0001e4000c101508 */
[----:B0-----:R-:W-:-:S05]  /*575f0*/  IMAD.WIDE R188, R57, 0x2, R66 ;  /* 0x0000000239bc7825 */ /* 0x001fca00078e0242 */
        /* <DEDUP_REMOVED lines=15> */
[----:B------:R0:W-:Y:S01]  /*576f0*/  @P5 STG.E.U16 desc[UR8][R188.64], R54 ;  /* 0x00000036bc005986 */ /* 0x0001e2000c101508 */
[----:B------:R-:W-:Y:S01]  /*57700*/  LOP3.LUT P4, RZ, R59, 0x1000, RZ, 0xc0, !PT ;  /* 0x000010003bff7812 */ /* 0x000fe2000788c0ff */
[----:B0-----:R-:W-:Y:S02]  /*57710*/  IMAD.WIDE R188, R53, 0x2, R64 ;  /* 0x0000000235bc7825 */ /* 0x001fe400078e0240 */
[----:B------:R-:W4:Y:S04]  /*57720*/  LDL.LU R53, [R1+0x860] ;  /* 0x0008600001357983 */ /* 0x000f280000300800 */
[----:B------:R2:W-:Y:S04]  /*57730*/  @P6 STG.E.U16 desc[UR8][R188.64], R2 ;  /* 0x00000002bc006986 */ /* 0x0005e8000c101508 */
[----:B------:R-:W4:Y:S01]  /*57740*/  LDL.LU R54, [R1+0x2e0] ;  /* 0x0002e00001367983 */ /* 0x000f220000300800 */
[----:B------:R-:W-:-:S02]  /*57750*/  LOP3.LUT P3, RZ, R59, 0x2000, RZ, 0xc0, !PT ;  /* 0x000020003bff7812 */ /* 0x000fc4000786c0ff */
[----:B------:R-:W-:Y:S01]  /*57760*/  LOP3.LUT P0, RZ, R59, 0x80000, RZ, 0xc0, !PT ;  /* 0x000800003bff7812 */ /* 0x000fe2000780c0ff */
[----:B--2---:R-:W-:-:S05]  /*57770*/  IMAD.WIDE R188, R56, 0x2, R66 ;  /* 0x0000000238bc7825 */ /* 0x004fca00078e0242 */
[----:B---3--:R0:W-:Y:S01]  /*57780*/  @P2 STG.E.U16 desc[UR8][R188.64], R193 ;  /* 0x000000c1bc002986 */ /* 0x0081e2000c101508 */
[----:B------:R-:W-:Y:S01]  /*57790*/  PRMT R2, R193, 0x7632, R2 ;  /* 0x00007632c1027816 */ /* 0x000fe20000000002 */
[----:B0-----:R-:W-:Y:S02]  /*577a0*/  IMAD.WIDE R188, R56, 0x2, R64 ;  /* 0x0000000238bc7825 */ /* 0x001fe400078e0240 */
[----:B------:R-:W2:Y:S04]  /*577b0*/  LDL.LU R56, [R1+0x864] ;  /* 0x0008640001387983 */ /* 0x000ea80000300800 */
[----:B------:R0:W-:Y:S02]  /*577c0*/  @P4 STG.E.U16 desc[UR8][R188.64], R2 ;  /* 0x00000002bc004986 */ /* 0x0001e4000c101508 */
[----:B0-----:R-:W-:-:S05]  /*577d0*/  IMAD.WIDE R188, R194, 0x2, R66 ;  /* 0x00000002c2bc7825 */ /* 0x001fca00078e0242 */
[----:B------:R0:W-:Y:S01]  /*577e0*/  @P3 STG.E.U16 desc[UR8][R188.64], R57 ;  /* 0x00000039bc003986 */ /* 0x0001e2000c101508 */
        /* <DEDUP_REMOVED lines=38> */
[----:B------:R0:W-:Y:S01]  /*57a50*/  @P0 STG.E.U16 desc[UR8][R188.64], R54 ;  /* 0x00000036bc000986 */ /* 0x0001e2000c101508 */
[----:B------:R-:W-:Y:S01]  /*57a60*/  LOP3.LUT P2, RZ, R59, 0x400000, RZ, 0xc0, !PT ;  /* 0x004000003bff7812 */ /* 0x000fe2000784c0ff */
[----:B0-----:R-:W-:-:S05]  /*57a70*/  IMAD.WIDE R188, R53, 0x2, R64 ;  /* 0x0000000235bc7825 */ /* 0x001fca00078e0240 */
[----:B------:R0:W-:Y:S01]  /*57a80*/  @P1 STG.E.U16 desc[UR8][R188.64], R2 ;  /* 0x00000002bc001986 */ /* 0x0001e2000c101508 */
[----:B------:R-:W-:Y:S02]  /*57a90*/  LOP3.LUT P4, RZ, R59, 0x800000, RZ, 0xc0, !PT ;  /* 0x008000003bff7812 */ /* 0x000fe4000788c0ff */
[----:B0-----:R-:W-:Y:S01]  /*57aa0*/  PRMT R2, R58, 0x7632, R2 ;  /* 0x000076323a027816 */ /* 0x001fe20000000002 */
[----:B--2---:R-:W-:-:S05]  /*57ab0*/  IMAD.WIDE R188, R56, 0x2, R66 ;  /* 0x0000000238bc7825 */ /* 0x004fca00078e0242 */
[----:B------:R0:W-:Y:S02]  /*57ac0*/  @P6 STG.E.U16 desc[UR8][R188.64], R58 ;  /* 0x0000003abc006986 */ /* 0x0001e4000c101508 */
[----:B0-----:R-:W-:Y:S02]  /*57ad0*/  IMAD.WIDE R188, R56, 0x2, R64 ;  /* 0x0000000238bc7825 */ /* 0x001fe400078e0240 */
[----:B------:R-:W2:Y:S04]  /*57ae0*/  LDL.LU R58, [R1+0x1bd0] ;  /* 0x001bd000013a7983 */ /* 0x000ea80000300800 */
[----:B------:R-:W4:Y:S04]  /*57af0*/  LDL.LU R56, [R1+0x870] ;  /* 0x0008700001387983 */ /* 0x000f280000300800 */
[----:B------:R-:W2:Y:S04]  /*57b00*/  LDL.LU R54, [R1+0x2e8] ;  /* 0x0002e80001367983 */ /* 0x000ea80000300800 */
[----:B------:R3:W-:Y:S04]  /*57b10*/  @P2 STG.E.U16 desc[UR8][R188.64], R2 ;  /* 0x00000002bc002986 */ /* 0x0007e8000c101508 */
[----:B------:R-:W2:Y:S01]  /*57b20*/  LDL.LU R190, [R1+0x874] ;  /* 0x0008740001be7983 */ /* 0x000ea20000300800 */
[----:B---3--:R-:W-:-:S05]  /*57b30*/  IMAD.WIDE R188, R57, 0x2, R66 ;  /* 0x0000000239bc7825 */ /* 0x008fca00078e0242 */
[----:B------:R0:W-:Y:S02]  /*57b40*/  @P4 STG.E.U16 desc[UR8][R188.64], R194 ;  /* 0x000000c2bc004986 */ /* 0x0001e4000c101508 */
[----:B0-----:R-:W-:Y:S02]  /*57b50*/  IMAD.WIDE R188, R57, 0x2, R64 ;  /* 0x0000000239bc7825 */ /* 0x001fe400078e0240 */
[----:B------:R-:W3:Y:S04]  /*57b60*/  LDL.LU R57, [R1+0x2fc] ;  /* 0x0002fc0001397983 */ /* 0x000ee80000300800 */
[----:B------:R-:W3:Y:S04]  /*57b70*/  LDL.LU R52, [R1+0x878] ;  /* 0x0008780001347983 */ /* 0x000ee80000300800 */
[----:B------:R-:W3:Y:S04]  /*57b80*/  LDL.LU R53, [R1+0x2ec] ;  /* 0x0002ec0001357983 */ /* 0x000ee80000300800 */
[----:B------:R-:W3:Y:S01]  /*57b90*/  LDL.LU R192, [R1+0x87c] ;  /* 0x00087c0001c07983 */ /* 0x000ee20000300800 */
[----:B------:R-:W-:-:S03]  /*57ba0*/  LOP3.LUT P3, RZ, R59, 0x1000000, RZ, 0xc0, !PT ;  /* 0x010000003bff7812 */ /* 0x000fc6000786c0ff */
[----:B------:R-:W3:Y:S01]  /*57bb0*/  LDL.LU R193, [R1+0x2d0] ;  /* 0x0002d00001c17983 */ /* 0x000ee20000300800 */
[C---:B------:R-:W-:Y:S02]  /*57bc0*/  LOP3.LUT P5, RZ, R59.reuse, 0x2000000, RZ, 0xc0, !PT ;  /* 0x020000003bff7812 */ /* 0x040fe400078ac0ff */
[----:B------:R-:W-:Y:S02]  /*57bd0*/  PRMT R2, R194, 0x7632, R2 ;  /* 0x00007632c2027816 */ /* 0x000fe40000000002 */
[C---:B------:R-:W-:Y:S01]  /*57be0*/  LOP3.LUT P6, RZ, R59.reuse, 0x4000000, RZ, 0xc0, !PT ;  /* 0x040000003bff7812 */ /* 0x040fe200078cc0ff */
[----:B------:R-:W3:Y:S04]  /*57bf0*/  LDL.LU R194, [R1+0x880] ;  /* 0x0008800001c27983 */ /* 0x000ee80000300800 */
[----:B------:R0:W-:Y:S01]  /*57c00*/  @P3 STG.E.U16 desc[UR8][R188.64], R2 ;  /* 0x00000002bc003986 */ /* 0x0001e2000c101508 */
[----:B------:R-:W-:-:S02]  /*57c10*/  LOP3.LUT P1, RZ, R59, 0x8000000, RZ, 0xc0, !PT ;  /* 0x080000003bff7812 */ /* 0x000fc4000782c0ff */
        /* <DEDUP_REMOVED lines=9> */
[----:B----4-:R-:W-:Y:S01]  /*57cb0*/  IMAD.WIDE R188, R56, 0x2, R66 ;  /* 0x0000000238bc7825 */ /* 0x010fe200078e0242 */
[----:B--2---:R-:W-:-:S04]  /*57cc0*/  PRMT R2, R54, 0x7632, R2 ;  /* 0x0000763236027816 */ /* 0x004fc80000000002 */
[----:B------:R0:W-:Y:S02]  /*57cd0*/  @P1 STG.E.U16 desc[UR8][R188.64], R54 ;  /* 0x00000036bc001986 */ /* 0x0001e4000c101508 */
[----:B0-----:R-:W-:Y:S02]  /*57ce0*/  IMAD.WIDE R188, R56, 0x2, R64 ;  /* 0x0000000238bc7825 */ /* 0x001fe400078e0240 */
[----:B------:R-:W2:Y:S04]  /*57cf0*/  LDL.LU R56, [R1+0x2d4] ;  /* 0x0002d40001387983 */ /* 0x000ea80000300800 */
[----:B------:R0:W-:Y:S04]  /*57d00*/  @P4 STG.E.U16 desc[UR8][R188.64], R2 ;  /* 0x00000002bc004986 */ /* 0x0001e8000c101508 */
[----:B------:R-:W4:Y:S01]  /*57d10*/  LDL.LU R54, [R1+0x1bcc] ;  /* 0x001bcc0001367983 */ /* 0x000f220000300800 */
[----:B0-----:R-:W-:Y:S01]  /*57d20*/  IMAD.WIDE R188, R190, 0x2, R66 ;  /* 0x00000002bebc7825 */ /* 0x001fe200078e0242 */
[----:B---3--:R-:W-:-:S04]  /*57d30*/  PRMT R2, R57, 0x7632, R2 ;  /* 0x0000763239027816 */ /* 0x008fc80000000002 */
[----:B------:R0:W-:Y:S04]  /*57d40*/  @P2 STG.E.U16 desc[UR8][R188.64], R57 ;  /* 0x00000039bc002986 */ /* 0x0001e8000c101508 */
[----:B0-----:R-:W3:Y:S01]  /*57d50*/  LDL.LU R57, [R1+0x888] ;  /* 0x0008880001397983 */ /* 0x001ee20000300800 */
[----:B------:R-:W-:-:S03]  /*57d60*/  IMAD.WIDE R188, R190, 0x2, R64 ;  /* 0x00000002bebc7825 */ /* 0x000fc600078e0240 */
[----:B------:R-:W4:Y:S01]  /*57d70*/  LDL.LU R190, [R1+0x2c4] ;  /* 0x0002c40001be7983 */ /* 0x000f220000300800 */
[----:B------:R-:W-:Y:S02]  /*57d80*/  LOP3.LUT P0, RZ, R58, 0x8, RZ, 0xc0, !PT ;  /* 0x000000083aff7812 */ /* 0x000fe4000780c0ff */
[----:B------:R-:W-:-:S11]  /*57d90*/  LOP3.LUT R191, R191, 0xffffffdf, RZ, 0xc0, !PT ;  /* 0xffffffdfbfbf7812 */ /* 0x000fd600078ec0ff */
        /* <DEDUP_REMOVED lines=16> */
[C---:B------:R-:W-:Y:S01]  /*57ea0*/  LOP3.LUT P0, RZ, R191.reuse, 0x100, RZ, 0xc0, !PT ;  /* 0x00000100bfff7812 */ /* 0x040fe2000780c0ff */
        /* <DEDUP_REMOVED lines=16> */
[----:B------:R0:W-:Y:S01]  /*57fb0*/  @P0 STG.E.U16 desc[UR8][R188.64], R195 ;  /* 0x000000c3bc000986 */ /* 0x0001e2000c101508 */
[----:B------:R-:W-:Y:S01]  /*57fc0*/  LOP3.LUT P1, RZ, R58, 0x40, RZ, 0xc0, !PT ;  /* 0x000000403aff7812 */ /* 0x000fe2000782c0ff */
[----:B0-----:R-:W-:-:S05]  /*57fd0*/  IMAD.WIDE R188, R194, 0x2, R64 ;  /* 0x00000002c2bc7825 */ /* 0x001fca00078e0240 */
[----:B------:R0:W-:Y:S01]  /*57fe0*/  @P3 STG.E.U16 desc[UR8][R188.64], R2 ;  /* 0x00000002bc003986 */ /* 0x0001e2000c101508 */
[----:B------:R-:W-:Y:S01]  /*57ff0*/  LOP3.LUT P4, RZ, R58, 0x80, RZ, 0xc0, !PT ;  /* 0x000000803aff7812 */ /* 0x000fe2000788c0ff */
[----:B0-----:R-:W-:-:S05]  /*58000*/  IMAD.WIDE R188, R55, 0x2, R66 ;  /* 0x0000000237bc7825 */ /* 0x001fca00078e0242 */
[----:B--2---:R0:W-:Y:S01]  /*58010*/  @P6 STG.E.U16 desc[UR8][R188.64], R56 ;  /* 0x00000038bc006986 */ /* 0x0041e2000c101508 */
[----:B------:R-:W-:Y:S01]  /*58020*/  PRMT R2, R56, 0x7632, R2 ;  /* 0x0000763238027816 */ /* 0x000fe20000000002 */
[----:B0-----:R-:W-:Y:S02]  /*58030*/  IMAD.WIDE R188, R55, 0x2, R64 ;  /* 0x0000000237bc7825 */ /* 0x001fe400078e0240 */
[----:B------:R-:W2:Y:S04]  /*58040*/  LDL.LU R56, [R1+0x890] ;  /* 0x0008900001387983 */ /* 0x000ea80000300800 */
[----:B------:R3:W-:Y:S02]  /*58050*/  @P1 STG.E.U16 desc[UR8][R188.64], R2 ;  /* 0x00000002bc001986 */ /* 0x0007e4000c101508 */
[----:B---3--:R-:W-:-:S05]  /*58060*/  IMAD.WIDE R188, R57, 0x2, R66 ;  /* 0x0000000239bc7825 */ /* 0x008fca00078e0242 */
[----:B----4-:R0:W-:Y:S02]  /*58070*/  @P4 STG.E.U16 desc[UR8][R188.64], R190 ;  /* 0x000000bebc004986 */ /* 0x0101e4000c101508 */
[----:B0-----:R-:W-:Y:S02]  /*58080*/  IMAD.WIDE R188, R57, 0x2, R64 ;  /* 0x0000000239bc7825 */ /* 0x001fe400078e0240 */
[----:B------:R-:W3:Y:S04]  /*58090*/  LDL.LU R57, [R1+0x2c8] ;  /* 0x0002c80001397983 */ /* 0x000ee80000300800 */
[----:B------:R-:W4:Y:S04]  /*580a0*/  LDL.LU R192, [R1+0x894] ;  /* 0x0008940001c07983 */ /* 0x000f280000300800 */
        /* <DEDUP_REMOVED lines=11> */
[----:B0-----:R-:W-:-:S05]  /*58160*/  IMAD.WIDE R188, R52, 0x2, R66 ;  /* 0x0000000234bc7825 */ /* 0x001fca00078e0242 */
[----:B------:R0:W-:Y:S01]  /*58170*/  @P5 STG.E.U16 desc[UR8][R188.64], R53 ;  /* 0x00000035bc005986 */ /* 0x0001e2000c101508 */
[----:B------:R-:W-:Y:S01]  /*58180*/  PRMT R2, R53, 0x7632, R2 ;  /* 0x0000763235027816 */ /* 0x000fe20000000002 */
        /* <DEDUP_REMOVED lines=11> */
[----:B------:R-:W3:Y:S04]  /*58240*/  LDL.LU R57, [R1+0x1bc8] ;  /* 0x001bc80001397983 */ /* 0x000ee80000300800 */
[----:B------:R4:W-:Y:S02]  /*58250*/  @P4 STG.E.U16 desc[UR8][R188.64], R2 ;  /* 0x00000002bc004986 */ /* 0x0009e4000c101508 */
[----:B----4-:R-:W-:Y:S01]  /*58260*/  IMAD.WIDE R188, R192, 0x2, R66 ;  /* 0x00000002c0bc7825 */ /* 0x010fe200078e0242 */
[----:B------:R-:W-:-:S04]  /*58270*/  PRMT R2, R55, 0x7632, R2 ;  /* 0x0000763237027816 */ /* 0x000fc80000000002 */
[----:B------:R0:W-:Y:S04]  /*58280*/  @P1 STG.E.U16 desc[UR8][R188.64], R55 ;  /* 0x00000037bc001986 */ /* 0x0001e8000c101508 */
[----:B0-----:R-:W4:Y:S01]  /*58290*/  LDL.LU R55, [R1+0x8a8] ;  /* 0x0008a80001377983 */ /* 0x001f220000300800 */
        /* <DEDUP_REMOVED lines=8> */
[C---:B------:R-:W-:Y:S02]  /*58320*/  LOP3.LUT P0, RZ, R58.reuse, 0x20000, RZ, 0xc0, !PT ;  /* 0x000200003aff7812 */ /* 0x040fe4000780c0ff */
        /* <DEDUP_REMOVED lines=29> */
[----:B0-----:R-:W-:Y:S02]  /*58500*/  IMAD.WIDE R188, R52, 0x2, R64 ;  /* 0x0000000234bc7825 */ /* 0x001fe400078e0240 */
[----:B------:R-:W4:Y:S04]  /*58510*/  LDL.LU R53, [R1+0x8b0] ;  /* 0x0008b00001357983 */ /* 0x000f280000300800 */
[----:B------:R2:W-:Y:S01]  /*58520*/  @P2 STG.E.U16 desc[UR8][R188.64], R2 ;  /* 0x00000002bc002986 */ /* 0x0005e2000c101508 */
[C---:B------:R-:W-:Y:S02]  /*58530*/  LOP3.LUT P3, RZ, R58.reuse, 0x400000, RZ, 0xc0, !PT ;  /* 0x004000003aff7812 */ /* 0x040fe4000786c0ff */
[----:B------:R-:W-:Y:S01]  /*58540*/  LOP3.LUT P4, RZ, R58, 0x800000, RZ, 0xc0, !PT ;  /* 0x008000003aff7812 */ /* 0x000fe2000788c0ff */
[----:B--2---:R-:W-:-:S05]  /*58550*/  IMAD.WIDE R188, R56, 0x2, R66 ;  /* 0x0000000238bc7825 */ /* 0x004fca00078e0242 */
[----:B---3--:R0:W-:Y:S01]  /*58560*/  @P6 STG.E.U16 desc[UR8][R188.64], R57 ;  /* 0x00000039bc006986 */ /* 0x0081e2000c101508 */
[----:B------:R-:W-:Y:S01]  /*58570*/  PRMT R2, R57, 0x7632, R2 ;  /* 0x0000763239027816 */ /* 0x000fe20000000002 */
[----:B0-----:R-:W-:Y:S02]  /*58580*/  IMAD.WIDE R188, R56, 0x2, R64 ;  /* 0x0000000238bc7825 */ /* 0x001fe400078e0240 */
[----:B------:R-:W2:Y:S04]  /*58590*/  LDL.LU R56, [R1+0x2a8] ;  /* 0x0002a80001387983 */ /* 0x000ea80000300800 */
[----:B------:R-:W3:Y:S04]  /*585a0*/  LDL.LU R57, [R1+0x1bc4] ;  /* 0x001bc40001397983 */ /* 0x000ee80000300800 */
[----:B------:R4:W-:Y:S04]  /*585b0*/  @P3 STG.E.U16 desc[UR8][R188.64], R2 ;  /* 0x00000002bc003986 */ /* 0x0009e8000c101508 */
[----:B------:R-:W2:Y:S01]  /*585c0*/  LDL.LU R195, [R1+0x8b4] ;  /* 0x0008b40001c37983 */ /* 0x000ea20000300800 */
[----:B----4-:R-:W-:-:S05]  /*585d0*/  IMAD.WIDE R188, R55, 0x2, R66 ;  /* 0x0000000237bc7825 */ /* 0x010fca00078e0242 */
[----:B------:R0:W-:Y:S02]  /*585e0*/  @P4 STG.E.U16 desc[UR8][R188.64], R192 ;  /* 0x000000c0bc004986 */ /* 0x0001e4000c101508 */
[----:B0-----:R-:W-:Y:S02]  /*585f0*/  IMAD.WIDE R188, R55, 0x2, R64 ;  /* 0x0000000237bc7825 */ /* 0x001fe400078e0240 */
[----:B------:R-:W4:Y:S04]  /*58600*/  LDL.LU R55, [R1+0x2bc] ;  /* 0x0002bc0001377983 */ /* 0x000f280000300800 */
[----:B------:R-:W4:Y:S04]  /*58610*/  LDL.LU R190, [R1+0x8b8] ;  /* 0x0008b80001be7983 */ /* 0x000f280000300800 */
[----:B------:R-:W4:Y:S01]  /*58620*/  LDL.LU R52, [R1+0x2ac] ;  /* 0x0002ac0001347983 */ /* 0x000f220000300800 */
[----:B------:R-:W-:-:S02]  /*58630*/  LOP3.LUT R59, R59, 0xdfffffff, RZ, 0xc0, !PT ;  /* 0xdfffffff3b3b7812 */ /* 0x000fc400078ec0ff */
[C---:B------:R-:W-:Y:S02]  /*58640*/  LOP3.LUT P1, RZ, R58.reuse, 0x1000000, RZ, 0xc0, !PT ;  /* 0x010000003aff7812 */ /* 0x040fe4000782c0ff */
[----:B------:R-:W-:Y:S02]  /*58650*/  LOP3.LUT P5, RZ, R58, 0x2000000, RZ, 0xc0, !PT ;  /* 0x020000003aff7812 */ /* 0x000fe400078ac0ff */
[----:B------:R-:W-:Y:S02]  /*58660*/  PRMT R2, R192, 0x7632, R2 ;  /* 0x00007632c0027816 */ /* 0x000fe40000000002 */
[C---:B------:R-:W-:Y:S02]  /*58670*/  LOP3.LUT P6, RZ, R58.reuse, 0x4000000, RZ, 0xc0, !PT ;  /* 0x040000003aff7812 */ /* 0x040fe400078cc0ff */
[----:B------:R-:W-:-:S05]  /*58680*/  LOP3.LUT P2, RZ, R58, 0x8000000, RZ, 0xc0, !PT ;  /* 0x080000003aff7812 */ /* 0x000fca000784c0ff */
[----:B------:R0:W-:Y:S01]  /*58690*/  @P1 STG.E.U16 desc[UR8][R188.64], R2 ;  /* 0x00000002bc001986 */ /* 0x0001e2000c101508 */
[C---:B------:R-:W-:Y:S02]  /*586a0*/  LOP3.LUT P4, RZ, R58.reuse, 0x10000000, RZ, 0xc0, !PT ;  /* 0x100000003aff7812 */ /* 0x040fe4000788c0ff */
[----:B------:R-:W-:Y:S02]  /*586b0*/  LOP3.LUT P3, RZ, R58, 0x20000000, RZ, 0xc0, !PT ;  /* 0x200000003aff7812 */ /* 0x000fe4000786c0ff */
[----:B------:R-:W-:Y:S01]  /*586c0*/  LOP3.LUT R191, R191, 0xfffffffe, RZ, 0xc0, !PT ;  /* 0xfffffffebfbf7812 */ /* 0x000fe200078ec0ff */
[----:B0-----:R-:W-:-:S05]  /*586d0*/  IMAD.WIDE R188, R193, 0x2, R66 ;  /* 0x00000002c1bc7825 */ /* 0x001fca00078e0242 */
[----:B------:R0:W-:Y:S01]  /*586e0*/  @P5 STG.E.U16 desc[UR8][R188.64], R194 ;  /* 0x000000c2bc005986 */ /* 0x0001e2000c101508 */
[----:B------:R-:W-:Y:S01]  /*586f0*/  PRMT R2, R194, 0x7632, R2 ;  /* 0x00007632c2027816 */ /* 0x000fe20000000002 */
[----:B0-----:R-:W-:-:S05]  /*58700*/  IMAD.WIDE R188, R193, 0x2, R64 ;  /* 0x00000002c1bc7825 */ /* 0x001fca00078e0240 */
[----:B------:R0:W-:Y:S01]  /*58710*/  @P6 STG.E.U16 desc[UR8][R188.64], R2 ;  /* 0x00000002bc006986 */ /* 0x0001e2000c101508 */
[----:B------:R-:W-:Y:S01]  /*58720*/  LOP3.LUT P5, RZ, R58, 0x40000000, RZ, 0xc0, !PT ;  /* 0x400000003aff7812 */ /* 0x000fe200078ac0ff */
[----:B0-----:R-:W-:Y:S01]  /*58730*/  IMAD.WIDE R188, R53, 0x2, R66 ;  /* 0x0000000235bc7825 */ /* 0x001fe200078e0242 */
[----:B---3--:R-:W-:-:S13]  /*58740*/  LOP3.LUT P0, RZ, R57, 0x8, RZ, 0xc0, !PT ;  /* 0x0000000839ff7812 */ /* 0x008fda000780c0ff */
[----:B------:R-:W-:Y:S02]  /*58750*/  @P0 LOP3.LUT R59, R59, 0x20000000, RZ, 0xfc, !PT ;  /* 0x200000003b3b0812 */ /* 0x000fe400078efcff */
[----:B------:R-:W-:Y:S02]  /*58760*/  LOP3.LUT P0, RZ, R57, 0x4, RZ, 0xc0, !PT ;  /* 0x0000000439ff7812 */ /* 0x000fe4000780c0ff */
[----:B------:R-:W-:-:S11]  /*58770*/  LOP3.LUT R59, R59, 0xbfffffff, RZ, 0xc0, !PT ;  /* 0xbfffffff3b3b7812 */ /* 0x000fd600078ec0ff */
[----:B------:R-:W-:Y:S02]  /*58780*/  @P0 LOP3.LUT R59, R59, 0x40000000, RZ, 0xfc, !PT ;  /* 0x400000003b3b0812 */ /* 0x000fe400078efcff */
[----:B------:R-:W-:Y:S02]  /*58790*/  LOP3.LUT P0, RZ, R57, 0x2, RZ, 0xc0, !PT ;  /* 0x0000000239ff7812 */ /* 0x000fe4000780c0ff */
[----:B------:R-:W-:Y:S01]  /*587a0*/  LOP3.LUT R59, R59, 0x7fffffff, RZ, 0xc0, !PT ;  /* 0x7fffffff3b3b7812 */ /* 0x000fe200078ec0ff */
[----:B--2---:R0:W-:Y:S01]  /*587b0*/  @P2 STG.E.U16 desc[UR8][R188.64], R56 ;  /* 0x00000038bc002986 */ /* 0x0041e2000c101508 */
[----:B------:R-:W-:-:S09]  /*587c0*/  PRMT R2, R56, 0x7632, R2 ;  /* 0x0000763238027816 */ /* 0x000fd20000000002 */
[----:B------:R-:W-:Y:S02]  /*587d0*/  @P0 LOP3.LUT R59, R59, 0x80000000, RZ, 0xfc, !PT ;  /* 0x800000003b3b0812 */ /* 0x000fe400078efcff */
[----:B------:R-:W-:Y:S01]  /*587e0*/  LOP3.LUT P0, RZ, R57, 0x1, RZ, 0xc0, !PT ;  /* 0x0000000139ff7812 */ /* 0x000fe2000780c0ff */
[----:B0-----:R-:W-:-:S05]  /*587f0*/  IMAD.WIDE R188, R53, 0x2, R64 ;  /* 0x0000000235bc7825 */ /* 0x001fca00078e0240 */
[----:B------:R0:W-:Y:S07]  /*58800*/  @P4 STG.E.U16 desc[UR8][R188.64], R2 ;  /* 0x00000002bc004986 */ /* 0x0001ee000c101508 */
[----:B------:R-:W-:Y:S01]  /*58810*/  @P0 LOP3.LUT R191, R191, 0x1, RZ, 0xfc, !PT ;  /* 0x00000001bfbf0812 */ /* 0x000fe200078efcff */
[----:B0-----:R-:W-:Y:S01]  /*58820*/  IMAD.WIDE R188, R195, 0x2, R66 ;  /* 0x00000002c3bc7825 */ /* 0x001fe200078e0242 */
[----:B------:R-:W-:Y:S02]  /*58830*/  LOP3.LUT P0, RZ, R58, 0x80000000, RZ, 0xc0, !PT ;  /* 0x800000003aff7812 */ /* 0x000fe4000780c0ff */
[----:B----4-:R-:W-:Y:S01]  /*58840*/  PRMT R2, R55, 0x7632, R2 ;  /* 0x0000763237027816 */ /* 0x010fe20000000002 */
[----:B------:R-:W2:Y:S04]  /*58850*/  LDL.LU R58, [R1+0x290] ;  /* 0x00029000013a7983 */ /* 0x000ea80000300800 */
[----:B------:R0:W-:Y:S04]  /*58860*/  @P3 STG.E.U16 desc[UR8][R188.64], R55 ;  /* 0x00000037bc003986 */ /* 0x0001e8000c101508 */
[----:B------:R-:W3:Y:S04]  /*58870*/  LDL.LU R192, [R1+0x8c0] ;  /* 0x0008c00001c07983 */ /* 0x000ee80000300800 */
[----:B------:R-:W4:Y:S01]  /*58880*/  LDL.LU R193, [R1+0x280] ;  /* 0x0002800001c17983 */ /* 0x000f220000300800 */
[----:B0-----:R-:W-:-:S03]  /*58890*/  IMAD.WIDE R188, R195, 0x2, R64 ;  /* 0x00000002c3bc7825 */ /* 0x001fc600078e0240 */
[----:B------:R-:W4:Y:S04]  /*588a0*/  LDL.LU R194, [R1+0x8c4] ;  /* 0x0008c40001c27983 */ /* 0x000f280000300800 */
[----:B------:R0:W-:Y:S04]  /*588b0*/  @P5 STG.E.U16 desc[UR8][R188.64], R2 ;  /* 0x00000002bc005986 */ /* 0x0001e8000c101508 */
[----:B------:R-:W4:Y:S04]  /*588c0*/  LDL.LU R53, [R1+0x294] ;  /* 0x0002940001357983 */ /* 0x000f280000300800 */
[----:B------:R-:W4:Y:S01]  /*588d0*/  LDL.LU R56, [R1+0x1bc0] ;  /* 0x001bc00001387983 */ /* 0x000f220000300800 */
[----:B0-----:R-:W-:-:S03]  /*588e0*/  IMAD.WIDE R188, R190, 0x2, R66 ;  /* 0x00000002bebc7825 */ /* 0x001fc600078e0242 */
[----:B------:R-:W4:Y:S04]  /*588f0*/  LDL.LU R55, [R1+0x8c8] ;  /* 0x0008c80001377983 */ /* 0x000f280000300800 */
[----:B------:R0:W-:Y:S01]  /*58900*/  @P0 STG.E.U16 desc[UR8][R188.64], R52 ;  /* 0x00000034bc000986 */ /* 0x0001e2000c101508 */
[----:B------:R-:W-:-:S03]  /*58910*/  LOP3.LUT P0, RZ, R191, 0x1, RZ, 0xc0, !PT ;  /* 0x00000001bfff7812 */ /* 0x000fc6000780c0ff */
[----:B------:R-:W4:Y:S04]  /*58920*/  LDL.LU R195, [R1+0x284] ;  /* 0x0002840001c37983 */ /* 0x000f280000300800 */
[----:B------:R-:W3:Y:S01]  /*58930*/  LDL.LU R191, [R1+0x8bc] ;  /* 0x0008bc0001bf7983 */ /* 0x000ee20000300800 */
[----:B------:R-:W-:Y:S01]  /*58940*/  PRMT R2, R52, 0x7632, R2 ;  /* 0x0000763234027816 */ /* 0x000fe20000000002 */
[----:B0-----:R-:W-:Y:S01]  /*58950*/  IMAD.WIDE R188, R190, 0x2, R64 ;  /* 0x00000002bebc7825 */ /* 0x001fe200078e0240 */
[----:B------:R-:W-:Y:S01]  /*58960*/  LOP3.LUT P1, RZ, R57, 0x10, RZ, 0xc0, !PT ;  /* 0x0000001039ff7812 */ /* 0x000fe2000782c0ff */
[----:B------:R-:W4:Y:S04]  /*58970*/  LDL.LU R190, [R1+0x8cc] ;  /* 0x0008cc0001be7983 */ /* 0x000f280000300800 */
[----:B------:R2:W-:Y:S01]  /*58980*/  @P0 STG.E.U16 desc[UR8][R188.64], R2 ;  /* 0x00000002bc000986 */ /* 0x0005e2000c101508 */
[----:B------:R-:W-:-:S02]  /*58990*/  LOP3.LUT P0, RZ, R59, 0x80000000, RZ, 0xc0, !PT ;  /* 0x800000003bff7812 */ /* 0x000fc4000780c0ff */
[C---:B------:R-:W-:Y:S01]  /*589a0*/  LOP3.LUT P6, RZ, R57.reuse, 0x20, RZ, 0xc0, !PT ;  /* 0x0000002039ff7812 */ /* 0x040fe200078cc0ff */
[----:B------:R-:W4:Y:S01]  /*589b0*/  LDL.LU R52, [R1+0x298] ;  /* 0x0002980001347983 */ /* 0x000f220000300800 */
[C---:B------:R-:W-:Y:S02]  /*589c0*/  LOP3.LUT P2, RZ, R57.reuse, 0x40, RZ, 0xc0, !PT ;  /* 0x0000004039ff7812 */ /* 0x040fe4000784c0ff */
[----:B------:R-:W-:Y:S02]  /*589d0*/  LOP3.LUT P4, RZ, R57, 0x80, RZ, 0xc0, !PT ;  /* 0x0000008039ff7812 */ /* 0x000fe4000788c0ff */
[----:B--2---:R-:W-:Y:S01]  /*589e0*/  PRMT R2, R58, 0x7632, R2 ;  /* 0x000076323a027816 */ /* 0x004fe20000000002 */
[----:B---3--:R-:W-:-:S05]  /*589f0*/  IMAD.WIDE R188, R191, 0x2, R66 ;  /* 0x00000002bfbc7825 */ /* 0x008fca00078e0242 */
[----:B------:R0:W-:Y:S01]  /*58a00*/  @P0 STG.E.U16 desc[UR8][R188.64], R58 ;  /* 0x0000003abc000986 */ /* 0x0001e2000c101508 */
[----:B------:R-:W-:Y:S01]  /*58a10*/  LOP3.LUT P0, RZ, R59, 0x40000000, RZ, 0xc0, !PT ;  /* 0x400000003bff7812 */ /* 0x000fe2000780c0ff */
[----:B0-----:R-:W-:-:S12]  /*58a20*/  IMAD.WIDE R188, R191, 0x2, R64 ;  /* 0x00000002bfbc7825 */ /* 0x001fd800078e0240 */
[----:B------:R0:W-:Y:S01]  /*58a30*/  @P0 STG.E.U16 desc[UR8][R188.64], R2 ;  /* 0x00000002bc000986 */ /* 0x0001e2000c101508 */
[----:B------:R-:W-:Y:S01]  /*58a40*/  LOP3.LUT P0, RZ, R59, 0x20000000, RZ, 0xc0, !PT ;  /* 0x200000003bff7812 */ /* 0x000fe2000780c0ff */
[----:B0-----:R-:W-:Y:S01]  /*58a50*/  IMAD.WIDE R188, R192, 0x2, R66 ;  /* 0x00000002c0bc7825 */ /* 0x001fe200078e0242 */
[----:B----4-:R-:W-:-:S11]  /*58a60*/  PRMT R2, R193, 0x7632, R2 ;  /* 0x00007632c1027816 */ /* 0x010fd60000000002 */
[----:B------:R0:W-:Y:S02]  /*58a70*/  @P0 STG.E.U16 desc[UR8][R188.64], R193 ;  /* 0x000000c1bc000986 */ /* 0x0001e4000c101508 */
[----:B0-----:R-:W-:-:S05]  /*58a80*/  IMAD.WIDE R188, R192, 0x2, R64 ;  /* 0x00000002c0bc7825 */ /* 0x001fca00078e0240 */
[----:B------:R0:W-:Y:S02]  /*58a90*/  @P1 STG.E.U16 desc[UR8][R188.64], R2 ;  /* 0x00000002bc001986 */ /* 0x0001e4000c101508 */
[----:B0-----:R-:W-:Y:S01]  /*58aa0*/  IMAD.WIDE R188, R194, 0x2, R66 ;  /* 0x00000002c2bc7825 */ /* 0x001fe200078e0242 */
[----:B------:R-:W-:-:S04]  /*58ab0*/  PRMT R2, R53, 0x7632, R2 ;  /* 0x0000763235027816 */ /* 0x000fc80000000002 */
        /* <DEDUP_REMOVED lines=297> */
[----:B0-----:R-:W-:Y:S01]  /*59d50*/  IMAD.WIDE R56, R52, 0x2, R66 ;  /* 0x0000000234387825 */ /* 0x001fe200078e0242 */
[----:B---3--:R-:W-:-:S04]  /*59d60*/  PRMT R2, R188, 0x7632, R2 ;  /* 0x00007632bc027816 */ /* 0x008fc80000000002 */
[----:B------:R0:W-:Y:S02]  /*59d70*/  @P1 STG.E.U16 desc[UR8][R56.64], R188 ;  /* 0x000000bc38001986 */ /* 0x0001e4000c101508 */
        /* <DEDUP_REMOVED lines=38> */
[----:B0-----:R-:W2:Y:S01]  /*59fe0*/  LDL.LU R52, [R1+0x954] ;  /* 0x0009540001347983 */ /* 0x001ea20000300800 */
[----:B------:R-:W-:-:S03]  /*59ff0*/  IMAD.WIDE R56, R194, 0x2, R64 ;  /* 0x00000002c2387825 */ /* 0x000fc600078e0240 */
[----:B------:R-:W3:Y:S04]  /*5a000*/  LDL.LU R189, [R1+0x208] ;  /* 0x0002080001bd7983 */ /* 0x000ee80000300800 */
[----:B------:R0:W-:Y:S04]  /*5a010*/  @P1 STG.E.U16 desc[UR8][R56.64], R2 ;  /* 0x0000000238001986 */ /* 0x0001e8000c101508 */
[----:B------:R-:W3:Y:S01]  /*5a020*/  LDL.LU R191, [R1+0x958] ;  /* 0x0009580001bf7983 */ /* 0x000ee20000300800 */
        /* <DEDUP_REMOVED lines=13> */
[----:B------:R4:W-:Y:S01]  /*5a100*/  @P2 STG.E.U16 desc[UR8][R56.64], R2 ;  /* 0x0000000238002986 */ /* 0x0009e2000c101508 */
[----:B------:R-:W-:Y:S01]  /*5a110*/  LOP3.LUT P4, RZ, R55, 0x1000, RZ, 0xc0, !PT ;  /* 0x0000100037ff7812 */ /* 0x000fe2000788c0ff */
        /* <DEDUP_REMOVED lines=9> */
[----:B------:R-:W-:Y:S01]  /*5a1b0*/  LOP3.LUT R59, R59, 0xfffffdff, RZ, 0xc0, !PT ;  /* 0xfffffdff3b3b7812 */ /* 0x000fe200078ec0ff */
        /* <DEDUP_REMOVED lines=55> */
[----:B------:R3:W-:Y:S04]  /*5a530*/  @P3 STG.E.U16 desc[UR8][R56.64], R2 ;  /* 0x0000000238003986 */ /* 0x0007e8000c101508 */
[----:B------:R-:W4:Y:S01]  /*5a540*/  LDL.LU R190, [R1+0x974] ;  /* 0x0009740001be7983 */ /* 0x000f220000300800 */
[----:B---3--:R-:W-:-:S05]  /*5a550*/  IMAD.WIDE R56, R53, 0x2, R66 ;  /* 0x0000000235387825 */ /* 0x008fca00078e0242 */
[----:B------:R0:W-:Y:S02]  /*5a560*/  @P4 STG.E.U16 desc[UR8][R56.64], R191 ;  /* 0x000000bf38004986 */ /* 0x0001e4000c101508 */
[----:B0-----:R-:W-:Y:S02]  /*5a570*/  IMAD.WIDE R56, R53, 0x2, R64 ;  /* 0x0000000235387825 */ /* 0x001fe400078e0240 */
[----:B------:R-:W3:Y:S04]  /*5a580*/  LDL.LU R53, [R1+0x1e8] ;  /* 0x0001e80001357983 */ /* 0x000ee80000300800 */
[----:B------:R-:W2:Y:S04]  /*5a590*/  LDL.LU R58, [R1+0x978] ;  /* 0x00097800013a7983 */ /* 0x000ea80000300800 */
[----:B------:R-:W2:Y:S04]  /*5a5a0*/  LDL.LU R52, [R1+0x1fc] ;  /* 0x0001fc0001347983 */ /* 0x000ea80000300800 */
[----:B------:R-:W2:Y:S04]  /*5a5b0*/  LDL.LU R192, [R1+0x97c] ;  /* 0x00097c0001c07983 */ /* 0x000ea80000300800 */
[----:B------:R-:W2:Y:S04]  /*5a5c0*/  LDL.LU R195, [R1+0x1ec] ;  /* 0x0001ec0001c37983 */ /* 0x000ea80000300800 */
[----:B------:R-:W2:Y:S04]  /*5a5d0*/  LDL.LU R188, [R1+0x980] ;  /* 0x0009800001bc7983 */ /* 0x000ea80000300800 */
[----:B------:R-:W2:Y:S01]  /*5a5e0*/  LDL.LU R189, [R1+0x1d0] ;  /* 0x0001d00001bd7983 */ /* 0x000ea20000300800 */
[----:B------:R-:W-:-:S02]  /*5a5f0*/  LOP3.LUT P1, RZ, R55, 0x1000000, RZ, 0xc0, !PT ;  /* 0x0100000037ff7812 */ /* 0x000fc4000782c0ff */
[----:B------:R-:W-:Y:S02]  /*5a600*/  LOP3.LUT P5, RZ, R55, 0x2000000, RZ, 0xc0, !PT ;  /* 0x0200000037ff7812 */ /* 0x000fe400078ac0ff */
[----:B------:R-:W-:Y:S02]  /*5a610*/  PRMT R2, R191, 0x7632, R2 ;  /* 0x00007632bf027816 */ /* 0x000fe40000000002 */
[C---:B------:R-:W-:Y:S01]  /*5a620*/  LOP3.LUT P6, RZ, R55.reuse, 0x4000000, RZ, 0xc0, !PT ;  /* 0x0400000037ff7812 */ /* 0x040fe200078cc0ff */
[----:B------:R-:W2:Y:S01]  /*5a630*/  LDL.LU R191, [R1+0x984] ;  /* 0x0009840001bf7983 */ /* 0x000ea20000300800 */
[----:B------:R-:W-:-:S05]  /*5a640*/  LOP3.LUT P2, RZ, R55, 0x8000000, RZ, 0xc0, !PT ;  /* 0x0800000037ff7812 */ /* 0x000fca000784c0ff */
[----:B------:R0:W-:Y:S02]  /*5a650*/  @P1 STG.E.U16 desc[UR8][R56.64], R2 ;  /* 0x0000000238001986 */ /* 0x0001e4000c101508 */
[----:B0-----:R-:W-:-:S05]  /*5a660*/  IMAD.WIDE R56, R193, 0x2, R66 ;  /* 0x00000002c1387825 */ /* 0x001fca00078e0242 */
[----:B------:R0:W-:Y:S01]  /*5a670*/  @P5 STG.E.U16 desc[UR8][R56.64], R194 ;  /* 0x000000c238005986 */ /* 0x0001e2000c101508 */
[----:B------:R-:W-:Y:S01]  /*5a680*/  PRMT R2, R194, 0x7632, R2 ;  /* 0x00007632c2027816 */ /* 0x000fe20000000002 */
[----:B0-----:R-:W-:Y:S02]  /*5a690*/  IMAD.WIDE R56, R193, 0x2, R64 ;  /* 0x00000002c1387825 */ /* 0x001fe400078e0240 */
[----:B------:R-:W2:Y:S04]  /*5a6a0*/  LDL.LU R193, [R1+0x1c0] ;  /* 0x0001c00001c17983 */ /* 0x000ea80000300800 */
[----:B------:R4:W-:Y:S04]  /*5a6b0*/  @P6 STG.E.U16 desc[UR8][R56.64], R2 ;  /* 0x0000000238006986 */ /* 0x0009e8000c101508 */
[----:B------:R-:W2:Y:S01]  /*5a6c0*/  LDL.LU R194, [R1+0x988] ;  /* 0x0009880001c27983 */ /* 0x000ea20000300800 */
[----:B------:R-:W-:-:S02]  /*5a6d0*/  LOP3.LUT P4, RZ, R55, 0x10000000, RZ, 0xc0, !PT ;  /* 0x1000000037ff7812 */ /* 0x000fc4000788c0ff */
[----:B------:R-:W-:Y:S02]  /*5a6e0*/  LOP3.LUT P3, RZ, R55, 0x20000000, RZ, 0xc0, !PT ;  /* 0x2000000037ff7812 */ /* 0x000fe4000786c0ff */
[----:B------:R-:W-:Y:S01]  /*5a6f0*/  LOP3.LUT R59, R59, 0xffffffdf, RZ, 0xc0, !PT ;  /* 0xffffffdf3b3b7812 */ /* 0x000fe200078ec0ff */
[----:B----4-:R-:W-:-:S05]  /*5a700*/  IMAD.WIDE R56, R190, 0x2, R66 ;  /* 0x00000002be387825 */ /* 0x010fca00078e0242 */
[----:B---3--:R0:W-:Y:S02]  /*5a710*/  @P2 STG.E.U16 desc[UR8][R56.64], R53 ;  /* 0x0000003538002986 */ /* 0x0081e4000c101508 */
[----:B0-----:R-:W-:Y:S02]  /*5a720*/  IMAD.WIDE R56, R190, 0x2, R64 ;  /* 0x00000002be387825 */ /* 0x001fe400078e0240 */
[----:B------:R-:W3:Y:S01]  /*5a730*/  LDL.LU R190, [R1+0x1d4] ;  /* 0x0001d40001be7983 */ /* 0x000ee20000300800 */
[----:B------:R-:W-:-:S03]  /*5a740*/  PRMT R2, R53, 0x7632, R2 ;  /* 0x0000763235027816 */ /* 0x000fc60000000002 */
[----:B------:R-:W4:Y:S04]  /*5a750*/  LDL.LU R53, [R1+0x1bac] ;  /* 0x001bac0001357983 */ /* 0x000f280000300800 */
[----:B------:R2:W-:Y:S02]  /*5a760*/  @P4 STG.E.U16 desc[UR8][R56.64], R2 ;  /* 0x0000000238004986 */ /* 0x0005e4000c101508 */
[----:B--2---:R-:W-:Y:S01]  /*5a770*/  IMAD.WIDE R56, R58, 0x2, R66 ;  /* 0x000000023a387825 */ /* 0x004fe200078e0242 */
[----:B------:R-:W-:-:S04]  /*5a780*/  PRMT R2, R52, 0x7632, R2 ;  /* 0x0000763234027816 */ /* 0x000fc80000000002 */
[----:B------:R0:W-:Y:S04]  /*5a790*/  @P3 STG.E.U16 desc[UR8][R56.64], R52 ;  /* 0x0000003438003986 */ /* 0x0001e8000c101508 */
[----:B0-----:R-:W2:Y:S01]  /*5a7a0*/  LDL.LU R52, [R1+0x98c] ;  /* 0x00098c0001347983 */ /* 0x001ea20000300800 */
[----:B------:R-:W-:-:S03]  /*5a7b0*/  IMAD.WIDE R56, R58, 0x2, R64 ;  /* 0x000000023a387825 */ /* 0x000fc600078e0240 */
[----:B------:R-:W4:Y:S01]  /*5a7c0*/  LDL.LU R58, [R1+0x1c4] ;  /* 0x0001c400013a7983 */ /* 0x000f220000300800 */
[----:B------:R-:W-:-:S13]  /*5a7d0*/  LOP3.LUT P0, RZ, R54, 0x8, RZ, 0xc0, !PT ;  /* 0x0000000836ff7812 */ /* 0x000fda000780c0ff */
        /* <DEDUP_REMOVED lines=37> */
[----:B------:R-:W-:-:S04]  /*5aa30*/  LOP3.LUT P2, RZ, R54, 0x40, RZ, 0xc0, !PT ;  /* 0x0000004036ff7812 */ /* 0x000fc8000784c0ff */
[----:B---3--:R0:W-:Y:S01]  /*5aa40*/  @P6 STG.E.U16 desc[UR8][R56.64], R190 ;  /* 0x000000be38006986 */ /* 0x0081e2000c101508 */
[----:B------:R-:W-:-:S03]  /*5aa50*/  PRMT R2, R190, 0x7632, R2 ;  /* 0x00007632be027816 */ /* 0x000fc60000000002 */
[----:B0-----:R-:W3:Y:S04]  /*5aa60*/  LDL.LU R190, [R1+0x994] ;  /* 0x0009940001be7983 */ /* 0x001ee80000300800 */
[----:B------:R-:W3:Y:S01]  /*5aa70*/  LDL.LU R188, [R1+0x1c8] ;  /* 0x0001c80001bc7983 */ /* 0x000ee20000300800 */
[----:B------:R-:W-:Y:S01]  /*5aa80*/  LOP3.LUT P4, RZ, R54, 0x80, RZ, 0xc0, !PT ;  /* 0x0000008036ff7812 */ /* 0x000fe2000788c0ff */
[----:B------:R-:W-:Y:S02]  /*5aa90*/  IMAD.WIDE R56, R194, 0x2, R64 ;  /* 0x00000002c2387825 */ /* 0x000fe400078e0240 */
[----:B------:R-:W3:Y:S04]  /*5aaa0*/  LDL.LU R191, [R1+0x998] ;  /* 0x0009980001bf7983 */ /* 0x000ee80000300800 */
[----:B------:R2:W-:Y:S02]  /*5aab0*/  @P2 STG.E.U16 desc[UR8][R56.64], R2 ;  /* 0x0000000238002986 */ /* 0x0005e4000c101508 */
[----:B--2---:R-:W-:-:S05]  /*5aac0*/  IMAD.WIDE R56, R52, 0x2, R66 ;  /* 0x0000000234387825 */ /* 0x004fca00078e0242 */
[----:B----4-:R0:W-:Y:S02]  /*5aad0*/  @P4 STG.E.U16 desc[UR8][R56.64], R58 ;  /* 0x0000003a38004986 */ /* 0x0101e4000c101508 */
[----:B0-----:R-:W-:Y:S02]  /*5aae0*/  IMAD.WIDE R56, R52, 0x2, R64 ;  /* 0x0000000234387825 */ /* 0x001fe400078e0240 */
[----:B------:R-:W2:Y:S04]  /*5aaf0*/  LDL.LU R52, [R1+0x1dc] ;  /* 0x0001dc0001347983 */ /* 0x000ea80000300800 */
        /* <DEDUP_REMOVED lines=19> */
[----:B---3--:R-:W-:-:S05]  /*5ac30*/  IMAD.WIDE R56, R190, 0x2, R66 ;  /* 0x00000002be387825 */ /* 0x008fca00078e0242 */
[----:B------:R0:W-:Y:S02]  /*5ac40*/  @P1 STG.E.U16 desc[UR8][R56.64], R188 ;  /* 0x000000bc38001986 */ /* 0x0001e4000c101508 */
[----:B0-----:R-:W-:Y:S02]  /*5ac50*/  IMAD.WIDE R56, R190, 0x2, R64 ;  /* 0x00000002be387825 */ /* 0x001fe400078e0240 */
[----:B------:R-:W3:Y:S01]  /*5ac60*/  LDL.LU R190, [R1+0x9a8] ;  /* 0x0009a80001be7983 */ /* 0x000ee20000300800 */
[----:B------:R-:W-:-:S05]  /*5ac70*/  PRMT R2, R188, 0x7632, R2 ;  /* 0x00007632bc027816 */ /* 0x000fca0000000002 */
[----:B------:R0:W-:Y:S02]  /*5ac80*/  @P4 STG.E.U16 desc[UR8][R56.64], R2 ;  /* 0x0000000238004986 */ /* 0x0001e4000c101508 */
[----:B0-----:R-:W-:-:S05]  /*5ac90*/  IMAD.WIDE R56, R191, 0x2, R66 ;  /* 0x00000002bf387825 */ /* 0x001fca00078e0242 */
[----:B--2---:R0:W-:Y:S01]  /*5aca0*/  @P2 STG.E.U16 desc[UR8][R56.64], R52 ;  /* 0x0000003438002986 */ /* 0x0041e2000c101508 */
[----:B------:R-:W-:-:S03]  /*5acb0*/  PRMT R2, R52, 0x7632, R2 ;  /* 0x0000763234027816 */ /* 0x000fc60000000002 */
[----:B0-----:R-:W2:Y:S01]  /*5acc0*/  LDL.LU R52, [R1+0x9ac] ;  /* 0x0009ac0001347983 */ /* 0x001ea20000300800 */
[----:B------:R-:W-:-:S03]  /*5acd0*/  IMAD.WIDE R56, R191, 0x2, R64 ;  /* 0x00000002bf387825 */ /* 0x000fc600078e0240 */
[----:B------:R-:W2:Y:S01]  /*5ace0*/  LDL.LU R191, [R1+0x1a4] ;  /* 0x0001a40001bf7983 */ /* 0x000ea20000300800 */
        /* <DEDUP_REMOVED lines=15> */
[----:B----4-:R-:W-:Y:S01]  /*5ade0*/  IMAD.WIDE R56, R193, 0x2, R66 ;  /* 0x00000002c1387825 */ /* 0x010fe200078e0242 */
        /* <DEDUP_REMOVED lines=23> */
[----:B------:R-:W-:Y:S01]  /*5af60*/  LOP3.LUT P1, RZ, R54, 0x400000, RZ, 0xc0, !PT ;  /* 0x0040000036ff7812 */ /* 0x000fe2000782c0ff */
[----:B---3--:R-:W-:-:S05]  /*5af70*/  IMAD.WIDE R56, R190, 0x2, R66 ;  /* 0x00000002be387825 */ /* 0x008fca00078e0242 */
[----:B------:R0:W-:Y:S04]  /*5af80*/  @P6 STG.E.U16 desc[UR8][R56.64], R53 ;  /* 0x0000003538006986 */ /* 0x0001e8000c101508 */
[----:B0-----:R-:W3:Y:S01]  /*5af90*/  LDL.LU R53, [R1+0x1ba8] ;  /* 0x001ba80001357983 */ /* 0x001ee20000300800 */
[----:B------:R-:W-:Y:S01]  /*5afa0*/  LOP3.LUT P4, RZ, R54, 0x800000, RZ, 0xc0, !PT ;  /* 0x0080000036ff7812 */ /* 0x000fe2000788c0ff */
[----:B------:R-:W-:Y:S02]  /*5afb0*/  IMAD.WIDE R56, R190, 0x2, R64 ;  /* 0x00000002be387825 */ /* 0x000fe400078e0240 */
[----:B------:R-:W3:Y:S04]  /*5afc0*/  LDL.LU R195, [R1+0x9b4] ;  /* 0x0009b40001c37983 */ /* 0x000ee80000300800 */
[----:B------:R2:W-:Y:S02]  /*5afd0*/  @P1 STG.E.U16 desc[UR8][R56.64], R2 ;  /* 0x0000000238001986 */ /* 0x0005e4000c101508 */
[----:B--2---:R-:W-:-:S05]  /*5afe0*/  IMAD.WIDE R56, R52, 0x2, R66 ;  /* 0x0000000234387825 */ /* 0x004fca00078e0242 */
[----:B------:R0:W-:Y:S02]  /*5aff0*/  @P4 STG.E.U16 desc[UR8][R56.64], R191 ;  /* 0x000000bf38004986 */ /* 0x0001e4000c101508 */
[----:B0-----:R-:W-:Y:S02]  /*5b000*/  IMAD.WIDE R56, R52, 0x2, R64 ;  /* 0x0000000234387825 */ /* 0x001fe400078e0240 */
[----:B------:R-:W2:Y:S01]  /*5b010*/  LDL.LU R52, [R1+0x1a8] ;  /* 0x0001a80001347983 */ /* 0x000ea20000300800 */
[----:B------:R-:W-:-:S03]  /*5b020*/  LOP3.LUT R55, R55, 0xdfffffff, RZ, 0xc0, !PT ;  /* 0xdfffffff37377812 */ /* 0x000fc600078ec0ff */
[----:B------:R-:W2:Y:S04]  /*5b030*/  LDL.LU R189, [R1+0x9b8] ;  /* 0x0009b80001bd7983 */ /* 0x000ea80000300800 */
[----:B------:R-:W2:Y:S04]  /*5b040*/  LDL.LU R190, [R1+0x1bc] ;  /* 0x0001bc0001be7983 */ /* 0x000ea80000300800 */
[----:B------:R-:W2:Y:S01]  /*5b050*/  LDL.LU R58, [R1+0x9bc] ;  /* 0x0009bc00013a7983 */ /* 0x000ea20000300800 */
[----:B------:R-:W-:-:S03]  /*5b060*/  LOP3.LUT P2, RZ, R54, 0x1000000, RZ, 0xc0, !PT ;  /* 0x0100000036ff7812 */ /* 0x000fc6000784c0ff */
[----:B------:R-:W2:Y:S01]  /*5b070*/  LDL.LU R192, [R1+0x1ac] ;  /* 0x0001ac0001c07983 */ /* 0x000ea20000300800 */
[----:B------:R-:W-:Y:S02]  /*5b080*/  LOP3.LUT P5, RZ, R54, 0x2000000, RZ, 0xc0, !PT ;  /* 0x0200000036ff7812 */ /* 0x000fe400078ac0ff */
[----:B------:R-:W-:Y:S02]  /*5b090*/  PRMT R2, R191, 0x7632, R2 ;  /* 0x00007632bf027816 */ /* 0x000fe40000000002 */
[----:B------:R-:W-:-:S05]  /*5b0a0*/  LOP3.LUT R59, R59, 0xfffffffe, RZ, 0xc0, !PT ;  /* 0xfffffffe3b3b7812 */ /* 0x000fca00078ec0ff */
[----:B------:R4:W-:Y:S01]  /*5b0b0*/  @P2 STG.E.U16 desc[UR8][R56.64], R2 ;  /* 0x0000000238002986 */ /* 0x0009e2000c101508 */
[C---:B------:R-:W-:Y:S02]  /*5b0c0*/  LOP3.LUT P6, RZ, R54.reuse, 0x4000000, RZ, 0xc0, !PT ;  /* 0x0400000036ff7812 */ /* 0x040fe400078cc0ff */
[C---:B------:R-:W-:Y:S02]  /*5b0d0*/  LOP3.LUT P3, RZ, R54.reuse, 0x8000000, RZ, 0xc0, !PT ;  /* 0x0800000036ff7812 */ /* 0x040fe4000786c0ff */
[C---:B------:R-:W-:Y:S02]  /*5b0e0*/  LOP3.LUT P4, RZ, R54.reuse, 0x10000000, RZ, 0xc0, !PT ;  /* 0x1000000036ff7812 */ /* 0x040fe4000788c0ff */
[----:B------:R-:W-:Y:S01]  /*5b0f0*/  LOP3.LUT P1, RZ, R54, 0x20000000, RZ, 0xc0, !PT ;  /* 0x2000000036ff7812 */ /* 0x000fe2000782c0ff */
[----:B----4-:R-:W-:-:S05]  /*5b100*/  IMAD.WIDE R56, R193, 0x2, R66 ;  /* 0x00000002c1387825 */ /* 0x010fca00078e0242 */
[----:B------:R0:W-:Y:S01]  /*5b110*/  @P5 STG.E.U16 desc[UR8][R56.64], R194 ;  /* 0x000000c238005986 */ /* 0x0001e2000c101508 */
[----:B------:R-:W-:Y:S02]  /*5b120*/  LOP3.LUT P5, RZ, R54, 0x40000000, RZ, 0xc0, !PT ;  /* 0x4000000036ff7812 */ /* 0x000fe400078ac0ff */
[----:B------:R-:W-:Y:S01]  /*5b130*/  PRMT R2, R194, 0x7632, R2 ;  /* 0x00007632c2027816 */ /* 0x000fe20000000002 */
[----:B0-----:R-:W-:-:S05]  /*5b140*/  IMAD.WIDE R56, R193, 0x2, R64 ;  /* 0x00000002c1387825 */ /* 0x001fca00078e0240 */
[----:B------:R0:W-:Y:S01]  /*5b150*/  @P6 STG.E.U16 desc[UR8][R56.64], R2 ;  /* 0x0000000238006986 */ /* 0x0001e2000c101508 */
        /* <DEDUP_REMOVED lines=8> */
[----:B------:R-:W-:-:S13]  /*5b1e0*/  LOP3.LUT P0, RZ, R53, 0x1, RZ, 0xc0, !PT ;  /* 0x0000000135ff7812 */ /* 0x000fda000780c0ff */
[----:B------:R-:W-:Y:S02]  /*5b1f0*/  @P0 LOP3.LUT R59, R59, 0x1, RZ, 0xfc, !PT ;  /* 0x000000013b3b0812 */ /* 0x000fe400078efcff */
[----:B------:R-:W-:Y:S02]  /*5b200*/  LOP3.LUT P0, RZ, R54, 0x80000000, RZ, 0xc0, !PT ;  /* 0x8000000036ff7812 */ /* 0x000fe4000780c0ff */
[----:B------:R-:W3:Y:S04]  /*5b210*/  LDL.LU R54, [R1+0x9c0] ;  /* 0x0009c00001367983 */ /* 0x000ee80000300800 */
[----:B------:R-:W4:Y:S04]  /*5b220*/  LDL.LU R188, [R1+0x190] ;  /* 0x0001900001bc7983 */ /* 0x000f280000300800 */
[----:B------:R-:W4:Y:S04]  /*5b230*/  LDL.LU R191, [R1+0x9c4] ;  /* 0x0009c40001bf7983 */ /* 0x000f280000300800 */
[----:B------:R-:W4:Y:S01]  /*5b240*/  LDL.LU R193, [R1+0x180] ;  /* 0x0001800001c17983 */ /* 0x000f220000300800 */
[----:B0-----:R-:W-:-:S03]  /*5b250*/  IMAD.WIDE R56, R195, 0x2, R66 ;  /* 0x00000002c3387825 */ /* 0x001fc600078e0242 */
[----:B------:R-:W4:Y:S04]  /*5b260*/  LDL.LU R194, [R1+0x9c8] ;  /* 0x0009c80001c27983 */ /* 0x000f280000300800 */
[----:B--2---:R0:W-:Y:S02]  /*5b270*/  @P3 STG.E.U16 desc[UR8][R56.64], R52 ;  /* 0x0000003438003986 */ /* 0x0041e4000c101508 */
[----:B0-----:R-:W-:Y:S02]  /*5b280*/  IMAD.WIDE R56, R195, 0x2, R64 ;  /* 0x00000002c3387825 */ /* 0x001fe400078e0240 */
[----:B------:R-:W2:Y:S01]  /*5b290*/  LDL.LU R195, [R1+0x194] ;  /* 0x0001940001c37983 */ /* 0x000ea20000300800 */
[----:B------:R-:W-:-:S03]  /*5b2a0*/  PRMT R2, R52, 0x7632, R2 ;  /* 0x0000763234027816 */ /* 0x000fc60000000002 */
[----:B------:R-:W2:Y:S04]  /*5b2b0*/  LDL.LU R52, [R1+0x1ba4] ;  /* 0x001ba40001347983 */ /* 0x000ea80000300800 */
[----:B------:R0:W-:Y:S02]  /*5b2c0*/  @P4 STG.E.U16 desc[UR8][R56.64], R2 ;  /* 0x0000000238004986 */ /* 0x0001e4000c101508 */
[----:B0-----:R-:W-:Y:S01]  /*5b2d0*/  IMAD.WIDE R56, R189, 0x2, R66 ;  /* 0x00000002bd387825 */ /* 0x001fe200078e0242 */
[----:B------:R-:W-:-:S04]  /*5b2e0*/  PRMT R2, R190, 0x7632, R2 ;  /* 0x00007632be027816 */ /* 0x000fc80000000002 */
[----:B------:R0:W-:Y:S02]  /*5b2f0*/  @P1 STG.E.U16 desc[UR8][R56.64], R190 ;  /* 0x000000be38001986 */ /* 0x0001e4000c101508 */
[----:B0-----:R-:W-:Y:S02]  /*5b300*/  IMAD.WIDE R56, R189, 0x2, R64 ;  /* 0x00000002bd387825 */ /* 0x001fe400078e0240 */
[----:B------:R-:W2:Y:S04]  /*5b310*/  LDL.LU R190, [R1+0x9cc] ;  /* 0x0009cc0001be7983 */ /* 0x000ea80000300800 */
[----:B------:R0:W-:Y:S04]  /*5b320*/  @P5 STG.E.U16 desc[UR8][R56.64], R2 ;  /* 0x0000000238005986 */ /* 0x0001e8000c101508 */
[----:B------:R-:W2:Y:S01]  /*5b330*/  LDL.LU R189, [R1+0x184] ;  /* 0x0001840001bd7983 */ /* 0x000ea20000300800 */
[----:B0-----:R-:W-:-:S05]  /*5b340*/  IMAD.WIDE R56, R58, 0x2, R66 ;  /* 0x000000023a387825 */ /* 0x001fca00078e0242 */
[----:B------:R0:W-:Y:S01]  /*5b350*/  @P0 STG.E.U16 desc[UR8][R56.64], R192 ;  /* 0x000000c038000986 */ /* 0x0001e2000c101508 */
[----:B------:R-:W-:Y:S02]  /*5b360*/  LOP3.LUT P0, RZ, R59, 0x1, RZ, 0xc0, !PT ;  /* 0x000000013bff7812 */ /* 0x000fe4000780c0ff */
[----:B------:R-:W-:Y:S01]  /*5b370*/  PRMT R2, R192, 0x7632, R2 ;  /* 0x00007632c0027816 */ /* 0x000fe20000000002 */
[----:B0-----:R-:W-:Y:S01]  /*5b380*/  IMAD.WIDE R56, R58, 0x2, R64 ;  /* 0x000000023a387825 */ /* 0x001fe200078e0240 */
[----:B------:R-:W-:Y:S01]  /*5b390*/  LOP3.LUT P2, RZ, R53, 0x10, RZ, 0xc0, !PT ;  /* 0x0000001035ff7812 */ /* 0x000fe2000784c0ff */
[----:B------:R-:W2:Y:S08]  /*5b3a0*/  LDL.LU R58, [R1+0x9d0] ;  /* 0x0009d000013a7983 */ /* 0x000eb00000300800 */
[----:B------:R3:W-:Y:S01]  /*5b3b0*/  @P0 STG.E.U16 desc[UR8][R56.64], R2 ;  /* 0x0000000238000986 */ /* 0x0007e2000c101508 */
[----:B------:R-:W-:-:S02]  /*5b3c0*/  LOP3.LUT P0, RZ, R55, 0x80000000, RZ, 0xc0, !PT ;  /* 0x8000000037ff7812 */ /* 0x000fc4000780c0ff */
[----:B------:R-:W-:Y:S01]  /*5b3d0*/  LOP3.LUT P6, RZ, R53, 0x20, RZ, 0xc0, !PT ;  /* 0x0000002035ff7812 */ /* 0x000fe200078cc0ff */
[----:B------:R-:W2:Y:S01]  /*5b3e0*/  LDL.LU R192, [R1+0x198] ;  /* 0x0001980001c07983 */ /* 0x000ea20000300800 */
[----:B---3--:R-:W-:-:S09]  /*5b3f0*/  IMAD.WIDE R56, R54, 0x2, R66 ;  /* 0x0000000236387825 */ /* 0x008fd200078e0242 */
[----:B----4-:R0:W-:Y:S01]  /*5b400*/  @P0 STG.E.U16 desc[UR8][R56.64], R188 ;  /* 0x000000bc38000986 */ /* 0x0101e2000c101508 */
        /* <DEDUP_REMOVED lines=11> */
[----:B--2---:R-:W-:-:S04]  /*5b4c0*/  PRMT R2, R195, 0x7632, R2 ;  /* 0x00007632c3027816 */ /* 0x004fc80000000002 */
[----:B------:R0:W-:Y:S04]  /*5b4d0*/  @P6 STG.E.U16 desc[UR8][R56.64], R195 ;  /* 0x000000c338006986 */ /* 0x0001e8000c101508 */
        /* <DEDUP_REMOVED lines=38> */
[----:B------:R-:W-:Y:S02]  /*5b740*/  LOP3.LUT P0, RZ, R53, 0x20000, RZ, 0xc0, !PT ;  /* 0x0002000035ff7812 */ /* 0x000fe4000780c0ff */
        /* <DEDUP_REMOVED lines=11> */
[----:B------:R-:W-:Y:S01]  /*5b800*/  LOP3.LUT P0, RZ, R53, 0x8000, RZ, 0xc0, !PT ;  /* 0x0000800035ff7812 */ /* 0x000fe2000780c0ff */
[----:B------:R0:W-:Y:S01]  /*5b810*/  @P3 STG.E.U16 desc[UR8][R56.64], R190 ;  /* 0x000000be38003986 */ /* 0x0001e2000c101508 */
[----:B------:R-:W-:Y:S01]  /*5b820*/  PRMT R2, R190, 0x7632, R2 ;  /* 0x00007632be027816 */ /* 0x000fe20000000002 */
[----:B0-----:R-:W-:Y:S02]  /*5b830*/  IMAD.WIDE R56, R191, 0x2, R64 ;  /* 0x00000002bf387825 */ /* 0x001fe400078e0240 */
[----:B------:R-:W3:Y:S04]  /*5b840*/  LDL.LU R190, [R1+0x9ec] ;  /* 0x0009ec0001be7983 */ /* 0x000ee80000300800 */
[----:B------:R0:W-:Y:S04]  /*5b850*/  @P5 STG.E.U16 desc[UR8][R56.64], R2 ;  /* 0x0000000238005986 */ /* 0x0001e8000c101508 */
[----:B------:R-:W4:Y:S01]  /*5b860*/  LDL.LU R191, [R1+0x164] ;  /* 0x0001640001bf7983 */ /* 0x000f220000300800 */
        /* <DEDUP_REMOVED lines=25> */
[----:B------:R0:W-:Y:S02]  /*5ba00*/  @P6 STG.E.U16 desc[UR8][R56.64], R52 ;  /* 0x0000003438006986 */ /* 0x0001e4000c101508 */
[----:B0-----:R-:W-:Y:S02]  /*5ba10*/  IMAD.WIDE R56, R195, 0x2, R64 ;  /* 0x00000002c3387825 */ /* 0x001fe400078e0240 */
[----:B------:R-:W2:Y:S04]  /*5ba20*/  LDL.LU R52, [R1+0x1ba0] ;  /* 0x001ba00001347983 */ /* 0x000ea80000300800 */
[----:B------:R-:W2:Y:S04]  /*5ba30*/  LDL.LU R195, [R1+0x9f4] ;  /* 0x0009f40001c37983 */ /* 0x000ea80000300800 */
[----:B------:R-:W2:Y:S01]  /*5ba40*/  LDL.LU R59, [R1+0x168] ;  /* 0x00016800013b7983 */ /* 0x000ea20000300800 */
[----:B------:R-:W-:-:S02]  /*5ba50*/  LOP3.LUT P2, RZ, R53, 0x400000, RZ, 0xc0, !PT ;  /* 0x0040000035ff7812 */ /* 0x000fc4000784c0ff */
[----:B------:R-:W-:Y:S01]  /*5ba60*/  LOP3.LUT P4, RZ, R53, 0x800000, RZ, 0xc0, !PT ;  /* 0x0080000035ff7812 */ /* 0x000fe2000788c0ff */
[----:B------:R-:W2:Y:S10]  /*5ba70*/  LDL.LU R189, [R1+0x9f8] ;  /* 0x0009f80001bd7983 */ /* 0x000eb40000300800 */
        /* <DEDUP_REMOVED lines=8> */
[----:B------:R-:W4:Y:S01]  /*5bb00*/  LDL.LU R188, [R1+0x150] ;  /* 0x0001500001bc7983 */ /* 0x000f220000300800 */
[----:B------:R-:W-:-:S02]  /*5bb10*/  LOP3.LUT P3, RZ, R53, 0x1000000, RZ, 0xc0, !PT ;  /* 0x0100000035ff7812 */ /* 0x000fc4000786c0ff */
[----:B------:R-:W-:Y:S02]  /*5bb20*/  LOP3.LUT P5, RZ, R53, 0x2000000, RZ, 0xc0, !PT ;  /* 0x0200000035ff7812 */ /* 0x000fe400078ac0ff */
[----:B------:R-:W-:Y:S02]  /*5bb30*/  PRMT R2, R191, 0x7632, R2 ;  /* 0x00007632bf027816 */ /* 0x000fe40000000002 */
[C---:B------:R-:W-:Y:S01]  /*5bb40*/  LOP3.LUT P6, RZ, R53.reuse, 0x4000000, RZ, 0xc0, !PT ;  /* 0x0400000035ff7812 */ /* 0x040fe200078cc0ff */
[----:B------:R-:W4:Y:S01]  /*5bb50*/  LDL.LU R191, [R1+0xa04] ;  /* 0x000a040001bf7983 */ /* 0x000f220000300800 */
[----:B------:R-:W-:-:S05]  /*5bb60*/  LOP3.LUT P1, RZ, R53, 0x8000000, RZ, 0xc0, !PT ;  /* 0x0800000035ff7812 */ /* 0x000fca000782c0ff */
        /* <DEDUP_REMOVED lines=8> */
[----:B--2---:R-:W-:-:S05]  /*5bbf0*/  IMAD.WIDE R56, R195, 0x2, R66 ;  /* 0x00000002c3387825 */ /* 0x004fca00078e0242 */
[----:B------:R0:W-:Y:S02]  /*5bc00*/  @P1 STG.E.U16 desc[UR8][R56.64], R59 ;  /* 0x0000003b38001986 */ /* 0x0001e4000c101508 */
[----:B0-----:R-:W-:Y:S02]  /*5bc10*/  IMAD.WIDE R56, R195, 0x2, R64 ;  /* 0x00000002c3387825 */ /* 0x001fe400078e0240 */
[----:B------:R-:W2:Y:S01]  /*5bc20*/  LDL.LU R195, [R1+0x154] ;  /* 0x0001540001c37983 */ /* 0x000ea20000300800 */
        /* <DEDUP_REMOVED lines=12> */
[----:B------:R-:W-:Y:S02]  /*5bcf0*/  LOP3.LUT P0, RZ, R52, 0x1, RZ, 0xc0, !PT ;  /* 0x0000000134ff7812 */ /* 0x000fe4000780c0ff */
[----:B------:R-:W-:Y:S01]  /*5bd00*/  LOP3.LUT P5, RZ, R53, 0x40000000, RZ, 0xc0, !PT ;  /* 0x4000000035ff7812 */ /* 0x000fe200078ac0ff */
[----:B------:R0:W-:Y:S01]  /*5bd10*/  @P4 STG.E.U16 desc[UR8][R56.64], R2 ;  /* 0x0000000238004986 */ /* 0x0001e2000c101508 */
[----:B------:R-:W-:Y:S01]  /*5bd20*/  LOP3.LUT R55, R55, 0xfeffffff, RZ, 0xc0, !PT ;  /* 0xfeffffff37377812 */ /* 0x000fe200078ec0ff */
[----:B0-----:R-:W-:-:S08]  /*5bd30*/  IMAD.WIDE R56, R189, 0x2, R66 ;  /* 0x00000002bd387825 */ /* 0x001fd000078e0242 */
[----:B------:R-:W-:Y:S02]  /*5bd40*/  @P0 LOP3.LUT R55, R55, 0x1000000, RZ, 0xfc, !PT ;  /* 0x0100000037370812 */ /* 0x000fe400078efcff */
[----:B------:R-:W-:Y:S01]  /*5bd50*/  LOP3.LUT P0, RZ, R53, 0x80000000, RZ, 0xc0, !PT ;  /* 0x8000000035ff7812 */ /* 0x000fe2000780c0ff */
[----:B---3--:R0:W-:Y:S01]  /*5bd60*/  @P2 STG.E.U16 desc[UR8][R56.64], R190 ;  /* 0x000000be38002986 */ /* 0x0081e2000c101508 */
[----:B------:R-:W-:Y:S01]  /*5bd70*/  PRMT R2, R190, 0x7632, R2 ;  /* 0x00007632be027816 */ /* 0x000fe20000000002 */
[----:B0-----:R-:W-:Y:S02]  /*5bd80*/  IMAD.WIDE R56, R189, 0x2, R64 ;  /* 0x00000002bd387825 */ /* 0x001fe400078e0240 */
[----:B------:R-:W3:Y:S04]  /*5bd90*/  LDL.LU R190, [R1+0xa0c] ;  /* 0x000a0c0001be7983 */ /* 0x000ee80000300800 */
[----:B------:R4:W-:Y:S04]  /*5bda0*/  @P5 STG.E.U16 desc[UR8][R56.64], R2 ;  /* 0x0000000238005986 */ /* 0x0009e8000c101508 */
[----:B------:R-:W3:Y:S01]  /*5bdb0*/  LDL.LU R189, [R1+0x144] ;  /* 0x0001440001bd7983 */ /* 0x000ee20000300800 */
[----:B----4-:R-:W-:-:S05]  /*5bdc0*/  IMAD.WIDE R56, R58, 0x2, R66 ;  /* 0x000000023a387825 */ /* 0x010fca00078e0242 */
[----:B------:R0:W-:Y:S01]  /*5bdd0*/  @P0 STG.E.U16 desc[UR8][R56.64], R192 ;  /* 0x000000c038000986 */ /* 0x0001e2000c101508 */
[C---:B------:R-:W-:Y:S02]  /*5bde0*/  LOP3.LUT P0, RZ, R55.reuse, 0x1000000, RZ, 0xc0, !PT ;  /* 0x0100000037ff7812 */ /* 0x040fe4000780c0ff */
        /* <DEDUP_REMOVED lines=20> */
[----:B0-----:R-:W-:-:S05]  /*5bf30*/  IMAD.WIDE R56, R194, 0x2, R66 ;  /* 0x00000002c2387825 */ /* 0x001fca00078e0242 */
[----:B--2---:R0:W-:Y:S01]  /*5bf40*/  @P6 STG.E.U16 desc[UR8][R56.64], R195 ;  /* 0x000000c338006986 */ /* 0x0041e2000c101508 */
[----:B------:R-:W-:-:S03]  /*5bf50*/  PRMT R2, R195, 0x7632, R2 ;  /* 0x00007632c3027816 */ /* 0x000fc60000000002 */
[----:B0-----:R-:W2:Y:S04]  /*5bf60*/  LDL.LU R195, [R1+0xa14] ;  /* 0x000a140001c37983 */ /* 0x001ea80000300800 */
[----:B------:R-:W2:Y:S01]  /*5bf70*/  LDL.LU R54, [R1+0x148] ;  /* 0x0001480001367983 */ /* 0x000ea20000300800 */
[C---:B------:R-:W-:Y:S02]  /*5bf80*/  LOP3.LUT P1, RZ, R52.reuse, 0x40, RZ, 0xc0, !PT ;  /* 0x0000004034ff7812 */ /* 0x040fe4000782c0ff */
[----:B------:R-:W-:Y:S01]  /*5bf90*/  LOP3.LUT P4, RZ, R52, 0x80, RZ, 0xc0, !PT ;  /* 0x0000008034ff7812 */ /* 0x000fe2000788c0ff */
[----:B------:R-:W-:Y:S01]  /*5bfa0*/  IMAD.WIDE R56, R194, 0x2, R64 ;  /* 0x00000002c2387825 */ /* 0x000fe200078e0240 */
[----:B------:R-:W2:Y:S09]  /*5bfb0*/  LDL.LU R191, [R1+0xa18] ;  /* 0x000a180001bf7983 */ /* 0x000eb20000300800 */
        /* <DEDUP_REMOVED lines=47> */
[----:B0-----:R-:W-:Y:S01]  /*5c2b0*/  IMAD.WIDE R56, R191, 0x2, R64 ;  /* 0x00000002bf387825 */ /* 0x001fe200078e0240 */
[C---:B------:R-:W-:Y:S01]  /*5c2c0*/  LOP3.LUT P2, RZ, R52.reuse, 0x100000, RZ, 0xc0, !PT ;  /* 0x0010000034ff7812 */ /* 0x040fe2000784c0ff */
[----:B------:R-:W3:Y:S04]  /*5c2d0*/  LDL.LU R190, [R1+0xa2c] ;  /* 0x000a2c0001be7983 */ /* 0x000ee80000300800 */
[----:B------:R0:W-:Y:S01]  /*5c2e0*/  @P5 STG.E.U16 desc[UR8][R56.64], R2 ;  /* 0x0000000238005986 */ /* 0x0001e2000c101508 */
[----:B------:R-:W-:-:S03]  /*5c2f0*/  LOP3.LUT P6, RZ, R52, 0x200000, RZ, 0xc0, !PT ;  /* 0x0020000034ff7812 */ /* 0x000fc600078cc0ff */
[----:B------:R-:W3:Y:S01]  /*5c300*/  LDL.LU R191, [R1+0x124] ;  /* 0x0001240001bf7983 */ /* 0x000ee20000300800 */
[----:B0-----:R-:W-:-:S05]  /*5c310*/  IMAD.WIDE R56, R193, 0x2, R66 ;  /* 0x00000002c1387825 */ /* 0x001fca00078e0242 */
[----:B------:R0:W-:Y:S01]  /*5c320*/  @P0 STG.E.U16 desc[UR8][R56.64], R194 ;  /* 0x000000c238000986 */ /* 0x0001e2000c101508 */
[----:B------:R-:W-:Y:S02]  /*5c330*/  LOP3.LUT P0, RZ, R55, 0x100000, RZ, 0xc0, !PT ;  /* 0x0010000037ff7812 */ /* 0x000fe4000780c0ff */
[----:B------:R-:W-:Y:S01]  /*5c340*/  PRMT R2, R194, 0x7632, R2 ;  /* 0x00007632c2027816 */ /* 0x000fe20000000002 */
[----:B0-----:R-:W-:Y:S02]  /*5c350*/  IMAD.WIDE R56, R193, 0x2, R64 ;  /* 0x00000002c1387825 */ /* 0x001fe400078e0240 */
[----:B------:R-:W3:Y:S08]  /*5c360*/  LDL.LU R193, [R1+0xa30] ;  /* 0x000a300001c17983 */ /* 0x000ef00000300800 */
[----:B------:R0:W-:Y:S01]  /*5c370*/  @P0 STG.E.U16 desc[UR8][R56.64], R2 ;  /* 0x0000000238000986 */ /* 0x0001e2000c101508 */
[----:B------:R-:W-:-:S03]  /*5c380*/  LOP3.LUT P0, RZ, R55, 0x80000, RZ, 0xc0, !PT ;  /* 0x0008000037ff7812 */ /* 0x000fc6000780c0ff */
        /* <DEDUP_REMOVED lines=17> */
[----:B------:R-:W-:-:S03]  /*5c4a0*/  IMAD.WIDE R56, R195, 0x2, R64 ;  /* 0x00000002c3387825 */ /* 0x000fc600078e0240 */
[----:B------:R-:W4:Y:S04]  /*5c4b0*/  LDL.LU R195, [R1+0xa34] ;  /* 0x000a340001c37983 */ /* 0x000f280000300800 */
[----:B------:R-:W4:Y:S01]  /*5c4c0*/  LDL.LU R54, [R1+0x128] ;  /* 0x0001280001367983 */ /* 0x000f220000300800 */
[C---:B------:R-:W-:Y:S02]  /*5c4d0*/  LOP3.LUT P3, RZ, R52.reuse, 0x400000, RZ, 0xc0, !PT ;  /* 0x0040000034ff7812 */ /* 0x040fe4000786c0ff */
[----:B------:R-:W-:Y:S01]  /*5c4e0*/  LOP3.LUT P4, RZ, R52, 0x800000, RZ, 0xc0, !PT ;  /* 0x0080000034ff7812 */ /* 0x000fe2000788c0ff */
[----:B------:R-:W4:Y:S10]  /*5c4f0*/  LDL.LU R189, [R1+0xa38] ;  /* 0x000a380001bd7983 */ /* 0x000f340000300800 */
[----:B------:R3:W-:Y:S01]  /*5c500*/  @P3 STG.E.U16 desc[UR8][R56.64], R2 ;  /* 0x0000000238003986 */ /* 0x0007e2000c101508 */
[----:B------:R-:W-:Y:S01]  /*5c510*/  LOP3.LUT R55, R55, 0xffffdfff, RZ, 0xc0, !PT ;  /* 0xffffdfff37377812 */ /* 0x000fe200078ec0ff */
[----:B---3--:R-:W-:-:S05]  /*5c520*/  IMAD.WIDE R56, R190, 0x2, R66 ;  /* 0x00000002be387825 */ /* 0x008fca00078e0242 */
[----:B------:R0:W-:Y:S02]  /*5c530*/  @P4 STG.E.U16 desc[UR8][R56.64], R191 ;  /* 0x000000bf38004986 */ /* 0x0001e4000c101508 */
[----:B0-----:R-:W-:Y:S02]  /*5c540*/  IMAD.WIDE R56, R190, 0x2, R64 ;  /* 0x00000002be387825 */ /* 0x001fe400078e0240 */
[----:B------:R-:W3:Y:S04]  /*5c550*/  LDL.LU R190, [R1+0x13c] ;  /* 0x00013c0001be7983 */ /* 0x000ee80000300800 */
[----:B------:R-:W3:Y:S04]  /*5c560*/  LDL.LU R58, [R1+0xa3c] ;  /* 0x000a3c00013a7983 */ /* 0x000ee80000300800 */
[----:B------:R-:W3:Y:S04]  /*5c570*/  LDL.LU R192, [R1+0x12c] ;  /* 0x00012c0001c07983 */ /* 0x000ee80000300800 */
[----:B------:R-:W3:Y:S01]  /*5c580*/  LDL.LU R188, [R1+0xa40] ;  /* 0x000a400001bc7983 */ /* 0x000ee20000300800 */
[----:B------:R-:W-:-:S02]  /*5c590*/  PRMT R2, R191, 0x7632, R2 ;  /* 0x00007632bf027816 */ /* 0x000fc40000000002 */
[C---:B------:R-:W-:Y:S01]  /*5c5a0*/  LOP3.LUT P1, RZ, R52.reuse, 0x1000000, RZ, 0xc0, !PT ;  /* 0x0100000034ff7812 */ /* 0x040fe2000782c0ff */
[----:B------:R-:W3:Y:S01]  /*5c5b0*/  LDL.LU R191, [R1+0x110] ;  /* 0x0001100001bf7983 */ /* 0x000ee20000300800 */
[C---:B------:R-:W-:Y:S02]  /*5c5c0*/  LOP3.LUT P5, RZ, R52.reuse, 0x2000000, RZ, 0xc0, !PT ;  /* 0x0200000034ff7812 */ /* 0x040fe400078ac0ff */
[C---:B------:R-:W-:Y:S02]  /*5c5d0*/  LOP3.LUT P6, RZ, R52.reuse, 0x4000000, RZ, 0xc0, !PT ;  /* 0x0400000034ff7812 */ /* 0x040fe400078cc0ff */
[----:B------:R-:W-:-:S07]  /*5c5e0*/  LOP3.LUT P2, RZ, R52, 0x8000000, RZ, 0xc0, !PT ;  /* 0x0800000034ff7812 */ /* 0x000fce000784c0ff */
[----:B------:R0:W-:Y:S01]  /*5c5f0*/  @P1 STG.E.U16 desc[UR8][R56.64], R2 ;  /* 0x0000000238001986 */ /* 0x0001e2000c101508 */
[C---:B------:R-:W-:Y:S02]  /*5c600*/  LOP3.LUT P4, RZ, R52.reuse, 0x10000000, RZ, 0xc0, !PT ;  /* 0x1000000034ff7812 */ /* 0x040fe4000788c0ff */
[----:B------:R-:W-:Y:S01]  /*5c610*/  LOP3.LUT P3, RZ, R52, 0x20000000, RZ, 0xc0, !PT ;  /* 0x2000000034ff7812 */ /* 0x000fe2000786c0ff */
[----:B0-----:R-:W-:Y:S01]  /*5c620*/  IMAD.WIDE R56, R193, 0x2, R66 ;  /* 0x00000002c1387825 */ /* 0x001fe200078e0242 */
[----:B------:R-:W-:-:S04]  /*5c630*/  PRMT R2, R194, 0x7632, R2 ;  /* 0x00007632c2027816 */ /* 0x000fc80000000002 */
        /* <DEDUP_REMOVED lines=17> */
[----:B0-----:R-:W2:Y:S01]  /*5c750*/  LDL.LU R194, [R1+0x100] ;  /* 0x0001000001c27983 */ /* 0x001ea20000300800 */
[----:B----4-:R-:W-:-:S05]  /*5c760*/  IMAD.WIDE R52, R195, 0x2, R66 ;  /* 0x00000002c3347825 */ /* 0x010fca00078e0242 */
[----:B------:R0:W-:Y:S02]  /*5c770*/  @P2 STG.E.U16 desc[UR8][R52.64], R54 ;  /* 0x0000003634002986 */ /* 0x0001e4000c101508 */
[----:B0-----:R-:W-:Y:S02]  /*5c780*/  IMAD.WIDE R52, R195, 0x2, R64 ;  /* 0x00000002c3347825 */ /* 0x001fe400078e0240 */
[----:B------:R-:W4:Y:S01]  /*5c790*/  LDL.LU R195, [R1+0xa48] ;  /* 0x000a480001c37983 */ /* 0x000f220000300800 */
[----:B------:R-:W-:-:S05]  /*5c7a0*/  PRMT R2, R54, 0x7632, R2 ;  /* 0x0000763236027816 */ /* 0x000fca0000000002 */
[----:B------:R0:W-:Y:S02]  /*5c7b0*/  @P4 STG.E.U16 desc[UR8][R52.64], R2 ;  /* 0x0000000234004986 */ /* 0x0001e4000c101508 */
[----:B0-----:R-:W-:Y:S01]  /*5c7c0*/  IMAD.WIDE R52, R189, 0x2, R66 ;  /* 0x00000002bd347825 */ /* 0x001fe200078e0242 */
[----:B---3--:R-:W-:-:S04]  /*5c7d0*/  PRMT R2, R190, 0x7632, R2 ;  /* 0x00007632be027816 */ /* 0x008fc80000000002 */
[----:B------:R0:W-:Y:S02]  /*5c7e0*/  @P3 STG.E.U16 desc[UR8][R52.64], R190 ;  /* 0x000000be34003986 */ /* 0x0001e4000c101508 */
[----:B0-----:R-:W-:Y:S02]  /*5c7f0*/  IMAD.WIDE R52, R189, 0x2, R64 ;  /* 0x00000002bd347825 */ /* 0x001fe400078e0240 */
[----:B------:R-:W3:Y:S04]  /*5c800*/  LDL.LU R190, [R1+0xa4c] ;  /* 0x000a4c0001be7983 */ /* 0x000ee80000300800 */
[----:B------:R0:W-:Y:S04]  /*5c810*/  @P5 STG.E.U16 desc[UR8][R52.64], R2 ;  /* 0x0000000234005986 */ /* 0x0001e8000c101508 */
[----:B------:R-:W3:Y:S01]  /*5c820*/  LDL.LU R189, [R1+0x104] ;  /* 0x0001040001bd7983 */ /* 0x000ee20000300800 */
[----:B0-----:R-:W-:-:S05]  /*5c830*/  IMAD.WIDE R52, R58, 0x2, R66 ;  /* 0x000000023a347825 */ /* 0x001fca00078e0242 */
[----:B------:R0:W-:Y:S01]  /*5c840*/  @P0 STG.E.U16 desc[UR8][R52.64], R192 ;  /* 0x000000c034000986 */ /* 0x0001e2000c101508 */
[----:B------:R-:W-:Y:S02]  /*5c850*/  LOP3.LUT P0, RZ, R55, 0x10000, RZ, 0xc0, !PT ;  /* 0x0001000037ff7812 */ /* 0x000fe4000780c0ff */
[----:B------:R-:W-:Y:S01]  /*5c860*/  PRMT R2, R192, 0x7632, R2 ;  /* 0x00007632c0027816 */ /* 0x000fe20000000002 */
[----:B0-----:R-:W-:Y:S01]  /*5c870*/  IMAD.WIDE R52, R58, 0x2, R64 ;  /* 0x000000023a347825 */ /* 0x001fe200078e0240 */
[----:B------:R-:W-:Y:S01]  /*5c880*/  LOP3.LUT P1, RZ, R51, 0x10, RZ, 0xc0, !PT ;  /* 0x0000001033ff7812 */ /* 0x000fe2000782c0ff */
[----:B------:R-:W3:Y:S08]  /*5c890*/  LDL.LU R58, [R1+0xa50] ;  /* 0x000a5000013a7983 */ /* 0x000ef00000300800 */
        /* <DEDUP_REMOVED lines=11> */
[----:B--2---:R-:W-:-:S12]  /*5c950*/  IMAD.WIDE R52, R193, 0x2, R66 ;  /* 0x00000002c1347825 */ /* 0x004fd800078e0242 */
[----:B------:R0:W-:Y:S01]  /*5c960*/  @P0 STG.E.U16 desc[UR8][R52.64], R194 ;  /* 0x000000c234000986 */ /* 0x0001e2000c101508 */
[----:B------:R-:W-:Y:S01]  /*5c970*/  PRMT R2, R194, 0x7632, R2 ;  /* 0x00007632c2027816 */ /* 0x000fe20000000002 */
[----:B0-----:R-:W-:-:S05]  /*5c980*/  IMAD.WIDE R52, R193, 0x2, R64 ;  /* 0x00000002c1347825 */ /* 0x001fca00078e0240 */
[----:B------:R4:W-:Y:S02]  /*5c990*/  @P1 STG.E.U16 desc[UR8][R52.64], R2 ;  /* 0x0000000234001986 */ /* 0x0009e4000c101508 */
[----:B----4-:R-:W-:Y:S01]  /*5c9a0*/  IMAD.WIDE R52, R195, 0x2, R66 ;  /* 0x00000002c3347825 */ /* 0x010fe200078e0242 */
[----:B------:R-:W-:-:S04]  /*5c9b0*/  PRMT R2, R7, 0x7632, R2 ;  /* 0x0000763207027816 */ /* 0x000fc80000000002 */
[----:B------:R0:W-:Y:S02]  /*5c9c0*/  @P6 STG.E.U16 desc[UR8][R52.64], R7 ;  /* 0x0000000734006986 */ /* 0x0001e4000c101508 */
[----:B0-----:R-:W-:Y:S02]  /*5c9d0*/  IMAD.WIDE R52, R195, 0x2, R64 ;  /* 0x00000002c3347825 */ /* 0x001fe400078e0240 */
[----:B------:R-:W2:Y:S04]  /*5c9e0*/  LDL.LU R7, [R1+0x1b98] ;  /* 0x001b980001077983 */ /* 0x000ea80000300800 */
[----:B------:R-:W4:Y:S04]  /*5c9f0*/  LDL.LU R195, [R1+0xa54] ;  /* 0x000a540001c37983 */ /* 0x000f280000300800 */
[----:B------:R-:W2:Y:S01]  /*5ca00*/  LDL.LU R59, [R1+0x108] ;  /* 0x00010800013b7983 */ /* 0x000ea20000300800 */
[----:B------:R-:W-:-:S02]  /*5ca10*/  LOP3.LUT P2, RZ, R51, 0x40, RZ, 0xc0, !PT ;  /* 0x0000004033ff7812 */ /* 0x000fc4000784c0ff */
[----:B------:R-:W-:Y:S01]  /*5ca20*/  LOP3.LUT P4, RZ, R51, 0x80, RZ, 0xc0, !PT ;  /* 0x0000008033ff7812 */ /* 0x000fe2000788c0ff */
[----:B------:R-:W2:Y:S10]  /*5ca30*/  LDL.LU R191, [R1+0xa58] ;  /* 0x000a580001bf7983 */ /* 0x000eb40000300800 */
[----:B------:R3:W-:Y:S02]  /*5ca40*/  @P2 STG.E.U16 desc[UR8][R52.64], R2 ;  /* 0x0000000234002986 */ /* 0x0007e4000c101508 */
[----:B---3--:R-:W-:-:S05]  /*5ca50*/  IMAD.WIDE R52, R190, 0x2, R66 ;  /* 0x00000002be347825 */ /* 0x008fca00078e0242 */
[----:B------:R0:W-:Y:S02]  /*5ca60*/  @P4 STG.E.U16 desc[UR8][R52.64], R189 ;  /* 0x000000bd34004986 */ /* 0x0001e4000c101508 */
[----:B0-----:R-:W-:Y:S02]  /*5ca70*/  IMAD.WIDE R52, R190, 0x2, R64 ;  /* 0x00000002be347825 */ /* 0x001fe400078e0240 */
[----:B------:R-:W3:Y:S04]  /*5ca80*/  LDL.LU R190, [R1+0x11c] ;  /* 0x00011c0001be7983 */ /* 0x000ee80000300800 */
[----:B------:R-:W3:Y:S04]  /*5ca90*/  LDL.LU R193, [R1+0xa5c] ;  /* 0x000a5c0001c17983 */ /* 0x000ee80000300800 */
[----:B------:R-:W3:Y:S04]  /*5caa0*/  LDL.LU R194, [R1+0x10c] ;  /* 0x00010c0001c27983 */ /* 0x000ee80000300800 */
[----:B------:R-:W3:Y:S04]  /*5cab0*/  LDL.LU R54, [R1+0xa60] ;  /* 0x000a600001367983 */ /* 0x000ee80000300800 */
[----:B------:R-:W3:Y:S01]  /*5cac0*/  LDL.LU R188, [R1+0xf0] ;  /* 0x0000f00001bc7983 */ /* 0x000ee20000300800 */
[----:B------:R-:W-:-:S02]  /*5cad0*/  LOP3.LUT P3, RZ, R51, 0x100, RZ, 0xc0, !PT ;  /* 0x0000010033ff7812 */ /* 0x000fc4000786c0ff */
[----:B------:R-:W-:Y:S02]  /*5cae0*/  LOP3.LUT P5, RZ, R51, 0x200, RZ, 0xc0, !PT ;  /* 0x0000020033ff7812 */ /* 0x000fe400078ac0ff */
[----:B------:R-:W-:Y:S02]  /*5caf0*/  PRMT R2, R189, 0x7632, R2 ;  /* 0x00007632bd027816 */ /* 0x000fe40000000002 */
[C---:B------:R-:W-:Y:S01]  /*5cb00*/  LOP3.LUT P6, RZ, R51.reuse, 0x400, RZ, 0xc0, !PT ;  /* 0x0000040033ff7812 */ /* 0x040fe200078cc0ff */
[----:B------:R-:W3:Y:S01]  /*5cb10*/  LDL.LU R189, [R1+0xa64] ;  /* 0x000a640001bd7983 */ /* 0x000ee20000300800 */
[----:B------:R-:W-:-:S05]  /*5cb20*/  LOP3.LUT P1, RZ, R51, 0x800, RZ, 0xc0, !PT ;  /* 0x0000080033ff7812 */ /* 0x000fca000782c0ff */
[----:B------:R0:W-:Y:S02]  /*5cb30*/  @P3 STG.E.U16 desc[UR8][R52.64], R2 ;  /* 0x0000000234003986 */ /* 0x0001e4000c101508 */
[----:B0-----:R-:W-:Y:S01]  /*5cb40*/  IMAD.WIDE R52, R58, 0x2, R66 ;  /* 0x000000023a347825 */ /* 0x001fe200078e0242 */
[----:B------:R-:W-:-:S04]  /*5cb50*/  PRMT R2, R192, 0x7632, R2 ;  /* 0x00007632c0027816 */ /* 0x000fc80000000002 */
[----:B------:R0:W-:Y:S02]  /*5cb60*/  @P5 STG.E.U16 desc[UR8][R52.64], R192 ;  /* 0x000000c034005986 */ /* 0x0001e4000c101508 */
[----:B0-----:R-:W-:Y:S02]  /*5cb70*/  IMAD.WIDE R52, R58, 0x2, R64 ;  /* 0x000000023a347825 */ /* 0x001fe400078e0240 */
[----:B------:R-:W3:Y:S04]  /*5cb80*/  LDL.LU R58, [R1+0xe0] ;  /* 0x0000e000013a7983 */ /* 0x000ee80000300800 */
[----:B------:R4:W-:Y:S04]  /*5cb90*/  @P6 STG.E.U16 desc[UR8][R52.64], R2 ;  /* 0x0000000234006986 */ /* 0x0009e8000c101508 */
[----:B------:R-:W3:Y:S01]  /*5cba0*/  LDL.LU R192, [R1+0xa68] ;  /* 0x000a680001c07983 */ /* 0x000ee20000300800 */
[----:B------:R-:W-:Y:S01]  /*5cbb0*/  LOP3.LUT R55, R55, 0xfffffdff, RZ, 0xc0, !PT ;  /* 0xfffffdff37377812 */ /* 0x000fe200078ec0ff */
[----:B----4-:R-:W-:-:S05]  /*5cbc0*/  IMAD.WIDE R52, R195, 0x2, R66 ;  /* 0x00000002c3347825 */ /* 0x010fca00078e0242 */
[----:B--2---:R0:W-:Y:S02]  /*5cbd0*/  @P1 STG.E.U16 desc[UR8][R52.64], R59 ;  /* 0x0000003b34001986 */ /* 0x0041e4000c101508 */
[----:B0-----:R-:W-:Y:S02]  /*5cbe0*/  IMAD.WIDE R52, R195, 0x2, R64 ;  /* 0x00000002c3347825 */ /* 0x001fe400078e0240 */
[----:B------:R-:W2:Y:S01]  /*5cbf0*/  LDL.LU R195, [R1+0xf4] ;  /* 0x0000f40001c37983 */ /* 0x000ea20000300800 */
[----:B------:R-:W-:-:S13]  /*5cc00*/  LOP3.LUT P0, RZ, R7, 0x20, RZ, 0xc0, !PT ;  /* 0x0000002007ff7812 */ /* 0x000fda000780c0ff */
        /* <DEDUP_REMOVED lines=51> */
[----:B------:R-:W-:Y:S02]  /*5cf40*/  LOP3.LUT P1, RZ, R51, 0x40000, RZ, 0xc0, !PT ;  /* 0x0004000033ff7812 */ /* 0x000fe4000782c0ff */
[----:B------:R-:W-:Y:S01]  /*5cf50*/  LOP3.LUT P4, RZ, R7, 0x80, RZ, 0xc0, !PT ;  /* 0x0000008007ff7812 */ /* 0x000fe2000788c0ff */
[----:B------:R-:W-:Y:S01]  /*5cf60*/  IMAD.WIDE R52, R192, 0x2, R64 ;  /* 0x00000002c0347825 */ /* 0x000fe200078e0240 */
[----:B------:R-:W2:Y:S09]  /*5cf70*/  LDL.LU R58, [R1+0xa78] ;  /* 0x000a7800013a7983 */ /* 0x000eb20000300800 */
[----:B------:R3:W-:Y:S02]  /*5cf80*/  @P1 STG.E.U16 desc[UR8][R52.64], R2 ;  /* 0x0000000234001986 */ /* 0x0007e4000c101508 */
[----:B---3--:R-:W-:-:S05]  /*5cf90*/  IMAD.WIDE R52, R190, 0x2, R66 ;  /* 0x00000002be347825 */ /* 0x008fca00078e0242 */
[----:B----4-:R0:W-:Y:S02]  /*5cfa0*/  @P4 STG.E.U16 desc[UR8][R52.64], R191 ;  /* 0x000000bf34004986 */ /* 0x0101e4000c101508 */
[----:B0-----:R-:W-:Y:S02]  /*5cfb0*/  IMAD.WIDE R52, R190, 0x2, R64 ;  /* 0x00000002be347825 */ /* 0x001fe400078e0240 */
[----:B------:R-:W3:Y:S04]  /*5cfc0*/  LDL.LU R190, [R1+0xfc] ;  /* 0x0000fc0001be7983 */ /* 0x000ee80000300800 */
[----:B------:R-:W4:Y:S04]  /*5cfd0*/  LDL.LU R188, [R1+0xa7c] ;  /* 0x000a7c0001bc7983 */ /* 0x000f280000300800 */
[----:B------:R-:W4:Y:S04]  /*5cfe0*/  LDL.LU R192, [R1+0xec] ;  /* 0x0000ec0001c07983 */ /* 0x000f280000300800 */
[----:B------:R-:W4:Y:S01]  /*5cff0*/  LDL.LU R189, [R1+0xa80] ;  /* 0x000a800001bd7983 */ /* 0x000f220000300800 */
[----:B------:R-:W-:-:S03]  /*5d000*/  PRMT R2, R191, 0x7632, R2 ;  /* 0x00007632bf027816 */ /* 0x000fc60000000002 */
[----:B------:R-:W4:Y:S01]  /*5d010*/  LDL.LU R191, [R1+0xd0] ;  /* 0x0000d00001bf7983 */ /* 0x000f220000300800 */
[----:B------:R-:W-:Y:S02]  /*5d020*/  LOP3.LUT P2, RZ, R7, 0x100, RZ, 0xc0, !PT ;  /* 0x0000010007ff7812 */ /* 0x000fe4000784c0ff */
[C---:B------:R-:W-:Y:S02]  /*5d030*/  LOP3.LUT P5, RZ, R51.reuse, 0x80000, RZ, 0xc0, !PT ;  /* 0x0008000033ff7812 */ /* 0x040fe400078ac0ff */
[----:B------:R-:W-:Y:S02]  /*5d040*/  LOP3.LUT P6, RZ, R51, 0x100000, RZ, 0xc0, !PT ;  /* 0x0010000033ff7812 */ /* 0x000fe400078cc0ff */
        /* <DEDUP_REMOVED lines=21> */
[----:B------:R-:W-:Y:S02]  /*5d1a0*/  LOP3.LUT P4, RZ, R7, 0x400, RZ, 0xc0, !PT ;  /* 0x0000040007ff7812 */ /* 0x000fe4000788c0ff */
        /* <DEDUP_REMOVED lines=59> */
[----:B------:R-:W-:Y:S02]  /*5d560*/  LOP3.LUT P1, RZ, R7, 0x10000, RZ, 0xc0, !PT ;  /* 0x0001000007ff7812 */ /* 0x000fe4000782c0ff */
[C---:B------:R-:W-:Y:S02]  /*5d570*/  LOP3.LUT P5, RZ, R51.reuse, 0x8000000, RZ, 0xc0, !PT ;  /* 0x0800000033ff7812 */ /* 0x040fe400078ac0ff */
[----:B------:R-:W-:Y:S02]  /*5d580*/  LOP3.LUT P6, RZ, R51, 0x10000000, RZ, 0xc0, !PT ;  /* 0x1000000033ff7812 */ /* 0x000fe400078cc0ff */
[----:B------:R-:W-:-:S07]  /*5d590*/  LOP3.LUT P2, RZ, R7, 0x20000, RZ, 0xc0, !PT ;  /* 0x0002000007ff7812 */ /* 0x000fce000784c0ff */
[----:B------:R4:W-:Y:S02]  /*5d5a0*/  @P1 STG.E.U16 desc[UR8][R52.64], R2 ;  /* 0x0000000234001986 */ /* 0x0009e4000c101508 */
[----:B----4-:R-:W-:Y:S01]  /*5d5b0*/  IMAD.WIDE R52, R192, 0x2, R66 ;  /* 0x00000002c0347825 */ /* 0x010fe200078e0242 */
[----:B------:R-:W-:-:S04]  /*5d5c0*/  PRMT R2, R54, 0x7632, R2 ;  /* 0x0000763236027816 */ /* 0x000fc80000000002 */
[----:B------:R0:W-:Y:S02]  /*5d5d0*/  @P5 STG.E.U16 desc[UR8][R52.64], R54 ;  /* 0x0000003634005986 */ /* 0x0001e4000c101508 */
[----:B0-----:R-:W-:Y:S02]  /*5d5e0*/  IMAD.WIDE R52, R192, 0x2, R64 ;  /* 0x00000002c0347825 */ /* 0x001fe400078e0240 */
[----:B------:R-:W4:Y:S04]  /*5d5f0*/  LDL.LU R192, [R1+0xaa4] ;  /* 0x000aa40001c07983 */ /* 0x000f280000300800 */
[----:B------:R2:W-:Y:S02]  /*5d600*/  @P6 STG.E.U16 desc[UR8][R52.64], R2 ;  /* 0x0000000234006986 */ /* 0x0005e4000c101508 */
        /* <DEDUP_REMOVED lines=45> */
[----:B------:R-:W-:Y:S01]  /*5d8e0*/  LOP3.LUT P6, RZ, R50, 0x2, RZ, 0xc0, !PT ;  /* 0x0000000232ff7812 */ /* 0x000fe200078cc0ff */
[----:B----4-:R-:W-:Y:S01]  /*5d8f0*/  IMAD.WIDE R52, R192, 0x2, R66 ;  /* 0x00000002c0347825 */ /* 0x010fe200078e0242 */
[----:B------:R-:W-:-:S09]  /*5d900*/  PRMT R2, R49, 0x7632, R2 ;  /* 0x0000763231027816 */ /* 0x000fd20000000002 */
[----:B------:R0:W-:Y:S02]  /*5d910*/  @P0 STG.E.U16 desc[UR8][R52.64], R49 ;  /* 0x0000003134000986 */ /* 0x0001e4000c101508 */
[----:B0-----:R-:W-:Y:S02]  /*5d920*/  IMAD.WIDE R52, R192, 0x2, R64 ;  /* 0x00000002c0347825 */ /* 0x001fe400078e0240 */
[----:B------:R-:W4:Y:S04]  /*5d930*/  LDL.LU R49, [R1+0x1b90] ;  /* 0x001b900001317983 */ /* 0x000f280000300800 */
        /* <DEDUP_REMOVED lines=23> */
[----:B------:R-:W-:-:S05]  /*5dab0*/  LOP3.LUT P6, RZ, R50, 0x10, RZ, 0xc0, !PT ;  /* 0x0000001032ff7812 */ /* 0x000fca00078cc0ff */
[----:B------:R0:W-:Y:S01]  /*5dac0*/  @P3 STG.E.U16 desc[UR8][R52.64], R2 ;  /* 0x0000000234003986 */ /* 0x0001e2000c101508 */
[----:B------:R-:W-:Y:S01]  /*5dad0*/  LOP3.LUT P1, RZ, R7, 0x2000000, RZ, 0xc0, !PT ;  /* 0x0200000007ff7812 */ /* 0x000fe2000782c0ff */
[----:B0-----:R-:W-:-:S05]  /*5dae0*/  IMAD.WIDE R52, R194, 0x2, R66 ;  /* 0x00000002c2347825 */ /* 0x001fca00078e0242 */
[----:B----4-:R0:W-:Y:S01]  /*5daf0*/  @P5 STG.E.U16 desc[UR8][R52.64], R49 ;  /* 0x0000003134005986 */ /* 0x0101e2000c101508 */
[----:B------:R-:W-:-:S03]  /*5db00*/  PRMT R2, R49, 0x7632, R2 ;  /* 0x0000763231027816 */ /* 0x000fc60000000002 */
[----:B0-----:R-:W4:Y:S04]  /*5db10*/  LDL.LU R49, [R1+0x1b88] ;  /* 0x001b880001317983 */ /* 0x001f280000300800 */
[----:B------:R-:W4:Y:S01]  /*5db20*/  LDL.LU R189, [R1+0xac4] ;  /* 0x000ac40001bd7983 */ /* 0x000f220000300800 */
[----:B------:R-:W-:-:S03]  /*5db30*/  IMAD.WIDE R52, R194, 0x2, R64 ;  /* 0x00000002c2347825 */ /* 0x000fc600078e0240 */
        /* <DEDUP_REMOVED lines=30> */
[----:B------:R-:W3:Y:S04]  /*5dd20*/  LDL.LU R191, [R1+0x84] ;  /* 0x0000840001bf7983 */ /* 0x000ee80000300800 */
[----:B------:R0:W-:Y:S02]  /*5dd30*/  @P5 STG.E.U16 desc[UR8][R52.64], R2 ;  /* 0x0000000234005986 */ /* 0x0001e4000c101508 */
        /* <DEDUP_REMOVED lines=27> */
[----:B------:R-:W4:Y:S01]  /*5def0*/  LDL.LU R59, [R1+0x88] ;  /* 0x00008800013b7983 */ /* 0x000f220000300800 */
[----:B------:R-:W-:Y:S02]  /*5df00*/  LOP3.LUT P1, RZ, R50, 0x400, RZ, 0xc0, !PT ;  /* 0x0000040032ff7812 */ /* 0x000fe4000782c0ff */
[----:B------:R-:W-:Y:S01]  /*5df10*/  LOP3.LUT P4, RZ, R7, 0x80000000, RZ, 0xc0, !PT ;  /* 0x8000000007ff7812 */ /* 0x000fe2000788c0ff */
[----:B------:R-:W-:Y:S01]  /*5df20*/  IMAD.WIDE R52, R194, 0x2, R64 ;  /* 0x00000002c2347825 */ /* 0x000fe200078e0240 */
[----:B------:R-:W4:Y:S09]  /*5df30*/  LDL.LU R189, [R1+0xae0] ;  /* 0x000ae00001bd7983 */ /* 0x000f320000300800 */
        /* <DEDUP_REMOVED lines=10> */
[C---:B------:R-:W-:Y:S02]  /*5dfe0*/  LOP3.LUT P5, RZ, R50.reuse, 0x800, RZ, 0xc0, !PT ;  /* 0x0000080032ff7812 */ /* 0x040fe400078ac0ff */
[----:B------:R-:W-:Y:S02]  /*5dff0*/  PRMT R2, R191, 0x7632, R2 ;  /* 0x00007632bf027816 */ /* 0x000fe40000000002 */
[----:B------:R-:W-:Y:S01]  /*5e000*/  LOP3.LUT P6, RZ, R50, 0x1000, RZ, 0xc0, !PT ;  /* 0x0000100032ff7812 */ /* 0x000fe200078cc0ff */
        /* <DEDUP_REMOVED lines=10> */
[----:B--2---:R-:W-:-:S05]  /*5e0b0*/  IMAD.WIDE R52, R195, 0x2, R66 ;  /* 0x00000002c3347825 */ /* 0x004fca00078e0242 */
[----:B----4-:R0:W-:Y:S02]  /*5e0c0*/  @P3 STG.E.U16 desc[UR8][R52.64], R59 ;  /* 0x0000003b34003986 */ /* 0x0101e4000c101508 */
        /* <DEDUP_REMOVED lines=56> */
[C---:B------:R-:W-:Y:S01]  /*5e450*/  LOP3.LUT P4, RZ, R49.reuse, 0x80, RZ, 0xc0, !PT ;  /* 0x0000008031ff7812 */ /* 0x040fe2000788c0ff */
[----:B------:R-:W-:Y:S01]  /*5e460*/  IMAD.WIDE R52, R192, 0x2, R64 ;  /* 0x00000002c0347825 */ /* 0x000fe200078e0240 */
[----:B------:R-:W2:Y:S09]  /*5e470*/  LDL.LU R191, [R1+0xc1c] ;  /* 0x000c1c0001bf7983 */ /* 0x000eb20000300800 */
[----:B------:R3:W-:Y:S01]  /*5e480*/  @P3 STG.E.U16 desc[UR8][R52.64], R2 ;  /* 0x0000000234003986 */ /* 0x0007e2000c101508 */
[----:B------:R-:W-:Y:S01]  /*5e490*/  LOP3.LUT P1, RZ, R49, 0x100, RZ, 0xc0, !PT ;  /* 0x0000010031ff7812 */ /* 0x000fe2000782c0ff */
        /* <DEDUP_REMOVED lines=9> */
[C---:B------:R-:W-:Y:S02]  /*5e530*/  LOP3.LUT P5, RZ, R50.reuse, 0x80000, RZ, 0xc0, !PT ;  /* 0x0008000032ff7812 */ /* 0x040fe400078ac0ff */
[----:B------:R-:W-:Y:S01]  /*5e540*/  LOP3.LUT P6, RZ, R50, 0x100000, RZ, 0xc0, !PT ;  /* 0x0010000032ff7812 */ /* 0x000fe200078cc0ff */
[----:B------:R0:W-:Y:S01]  /*5e550*/  @P1 STG.E.U16 desc[UR8][R52.64], R2 ;  /* 0x0000000234001986 */ /* 0x0001e2000c101508 */
[----:B------:R-:W-:Y:S01]  /*5e560*/  LOP3.LUT P2, RZ, R49, 0x200, RZ, 0xc0, !PT ;  /* 0x0000020031ff7812 */ /* 0x000fe2000784c0ff */
[----:B0-----:R-:W-:Y:S01]  /*5e570*/  IMAD.WIDE R52, R193, 0x2, R66 ;  /* 0x00000002c1347825 */ /* 0x001fe200078e0242 */
[----:B------:R-:W-:-:S07]  /*5e580*/  PRMT R2, R194, 0x7632, R2 ;  /* 0x00007632c2027816 */ /* 0x000fce0000000002 */
        /* <DEDUP_REMOVED lines=60> */
[----:B0-----:R-:W2:Y:S04]  /*5e950*/  LDL.LU R48, [R1+0x1b84] ;  /* 0x001b840001307983 */ /* 0x001ea80000300800 */
[----:B------:R-:W2:Y:S04]  /*5e960*/  LDL.LU R194, [R1+0xc44] ;  /* 0x000c440001c27983 */ /* 0x000ea80000300800 */
[----:B------:R-:W2:Y:S01]  /*5e970*/  LDL.LU R54, [R1+0x48] ;  /* 0x0000480001367983 */ /* 0x000ea20000300800 */
[----:B------:R-:W-:-:S03]  /*5e980*/  LOP3.LUT P2, RZ, R50, 0x4000000, RZ, 0xc0, !PT ;  /* 0x0400000032ff7812 */ /* 0x000fc6000784c0ff */
[----:B------:R-:W2:Y:S01]  /*5e990*/  LDL.LU R193, [R1+0xc48] ;  /* 0x000c480001c17983 */ /* 0x000ea20000300800 */
[----:B------:R-:W-:Y:S01]  /*5e9a0*/  LOP3.LUT P3, RZ, R49, 0x8000, RZ, 0xc0, !PT ;  /* 0x0000800031ff7812 */ /* 0x000fe2000786c0ff */
[----:B------:R-:W-:Y:S02]  /*5e9b0*/  IMAD.WIDE R52, R195, 0x2, R64 ;  /* 0x00000002c3347825 */ /* 0x000fe400078e0240 */
[----:B------:R-:W2:Y:S04]  /*5e9c0*/  LDL.LU R195, [R1+0x5c] ;  /* 0x00005c0001c37983 */ /* 0x000ea80000300800 */
[----:B------:R-:W2:Y:S04]  /*5e9d0*/  LDL.LU R188, [R1+0xc50] ;  /* 0x000c500001bc7983 */ /* 0x000ea80000300800 */
[----:B------:R3:W-:Y:S01]  /*5e9e0*/  @P2 STG.E.U16 desc[UR8][R52.64], R2 ;  /* 0x0000000234002986 */ /* 0x0007e2000c101508 */
[----:B------:R-:W-:-:S02]  /*5e9f0*/  LOP3.LUT P0, RZ, R49, 0x200000, RZ, 0xc0, !PT ;  /* 0x0020000031ff7812 */ /* 0x000fc4000780c0ff */
[----:B------:R-:W-:Y:S01]  /*5ea00*/  LOP3.LUT R0, R0, 0xfffdffff, RZ, 0xc0, !PT ;  /* 0xfffdffff00007812 */ /* 0x000fe200078ec0ff */
[----:B---3--:R-:W-:-:S05]  /*5ea10*/  IMAD.WIDE R52, R190, 0x2, R66 ;  /* 0x00000002be347825 */ /* 0x008fca00078e0242 */
[----:B------:R0:W-:Y:S02]  /*5ea20*/  @P3 STG.E.U16 desc[UR8][R52.64], R191 ;  /* 0x000000bf34003986 */ /* 0x0001e4000c101508 */
[----:B0-----:R-:W-:Y:S02]  /*5ea30*/  IMAD.WIDE R52, R190, 0x2, R64 ;  /* 0x00000002be347825 */ /* 0x001fe400078e0240 */
[----:B------:R-:W3:Y:S04]  /*5ea40*/  LDL.LU R190, [R1+0x4c] ;  /* 0x00004c0001be7983 */ /* 0x000ee80000300800 */
[----:B------:R-:W3:Y:S01]  /*5ea50*/  LDL.LU R189, [R1+0xc58] ;  /* 0x000c580001bd7983 */ /* 0x000ee20000300800 */
[----:B------:R-:W-:-:S03]  /*5ea60*/  PRMT R2, R191, 0x7632, R2 ;  /* 0x00007632bf027816 */ /* 0x000fc60000000002 */
[----:B------:R-:W3:Y:S01]  /*5ea70*/  LDL.LU R191, [R1+0x30] ;  /* 0x0000300001bf7983 */ /* 0x000ee20000300800 */
[----:B------:R-:W-:Y:S02]  /*5ea80*/  @P0 LOP3.LUT R0, R0, 0x20000, RZ, 0xfc, !PT ;  /* 0x0002000000000812 */ /* 0x000fe400078efcff */
[----:B------:R-:W-:Y:S02]  /*5ea90*/  LOP3.LUT P4, RZ, R49, 0x10000, RZ, 0xc0, !PT ;  /* 0x0001000031ff7812 */ /* 0x000fe4000788c0ff */
[----:B------:R-:W-:Y:S02]  /*5eaa0*/  LOP3.LUT R0, R0, 0xfffbffff, RZ, 0xc0, !PT ;  /* 0xfffbffff00007812 */ /* 0x000fe400078ec0ff */
[C---:B------:R-:W-:Y:S02]  /*5eab0*/  LOP3.LUT P5, RZ, R50.reuse, 0x8000000, RZ, 0xc0, !PT ;  /* 0x0800000032ff7812 */ /* 0x040fe400078ac0ff */
[C---:B------:R-:W-:Y:S02]  /*5eac0*/  LOP3.LUT P6, RZ, R50.reuse, 0x10000000, RZ, 0xc0, !PT ;  /* 0x1000000032ff7812 */ /* 0x040fe400078cc0ff */
[----:B------:R-:W-:-:S05]  /*5ead0*/  LOP3.LUT P3, RZ, R50, 0x20000000, RZ, 0xc0, !PT ;  /* 0x2000000032ff7812 */ /* 0x000fca000786c0ff */
[----:B------:R4:W-:Y:S01]  /*5eae0*/  @P4 STG.E.U16 desc[UR8][R52.64], R2 ;  /* 0x0000000234004986 */ /* 0x0009e2000c101508 */
[----:B------:R-:W-:Y:S01]  /*5eaf0*/  LOP3.LUT P4, RZ, R50, 0x40000000, RZ, 0xc0, !PT ;  /* 0x4000000032ff7812 */ /* 0x000fe2000788c0ff */
[----:B----4-:R-:W-:Y:S01]  /*5eb00*/  IMAD.WIDE R52, R58, 0x2, R66 ;  /* 0x000000023a347825 */ /* 0x010fe200078e0242 */
[----:B--2---:R-:W-:-:S13]  /*5eb10*/  LOP3.LUT P0, RZ, R48, 0x1, RZ, 0xc0, !PT ;  /* 0x0000000130ff7812 */ /* 0x004fda000780c0ff */
[----:B------:R-:W-:Y:S02]  /*5eb20*/  @P0 LOP3.LUT R0, R0, 0x40000, RZ, 0xfc, !PT ;  /* 0x0004000000000812 */ /* 0x000fe400078efcff */
[----:B------:R-:W-:Y:S01]  /*5eb30*/  LOP3.LUT P0, RZ, R50, 0x80000000, RZ, 0xc0, !PT ;  /* 0x8000000032ff7812 */ /* 0x000fe2000780c0ff */
[----:B------:R-:W-:Y:S02]  /*5eb40*/  IMAD.WIDE R50, R58, 0x2, R64 ;  /* 0x000000023a327825 */ /* 0x000fe400078e0240 */
[----:B------:R-:W2:Y:S01]  /*5eb50*/  LDL.LU R58, [R1+0xc60] ;  /* 0x000c6000013a7983 */ /* 0x000ea20000300800 */
[----:B------:R-:W-:Y:S02]  /*5eb60*/  LOP3.LUT P1, RZ, R49, 0x20000, RZ, 0xc0, !PT ;  /* 0x0002000031ff7812 */ /* 0x000fe4000782c0ff */
[----:B------:R-:W-:Y:S01]  /*5eb70*/  PRMT R2, R192, 0x7632, R2 ;  /* 0x00007632c0027816 */ /* 0x000fe20000000002 */
[----:B------:R0:W-:Y:S01]  /*5eb80*/  @P5 STG.E.U16 desc[UR8][R52.64], R192 ;  /* 0x000000c034005986 */ /* 0x0001e2000c101508 */
[----:B------:R-:W-:-:S03]  /*5eb90*/  LOP3.LUT R0, R0, 0xfff7ffff, RZ, 0xc0, !PT ;  /* 0xfff7ffff00007812 */ /* 0x000fc600078ec0ff */
[----:B------:R4:W-:Y:S01]  /*5eba0*/  @P6 STG.E.U16 desc[UR8][R50.64], R2 ;  /* 0x0000000232006986 */ /* 0x0009e2000c101508 */
[C---:B------:R-:W-:Y:S02]  /*5ebb0*/  LOP3.LUT P2, RZ, R49.reuse, 0x40000, RZ, 0xc0, !PT ;  /* 0x0004000031ff7812 */ /* 0x040fe4000784c0ff */
[----:B------:R-:W-:Y:S01]  /*5ebc0*/  @P0 LOP3.LUT R0, R0, 0x80000, RZ, 0xfc, !PT ;  /* 0x0008000000000812 */ /* 0x000fe200078efcff */
[----:B0-----:R-:W2:Y:S01]  /*5ebd0*/  LDL.LU R192, [R1+0xc64] ;  /* 0x000c640001c07983 */ /* 0x001ea20000300800 */
[----:B----4-:R-:W-:Y:S01]  /*5ebe0*/  IMAD.WIDE R50, R194, 0x2, R66 ;  /* 0x00000002c2327825 */ /* 0x010fe200078e0242 */
[----:B------:R-:W-:-:S04]  /*5ebf0*/  LOP3.LUT P0, RZ, R49, 0x100000, RZ, 0xc0, !PT ;  /* 0x0010000031ff7812 */ /* 0x000fc8000780c0ff */
[----:B------:R0:W-:Y:S01]  /*5ec00*/  @P1 STG.E.U16 desc[UR8][R50.64], R54 ;  /* 0x0000003632001986 */ /* 0x0001e2000c101508 */
[----:B------:R-:W-:Y:S02]  /*5ec10*/  PRMT R2, R54, 0x7632, R2 ;  /* 0x0000763236027816 */ /* 0x000fe40000000002 */
[----:B------:R-:W-:Y:S01]  /*5ec20*/  LOP3.LUT R0, R0, 0xffefffff, RZ, 0xc0, !PT ;  /* 0xffefffff00007812 */ /* 0x000fe200078ec0ff */
[----:B0-----:R-:W-:Y:S02]  /*5ec30*/  IMAD.WIDE R50, R194, 0x2, R64 ;  /* 0x00000002c2327825 */ /* 0x001fe400078e0240 */
[----:B------:R-:W4:Y:S04]  /*5ec40*/  LDL.LU R194, [R1+0x34] ;  /* 0x0000340001c27983 */ /* 0x000f280000300800 */
[----:B------:R0:W-:Y:S01]  /*5ec50*/  @P2 STG.E.U16 desc[UR8][R50.64], R2 ;  /* 0x0000000232002986 */ /* 0x0001e2000c101508 */
[----:B------:R-:W-:-:S02]  /*5ec60*/  @P0 LOP3.LUT R0, R0, 0x100000, RZ, 0xfc, !PT ;  /* 0x0010000000000812 */ /* 0x000fc400078efcff */
[----:B------:R-:W-:Y:S01]  /*5ec70*/  LOP3.LUT P0, RZ, R49, 0x80000, RZ, 0xc0, !PT ;  /* 0x0008000031ff7812 */ /* 0x000fe2000780c0ff */
[----:B0-----:R-:W-:Y:S01]  /*5ec80*/  IMAD.WIDE R50, R193, 0x2, R66 ;  /* 0x00000002c1327825 */ /* 0x001fe200078e0242 */
[----:B------:R-:W-:-:S04]  /*5ec90*/  PRMT R2, R195, 0x7632, R2 ;  /* 0x00007632c3027816 */ /* 0x000fc80000000002 */
[----:B------:R0:W-:Y:S02]  /*5eca0*/  @P3 STG.E.U16 desc[UR8][R50.64], R195 ;  /* 0x000000c332003986 */ /* 0x0001e4000c101508 */
[----:B0-----:R-:W-:Y:S02]  /*5ecb0*/  IMAD.WIDE R50, R193, 0x2, R64 ;  /* 0x00000002c1327825 */ /* 0x001fe400078e0240 */
[----:B------:R-:W4:Y:S04]  /*5ecc0*/  LDL.LU R195, [R1+0xc6c] ;  /* 0x000c6c0001c37983 */ /* 0x000f280000300800 */
[----:B------:R0:W-:Y:S04]  /*5ecd0*/  @P4 STG.E.U16 desc[UR8][R50.64], R2 ;  /* 0x0000000232004986 */ /* 0x0001e8000c101508 */
[----:B------:R-:W4:Y:S01]  /*5ece0*/  LDL.LU R193, [R1+0x24] ;  /* 0x0000240001c17983 */ /* 0x000f220000300800 */
[----:B0-----:R-:W-:-:S05]  /*5ecf0*/  IMAD.WIDE R50, R188, 0x2, R66 ;  /* 0x00000002bc327825 */ /* 0x001fca00078e0242 */
[----:B---3--:R0:W-:Y:S01]  /*5ed00*/  @P0 STG.E.U16 desc[UR8][R50.64], R190 ;  /* 0x000000be32000986 */ /* 0x0081e2000c101508 */
[----:B------:R-:W-:Y:S02]  /*5ed10*/  LOP3.LUT P0, RZ, R0, 0x100000, RZ, 0xc0, !PT ;  /* 0x0010000000ff7812 */ /* 0x000fe4000780c0ff */
[----:B------:R-:W-:Y:S01]  /*5ed20*/  PRMT R2, R190, 0x7632, R2 ;  /* 0x00007632be027816 */ /* 0x000fe20000000002 */
[----:B0-----:R-:W-:Y:S01]  /*5ed30*/  IMAD.WIDE R50, R188, 0x2, R64 ;  /* 0x00000002bc327825 */ /* 0x001fe200078e0240 */
[----:B------:R-:W3:Y:S09]  /*5ed40*/  LDL.LU R190, [R1+0xc74] ;  /* 0x000c740001be7983 */ /* 0x000ef20000300800 */
        /* <DEDUP_REMOVED lines=9> */
[----:B0-----:R-:W-:Y:S01]  /*5ede0*/  PRMT R2, R3, 0x7632, R2 ;  /* 0x0000763203027816 */ /* 0x001fe20000000002 */
[----:B--2---:R-:W-:-:S10]  /*5edf0*/  IMAD.WIDE R50, R58, 0x2, R66 ;  /* 0x000000023a327825 */ /* 0x004fd400078e0242 */
[----:B------:R0:W-:Y:S04]  /*5ee00*/  @P0 STG.E.U16 desc[UR8][R50.64], R3 ;  /* 0x0000000332000986 */ /* 0x0001e8000c101508 */
[----:B0-----:R-:W2:Y:S01]  /*5ee10*/  LDL.LU R3, [R1+0x1b80] ;  /* 0x001b800001037983 */ /* 0x001ea20000300800 */
[----:B------:R-:W-:Y:S02]  /*5ee20*/  LOP3.LUT P5, RZ, R49, 0x400000, RZ, 0xc0, !PT ;  /* 0x0040000031ff7812 */ /* 0x000fe400078ac0ff */
[----:B------:R-:W-:Y:S01]  /*5ee30*/  LOP3.LUT P6, RZ, R48, 0x2, RZ, 0xc0, !PT ;  /* 0x0000000230ff7812 */ /* 0x000fe200078cc0ff */
[----:B------:R-:W-:-:S10]  /*5ee40*/  IMAD.WIDE R50, R58, 0x2, R64 ;  /* 0x000000023a327825 */ /* 0x000fd400078e0240 */
[----:B------:R0:W-:Y:S01]  /*5ee50*/  @P5 STG.E.U16 desc[UR8][R50.64], R2 ;  /* 0x0000000232005986 */ /* 0x0001e2000c101508 */
[----:B------:R-:W-:Y:S01]  /*5ee60*/  LOP3.LUT P1, RZ, R48, 0x4, RZ, 0xc0, !PT ;  /* 0x0000000430ff7812 */ /* 0x000fe2000782c0ff */
[----:B0-----:R-:W-:Y:S01]  /*5ee70*/  IMAD.WIDE R50, R192, 0x2, R66 ;  /* 0x00000002c0327825 */ /* 0x001fe200078e0242 */
[----:B----4-:R-:W-:-:S04]  /*5ee80*/  PRMT R2, R194, 0x7632, R2 ;  /* 0x00007632c2027816 */ /* 0x010fc80000000002 */
[----:B------:R0:W-:Y:S01]  /*5ee90*/  @P6 STG.E.U16 desc[UR8][R50.64], R194 ;  /* 0x000000c232006986 */ /* 0x0001e2000c101508 */
[----:B------:R-:W-:-:S03]  /*5eea0*/  LOP3.LUT P2, RZ, R49, 0x800000, RZ, 0xc0, !PT ;  /* 0x0080000031ff7812 */ /* 0x000fc6000784c0ff */
[----:B0-----:R-:W4:Y:S04]  /*5eeb0*/  LDL.LU R194, [R1+0xc7c] ;  /* 0x000c7c0001c27983 */ /* 0x001f280000300800 */
[----:B------:R-:W4:Y:S01]  /*5eec0*/  LDL.LU R59, [R1+0x28] ;  /* 0x00002800013b7983 */ /* 0x000f220000300800 */
[----:B------:R-:W-:-:S03]  /*5eed0*/  IMAD.WIDE R50, R192, 0x2, R64 ;  /* 0x00000002c0327825 */ /* 0x000fc600078e0240 */
[----:B------:R-:W4:Y:S04]  /*5eee0*/  LDL.LU R54, [R1+0xc80] ;  /* 0x000c800001367983 */ /* 0x000f280000300800 */
[----:B------:R0:W-:Y:S02]  /*5eef0*/  @P1 STG.E.U16 desc[UR8][R50.64], R2 ;  /* 0x0000000232001986 */ /* 0x0001e4000c101508 */
[----:B0-----:R-:W-:-:S05]  /*5ef00*/  IMAD.WIDE R50, R195, 0x2, R66 ;  /* 0x00000002c3327825 */ /* 0x001fca00078e0242 */
[----:B------:R0:W-:Y:S02]  /*5ef10*/  @P2 STG.E.U16 desc[UR8][R50.64], R193 ;  /* 0x000000c132002986 */ /* 0x0001e4000c101508 */
[----:B0-----:R-:W-:Y:S02]  /*5ef20*/  IMAD.WIDE R50, R195, 0x2, R64 ;  /* 0x00000002c3327825 */ /* 0x001fe400078e0240 */
[----:B------:R-:W4:Y:S04]  /*5ef30*/  LDL.LU R195, [R1+0x3c] ;  /* 0x00003c0001c37983 */ /* 0x000f280000300800 */
[----:B------:R-:W4:Y:S01]  /*5ef40*/  LDL.LU R188, [R1+0xc84] ;  /* 0x000c840001bc7983 */ /* 0x000f220000300800 */
[----:B------:R-:W-:-:S03]  /*5ef50*/  LOP3.LUT P3, RZ, R49, 0x1000000, RZ, 0xc0, !PT ;  /* 0x0100000031ff7812 */ /* 0x000fc6000786c0ff */
[----:B------:R-:W4:Y:S01]  /*5ef60*/  LDL.LU R189, [R1+0x2c] ;  /* 0x00002c0001bd7983 */ /* 0x000f220000300800 */
[----:B------:R-:W-:Y:S02]  /*5ef70*/  LOP3.LUT P4, RZ, R48, 0x8, RZ, 0xc0, !PT ;  /* 0x0000000830ff7812 */ /* 0x000fe4000788c0ff */
[----:B------:R-:W-:-:S07]  /*5ef80*/  PRMT R2, R193, 0x7632, R2 ;  /* 0x00007632c1027816 */ /* 0x000fce0000000002 */
[----:B------:R3:W-:Y:S02]  /*5ef90*/  @P3 STG.E.U16 desc[UR8][R50.64], R2 ;  /* 0x0000000232003986 */ /* 0x0007e4000c101508 */
[----:B---3--:R-:W-:-:S05]  /*5efa0*/  IMAD.WIDE R50, R190, 0x2, R66 ;  /* 0x00000002be327825 */ /* 0x008fca00078e0242 */
[----:B--2---:R0:W-:Y:S02]  /*5efb0*/  @P4 STG.E.U16 desc[UR8][R50.64], R3 ;  /* 0x0000000332004986 */ /* 0x0041e4000c101508 */
[----:B0-----:R-:W-:Y:S02]  /*5efc0*/  IMAD.WIDE R50, R190, 0x2, R64 ;  /* 0x00000002be327825 */ /* 0x001fe400078e0240 */
[----:B------:R-:W2:Y:S04]  /*5efd0*/  LDL.LU R190, [R1+0xc8c] ;  /* 0x000c8c0001be7983 */ /* 0x000ea80000300800 */
[----:B------:R-:W3:Y:S01]  /*5efe0*/  LDL.LU R191, [R1+0x10] ;  /* 0x0000100001bf7983 */ /* 0x000ee20000300800 */
[----:B------:R-:W-:Y:S02]  /*5eff0*/  LOP3.LUT P5, RZ, R48, 0x10, RZ, 0xc0, !PT ;  /* 0x0000001030ff7812 */ /* 0x000fe400078ac0ff */
[----:B------:R-:W-:-:S02]  /*5f000*/  LOP3.LUT P6, RZ, R49, 0x2000000, RZ, 0xc0, !PT ;  /* 0x0200000031ff7812 */ /* 0x000fc400078cc0ff */
[----:B------:R-:W-:Y:S02]  /*5f010*/  LOP3.LUT P0, RZ, R49, 0x20000000, RZ, 0xc0, !PT ;  /* 0x2000000031ff7812 */ /* 0x000fe4000780c0ff */
[----:B------:R-:W-:Y:S02]  /*5f020*/  PRMT R2, R3, 0x7632, R2 ;  /* 0x0000763203027816 */ /* 0x000fe40000000002 */
[----:B------:R-:W3:Y:S04]  /*5f030*/  LDL.LU R3, [R1+0x1b7c] ;  /* 0x001b7c0001037983 */ /* 0x000ee80000300800 */
[----:B------:R-:W3:Y:S01]  /*5f040*/  LDL.LU R58, [R1+0xc90] ;  /* 0x000c9000013a7983 */ /* 0x000ee20000300800 */
[----:B------:R-:W-:-:S03]  /*5f050*/  LOP3.LUT R0, R0, 0xffffdfff, RZ, 0xc0, !PT ;  /* 0xffffdfff00007812 */ /* 0x000fc600078ec0ff */
[----:B------:R4:W-:Y:S04]  /*5f060*/  @P5 STG.E.U16 desc[UR8][R50.64], R2 ;  /* 0x0000000232005986 */ /* 0x0009e8000c101508 */
[----:B------:R-:W3:Y:S01]  /*5f070*/  LDL.LU R192, [R1] ;  /* 0x0000000001c07983 */ /* 0x000ee20000300800 */
[----:B------:R-:W-:Y:S02]  /*5f080*/  LOP3.LUT P1, RZ, R49, 0x4000000, RZ, 0xc0, !PT ;  /* 0x0400000031ff7812 */ /* 0x000fe4000782c0ff */
[----:B------:R-:W-:Y:S01]  /*5f090*/  @P0 LOP3.LUT R0, R0, 0x2000, RZ, 0xfc, !PT ;  /* 0x0000200000000812 */ /* 0x000fe200078efcff */
[----:B----4-:R-:W-:Y:S01]  /*5f0a0*/  IMAD.WIDE R50, R194, 0x2, R66 ;  /* 0x00000002c2327825 */ /* 0x010fe200078e0242 */
[----:B------:R-:W-:-:S04]  /*5f0b0*/  LOP3.LUT P0, RZ, R48, 0x100, RZ, 0xc0, !PT ;  /* 0x0000010030ff7812 */ /* 0x000fc8000780c0ff */
[----:B------:R0:W-:Y:S01]  /*5f0c0*/  @P6 STG.E.U16 desc[UR8][R50.64], R59 ;  /* 0x0000003b32006986 */ /* 0x0001e2000c101508 */
[----:B------:R-:W-:Y:S02]  /*5f0d0*/  LOP3.LUT P2, RZ, R48, 0x20, RZ, 0xc0, !PT ;  /* 0x0000002030ff7812 */ /* 0x000fe4000784c0ff */
[----:B------:R-:W-:Y:S01]  /*5f0e0*/  PRMT R2, R59, 0x7632, R2 ;  /* 0x000076323b027816 */ /* 0x000fe20000000002 */
[----:B0-----:R-:W-:Y:S02]  /*5f0f0*/  IMAD.WIDE R50, R194, 0x2, R64 ;  /* 0x00000002c2327825 */ /* 0x001fe400078e0240 */
[----:B------:R-:W4:Y:S01]  /*5f100*/  LDL.LU R194, [R1+0xc98] ;  /* 0x000c980001c27983 */ /* 0x000f220000300800 */
[----:B------:R-:W-:-:S03]  /*5f110*/  LOP3.LUT R0, R0, 0xffffbfff, RZ, 0xc0, !PT ;  /* 0xffffbfff00007812 */ /* 0x000fc600078ec0ff */
[----:B------:R-:W4:Y:S01]  /*5f120*/  LDL.LU R193, [R1+0x14] ;  /* 0x0000140001c17983 */ /* 0x000f220000300800 */
[----:B------:R-:W-:-:S03]  /*5f130*/  @P0 LOP3.LUT R0, R0, 0x4000, RZ, 0xfc, !PT ;  /* 0x0000400000000812 */ /* 0x000fc600078efcff */
[----:B------:R0:W-:Y:S01]  /*5f140*/  @P1 STG.E.U16 desc[UR8][R50.64], R2 ;  /* 0x0000000232001986 */ /* 0x0001e2000c101508 */
        /* <DEDUP_REMOVED lines=10> */
[----:B------:R-:W-:Y:S02]  /*5f1f0*/  LOP3.LUT P3, RZ, R48, 0x40, RZ, 0xc0, !PT ;  /* 0x0000004030ff7812 */ /* 0x000fe4000786c0ff */
[----:B------:R-:W-:-:S09]  /*5f200*/  LOP3.LUT R0, R0, 0xfffeffff, RZ, 0xc0, !PT ;  /* 0xfffeffff00007812 */ /* 0x000fd200078ec0ff */
[----:B------:R-:W-:Y:S02]  /*5f210*/  @P0 LOP3.LUT R0, R0, 0x10000, RZ, 0xfc, !PT ;  /* 0x0001000000000812 */ /* 0x000fe400078efcff */
[----:B------:R-:W-:Y:S01]  /*5f220*/  LOP3.LUT P0, RZ, R49, 0x8000000, RZ, 0xc0, !PT ;  /* 0x0800000031ff7812 */ /* 0x000fe2000780c0ff */
[----:B------:R0:W-:Y:S02]  /*5f230*/  @P3 STG.E.U16 desc[UR8][R50.64], R2 ;  /* 0x0000000232003986 */ /* 0x0001e4000c101508 */
[----:B0-----:R-:W-:-:S10]  /*5f240*/  IMAD.WIDE R50, R188, 0x2, R66 ;  /* 0x00000002bc327825 */ /* 0x001fd400078e0242 */
[----:B------:R0:W-:Y:S01]  /*5f250*/  @P0 STG.E.U16 desc[UR8][R50.64], R189 ;  /* 0x000000bd32000986 */ /* 0x0001e2000c101508 */
[----:B------:R-:W-:Y:S02]  /*5f260*/  LOP3.LUT P0, RZ, R0, 0x10000, RZ, 0xc0, !PT ;  /* 0x0001000000ff7812 */ /* 0x000fe4000780c0ff */
[----:B------:R-:W-:Y:S01]  /*5f270*/  PRMT R2, R189, 0x7632, R2 ;  /* 0x00007632bd027816 */ /* 0x000fe20000000002 */
[----:B0-----:R-:W-:-:S10]  /*5f280*/  IMAD.WIDE R50, R188, 0x2, R64 ;  /* 0x00000002bc327825 */ /* 0x001fd400078e0240 */
[----:B------:R2:W-:Y:S01]  /*5f290*/  @P0 STG.E.U16 desc[UR8][R50.64], R2 ;  /* 0x0000000232000986 */ /* 0x0005e2000c101508 */
[----:B------:R-:W-:Y:S01]  /*5f2a0*/  LOP3.LUT P0, RZ, R0, 0x8000, RZ, 0xc0, !PT ;  /* 0x0000800000ff7812 */ /* 0x000fe2000780c0ff */
[----:B--2---:R-:W-:-:S12]  /*5f2b0*/  IMAD.WIDE R50, R190, 0x2, R66 ;  /* 0x00000002be327825 */ /* 0x004fd800078e0242 */
[----:B---3--:R0:W-:Y:S02]  /*5f2c0*/  @P0 STG.E.U16 desc[UR8][R50.64], R191 ;  /* 0x000000bf32000986 */ /* 0x0081e4000c101508 */
[----:B0-----:R-:W-:Y:S02]  /*5f2d0*/  IMAD.WIDE R50, R190, 0x2, R64 ;  /* 0x00000002be327825 */ /* 0x001fe400078e0240 */
[----:B------:R-:W2:Y:S04]  /*5f2e0*/  LDL.LU R190, [R1+0xca4] ;  /* 0x000ca40001be7983 */ /* 0x000ea80000300800 */
[----:B------:R-:W3:Y:S01]  /*5f2f0*/  LDL.LU R188, [R1+0x18] ;  /* 0x0000180001bc7983 */ /* 0x000ee20000300800 */
[----:B------:R-:W-:Y:S02]  /*5f300*/  LOP3.LUT P0, RZ, R0, 0x4000, RZ, 0xc0, !PT ;  /* 0x0000400000ff7812 */ /* 0x000fe4000780c0ff */
[----:B------:R-:W-:-:S02]  /*5f310*/  PRMT R2, R191, 0x7632, R2 ;  /* 0x00007632bf027816 */ /* 0x000fc40000000002 */
        /* <DEDUP_REMOVED lines=11> */
[----:B----4-:R-:W-:-:S05]  /*5f3d0*/  IMAD.WIDE R50, R194, 0x2, R66 ;  /* 0x00000002c2327825 */ /* 0x010fca00078e0242 */
[----:B------:R0:W-:Y:S01]  /*5f3e0*/  @P5 STG.E.U16 desc[UR8][R50.64], R193 ;  /* 0x000000c132005986 */ /* 0x0001e2000c101508 */
[----:B------:R-:W-:Y:S01]  /*5f3f0*/  PRMT R2, R193, 0x7632, R2 ;  /* 0x00007632c1027816 */ /* 0x000fe20000000002 */
[----:B0-----:R-:W-:Y:S02]  /*5f400*/  IMAD.WIDE R50, R194, 0x2, R64 ;  /* 0x00000002c2327825 */ /* 0x001fe400078e0240 */
[----:B------:R-:W4:Y:S04]  /*5f410*/  LDL.LU R194, [R1+0xcac] ;  /* 0x000cac0001c27983 */ /* 0x000f280000300800 */
[----:B------:R-:W4:Y:S04]  /*5f420*/  LDL.LU R189, [R1+0x8] ;  /* 0x0000080001bd7983 */ /* 0x000f280000300800 */
[----:B------:R0:W-:Y:S04]  /*5f430*/  @P6 STG.E.U16 desc[UR8][R50.64], R2 ;  /* 0x0000000232006986 */ /* 0x0001e8000c101508 */
[----:B------:R-:W4:Y:S01]  /*5f440*/  LDL.LU R191, [R1+0xcb0] ;  /* 0x000cb00001bf7983 */ /* 0x000f220000300800 */
[----:B0-----:R-:W-:-:S05]  /*5f450*/  IMAD.WIDE R50, R195, 0x2, R66 ;  /* 0x00000002c3327825 */ /* 0x001fca00078e0242 */
[----:B------:R0:W-:Y:S02]  /*5f460*/  @P1 STG.E.U16 desc[UR8][R50.64], R54 ;  /* 0x0000003632001986 */ /* 0x0001e4000c101508 */
[----:B0-----:R-:W-:Y:S02]  /*5f470*/  IMAD.WIDE R50, R195, 0x2, R64 ;  /* 0x00000002c3327825 */ /* 0x001fe400078e0240 */
[----:B------:R-:W4:Y:S04]  /*5f480*/  LDL.LU R195, [R1+0x1c] ;  /* 0x00001c0001c37983 */ /* 0x000f280000300800 */
[----:B------:R-:W4:Y:S04]  /*5f490*/  LDL.LU R58, [R1+0xcb8] ;  /* 0x000cb800013a7983 */ /* 0x000f280000300800 */
[----:B------:R-:W4:Y:S04]  /*5f4a0*/  LDL.LU R193, [R1+0xc] ;  /* 0x00000c0001c17983 */ /* 0x000f280000300800 */
[----:B------:R-:W4:Y:S01]  /*5f4b0*/  LDL.LU R192, [R1+0xcbc] ;  /* 0x000cbc0001c07983 */ /* 0x000f220000300800 */
[----:B------:R-:W-:-:S02]  /*5f4c0*/  LOP3.LUT P2, RZ, R3, 0x1, RZ, 0xc0, !PT ;  /* 0x0000000103ff7812 */ /* 0x000fc4000784c0ff */
[----:B------:R-:W-:Y:S02]  /*5f4d0*/  LOP3.LUT P3, RZ, R48, 0x800, RZ, 0xc0, !PT ;  /* 0x0000080030ff7812 */ /* 0x000fe4000786c0ff */
[----:B------:R-:W-:-:S09]  /*5f4e0*/  PRMT R2, R54, 0x7632, R2 ;  /* 0x0000763236027816 */ /* 0x000fd20000000002 */
[----:B------:R2:W-:Y:S02]  /*5f4f0*/  @P2 STG.E.U16 desc[UR8][R50.64], R2 ;  /* 0x0000000232002986 */ /* 0x0005e4000c101508 */
[----:B--2---:R-:W-:-:S05]  /*5f500*/  IMAD.WIDE R50, R190, 0x2, R66 ;  /* 0x00000002be327825 */ /* 0x004fca00078e0242 */
[----:B---3--:R0:W-:Y:S02]  /*5f510*/  @P3 STG.E.U16 desc[UR8][R50.64], R188 ;  /* 0x000000bc32003986 */ /* 0x0081e4000c101508 */
[----:B0-----:R-:W-:Y:S02]  /*5f520*/  IMAD.WIDE R50, R190, 0x2, R64 ;  /* 0x00000002be327825 */ /* 0x001fe400078e0240 */
[----:B------:R-:W2:Y:S01]  /*5f530*/  LDL.LU R190, [R1+0xcc0] ;  /* 0x000cc00001be7983 */ /* 0x000ea20000300800 */
[----:B------:R-:W-:Y:S02]  /*5f540*/  LOP3.LUT P3, RZ, R3, 0x20, RZ, 0xc0, !PT ;  /* 0x0000002003ff7812 */ /* 0x000fe4000786c0ff */
[----:B------:R-:W-:Y:S02]  /*5f550*/  LOP3.LUT R0, R0, 0xfffffdff, RZ, 0xc0, !PT ;  /* 0xfffffdff00007812 */ /* 0x000fe400078ec0ff */
[----:B------:R-:W-:-:S09]  /*5f560*/  LOP3.LUT P4, RZ, R48, 0x1000, RZ, 0xc0, !PT ;  /* 0x0000100030ff7812 */ /* 0x000fd2000788c0ff */
[----:B------:R-:W-:Y:S02]  /*5f570*/  @P3 LOP3.LUT R0, R0, 0x200, RZ, 0xfc, !PT ;  /* 0x0000020000003812 */ /* 0x000fe400078efcff */
[----:B------:R-:W-:Y:S02]  /*5f580*/  LOP3.LUT P3, RZ, R48, 0x10000, RZ, 0xc0, !PT ;  /* 0x0001000030ff7812 */ /* 0x000fe4000786c0ff */
[----:B------:R-:W-:Y:S02]  /*5f590*/  LOP3.LUT R0, R0, 0xfffffbff, RZ, 0xc0, !PT ;  /* 0xfffffbff00007812 */ /* 0x000fe400078ec0ff */
[----:B------:R-:W-:Y:S02]  /*5f5a0*/  LOP3.LUT P5, RZ, R3, 0x2, RZ, 0xc0, !PT ;  /* 0x0000000203ff7812 */ /* 0x000fe400078ac0ff */
[----:B------:R-:W-:-:S07]  /*5f5b0*/  PRMT R2, R188, 0x7632, R2 ;  /* 0x00007632bc027816 */ /* 0x000fce0000000002 */
[----:B------:R-:W-:Y:S02]  /*5f5c0*/  @P3 LOP3.LUT R0, R0, 0x400, RZ, 0xfc, !PT ;  /* 0x0000040000003812 */ /* 0x000fe400078efcff */
[----:B------:R-:W-:Y:S01]  /*5f5d0*/  LOP3.LUT P3, RZ, R48, 0x8000, RZ, 0xc0, !PT ;  /* 0x0000800030ff7812 */ /* 0x000fe2000786c0ff */
[----:B------:R4:W-:Y:S01]  /*5f5e0*/  @P4 STG.E.U16 desc[UR8][R50.64], R2 ;  /* 0x0000000232004986 */ /* 0x0009e2000c101508 */
[----:B------:R-:W-:Y:S02]  /*5f5f0*/  LOP3.LUT P6, RZ, R3, 0x4, RZ, 0xc0, !PT ;  /* 0x0000000403ff7812 */ /* 0x000fe400078cc0ff */
[----:B------:R-:W-:Y:S02]  /*5f600*/  LOP3.LUT R0, R0, 0xfffff7ff, RZ, 0xc0, !PT ;  /* 0xfffff7ff00007812 */ /* 0x000fe400078ec0ff */
[----:B------:R-:W-:-:S07]  /*5f610*/  LOP3.LUT P1, RZ, R48, 0x2000, RZ, 0xc0, !PT ;  /* 0x0000200030ff7812 */ /* 0x000fce000782c0ff */
[----:B------:R-:W-:Y:S02]  /*5f620*/  @P3 LOP3.LUT R0, R0, 0x800, RZ, 0xfc, !PT ;  /* 0x0000080000003812 */ /* 0x000fe400078efcff */
[----:B------:R-:W-:Y:S02]  /*5f630*/  LOP3.LUT P3, RZ, R3, 0x10, RZ, 0xc0, !PT ;  /* 0x0000001003ff7812 */ /* 0x000fe4000786c0ff */
[----:B------:R-:W-:Y:S01]  /*5f640*/  LOP3.LUT P2, RZ, R48, 0x4000, RZ, 0xc0, !PT ;  /* 0x0000400030ff7812 */ /* 0x000fe2000784c0ff */
[----:B----4-:R-:W-:-:S05]  /*5f650*/  IMAD.WIDE R50, R194, 0x2, R66 ;  /* 0x00000002c2327825 */ /* 0x010fca00078e0242 */
[----:B------:R0:W-:Y:S01]  /*5f660*/  @P5 STG.E.U16 desc[UR8][R50.64], R189 ;  /* 0x000000bd32005986 */ /* 0x0001e2000c101508 */
[----:B------:R-:W-:Y:S02]  /*5f670*/  PRMT R2, R189, 0x7632, R2 ;  /* 0x00007632bd027816 */ /* 0x000fe40000000002 */
[----:B------:R-:W-:Y:S01]  /*5f680*/  LOP3.LUT R0, R0, 0xffffefff, RZ, 0xc0, !PT ;  /* 0xffffefff00007812 */ /* 0x000fe200078ec0ff */
[----:B0-----:R-:W-:Y:S02]  /*5f690*/  IMAD.WIDE R50, R194, 0x2, R64 ;  /* 0x00000002c2327825 */ /* 0x001fe400078e0240 */
[----:B------:R-:W3:Y:S04]  /*5f6a0*/  LDL.LU R194, [R1+0xcc8] ;  /* 0x000cc80001c27983 */ /* 0x000ee80000300800 */
[----:B------:R0:W-:Y:S01]  /*5f6b0*/  @P6 STG.E.U16 desc[UR8][R50.64], R2 ;  /* 0x0000000232006986 */ /* 0x0001e2000c101508 */
[----:B------:R-:W-:-:S02]  /*5f6c0*/  @P3 LOP3.LUT R0, R0, 0x1000, RZ, 0xfc, !PT ;  /* 0x0000100000003812 */ /* 0x000fc400078efcff */
[----:B------:R-:W-:Y:S01]  /*5f6d0*/  LOP3.LUT P3, RZ, R3, 0x8, RZ, 0xc0, !PT ;  /* 0x0000000803ff7812 */ /* 0x000fe2000786c0ff */
[----:B0-----:R-:W-:Y:S01]  /*5f6e0*/  IMAD.WIDE R50, R191, 0x2, R66 ;  /* 0x00000002bf327825 */ /* 0x001fe200078e0242 */
[----:B------:R-:W-:-:S04]  /*5f6f0*/  PRMT R2, R195, 0x7632, R2 ;  /* 0x00007632c3027816 */ /* 0x000fc80000000002 */
[----:B------:R0:W-:Y:S04]  /*5f700*/  @P1 STG.E.U16 desc[UR8][R50.64], R195 ;  /* 0x000000c332001986 */ /* 0x0001e8000c101508 */
[----:B0-----:R-:W4:Y:S01]  /*5f710*/  LDL.LU R195, [R1+0xcd0] ;  /* 0x000cd00001c37983 */ /* 0x001f220000300800 */
[----:B------:R-:W-:-:S05]  /*5f720*/  IMAD.WIDE R50, R191, 0x2, R64 ;  /* 0x00000002bf327825 */ /* 0x000fca00078e0240 */
[----:B------:R0:W-:Y:S02]  /*5f730*/  @P2 STG.E.U16 desc[UR8][R50.64], R2 ;  /* 0x0000000232002986 */ /* 0x0001e4000c101508 */
[----:B0-----:R-:W-:-:S05]  /*5f740*/  IMAD.WIDE R50, R58, 0x2, R66 ;  /* 0x000000023a327825 */ /* 0x001fca00078e0242 */
[----:B------:R0:W-:Y:S01]  /*5f750*/  @P3 STG.E.U16 desc[UR8][R50.64], R193 ;  /* 0x000000c132003986 */ /* 0x0001e2000c101508 */
[----:B------:R-:W-:Y:S02]  /*5f760*/  LOP3.LUT P3, RZ, R0, 0x1000, RZ, 0xc0, !PT ;  /* 0x0000100000ff7812 */ /* 0x000fe4000786c0ff */
[----:B------:R-:W-:Y:S01]  /*5f770*/  PRMT R2, R193, 0x7632, R2 ;  /* 0x00007632c1027816 */ /* 0x000fe20000000002 */
[----:B0-----:R-:W-:Y:S01]  /*5f780*/  IMAD.WIDE R50, R58, 0x2, R64 ;  /* 0x000000023a327825 */ /* 0x001fe200078e0240 */
[----:B------:R-:W4:Y:S09]  /*5f790*/  LDL.LU R193, [R1+0xcd4] ;  /* 0x000cd40001c17983 */ /* 0x000f320000300800 */
[----:B------:R0:W-:Y:S01]  /*5f7a0*/  @P3 STG.E.U16 desc[UR8][R50.64], R2 ;  /* 0x0000000232003986 */ /* 0x0001e2000c101508 */
[----:B------:R-:W-:Y:S01]  /*5f7b0*/  LOP3.LUT P3, RZ, R0, 0x800, RZ, 0xc0, !PT ;  /* 0x0000080000ff7812 */ /* 0x000fe2000786c0ff */
[----:B0-----:R-:W-:-:S12]  /*5f7c0*/  IMAD.WIDE R50, R192, 0x2, R66 ;  /* 0x00000002c0327825 */ /* 0x001fd800078e0242 */
[----:B------:R0:W-:Y:S01]  /*5f7d0*/  @P3 STG.E.U16 desc[UR8][R50.64], R248 ;  /* 0x000000f832003986 */ /* 0x0001e2000c101508 */
[----:B------:R-:W-:Y:S01]  /*5f7e0*/  LOP3.LUT P3, RZ, R0, 0x400, RZ, 0xc0, !PT ;  /* 0x0000040000ff7812 */ /* 0x000fe2000786c0ff */
[----:B0-----:R-:W-:Y:S01]  /*5f7f0*/  IMAD.WIDE R50, R192, 0x2, R64 ;  /* 0x00000002c0327825 */ /* 0x001fe200078e0240 */
[----:B------:R-:W-:-:S11]  /*5f800*/  PRMT R248, R248, 0x7632, R248 ;  /* 0x00007632f8f87816 */ /* 0x000fd600000000f8 */
[----:B------:R2:W-:Y:S01]  /*5f810*/  @P3 STG.E.U16 desc[UR8][R50.64], R248 ;  /* 0x000000f832003986 */ /* 0x0005e2000c101508 */
[----:B------:R-:W-:Y:S01]  /*5f820*/  LOP3.LUT P3, RZ, R0, 0x200, RZ, 0xc0, !PT ;  /* 0x0000020000ff7812 */ /* 0x000fe2000786c0ff */
[----:B--2---:R-:W-:-:S12]  /*5f830*/  IMAD.WIDE R50, R190, 0x2, R66 ;  /* 0x00000002be327825 */ /* 0x004fd800078e0242 */
[----:B------:R0:W-:Y:S02]  /*5f840*/  @P3 STG.E.U16 desc[UR8][R50.64], R244 ;  /* 0x000000f432003986 */ /* 0x0001e4000c101508 */
[----:B0-----:R-:W-:Y:S02]  /*5f850*/  IMAD.WIDE R50, R190, 0x2, R64 ;  /* 0x00000002be327825 */ /* 0x001fe400078e0240 */
[----:B------:R-:W2:Y:S01]  /*5f860*/  LDL.LU R190, [R1+0xcd8] ;  /* 0x000cd80001be7983 */ /* 0x000ea20000300800 */
[----:B------:R-:W-:Y:S02]  /*5f870*/  LOP3.LUT P4, RZ, R3, 0x40, RZ, 0xc0, !PT ;  /* 0x0000004003ff7812 */ /* 0x000fe4000788c0ff */
[----:B------:R-:W-:Y:S02]  /*5f880*/  LOP3.LUT P5, RZ, R48, 0x20000, RZ, 0xc0, !PT ;  /* 0x0002000030ff7812 */ /* 0x000fe400078ac0ff */
[----:B------:R-:W-:Y:S02]  /*5f890*/  PRMT R244, R244, 0x7632, R244 ;  /* 0x00007632f4f47816 */ /* 0x000fe400000000f4 */
[----:B------:R-:W-:-:S02]  /*5f8a0*/  LOP3.LUT P0, RZ, R48, 0x40000, RZ, 0xc0, !PT ;  /* 0x0004000030ff7812 */ /* 0x000fc4000780c0ff */
[----:B------:R-:W-:-:S05]  /*5f8b0*/  LOP3.LUT P6, RZ, R3, 0x80, RZ, 0xc0, !PT ;  /* 0x0000008003ff7812 */ /* 0x000fca00078cc0ff */
[----:B------:R3:W-:Y:S02]  /*5f8c0*/  @P4 STG.E.U16 desc[UR8][R50.64], R244 ;  /* 0x000000f432004986 */ /* 0x0007e4000c101508 */
[----:B---3--:R-:W-:-:S05]  /*5f8d0*/  IMAD.WIDE R50, R194, 0x2, R66 ;  /* 0x00000002c2327825 */ /* 0x008fca00078e0242 */
[----:B------:R0:W-:Y:S02]  /*5f8e0*/  @P5 STG.E.U16 desc[UR8][R50.64], R249 ;  /* 0x000000f932005986 */ /* 0x0001e4000c101508 */
[----:B0-----:R-:W-:Y:S01]  /*5f8f0*/  IMAD.WIDE R50, R194, 0x2, R64 ;  /* 0x00000002c2327825 */ /* 0x001fe200078e0240 */
[----:B------:R-:W-:-:S05]  /*5f900*/  PRMT R249, R249, 0x7632, R249 ;  /* 0x00007632f9f97816 */ /* 0x000fca00000000f9 */
[----:B------:R4:W-:Y:S02]  /*5f910*/  @P0 STG.E.U16 desc[UR8][R50.64], R249 ;  /* 0x000000f932000986 */ /* 0x0009e4000c101508 */
[----:B----4-:R-:W-:-:S05]  /*5f920*/  IMAD.WIDE R50, R195, 0x2, R66 ;  /* 0x00000002c3327825 */ /* 0x010fca00078e0242 */
[----:B------:R0:W-:Y:S02]  /*5f930*/  @P6 STG.E.U16 desc[UR8][R50.64], R245 ;  /* 0x000000f532006986 */ /* 0x0001e4000c101508 */
[----:B0-----:R-:W-:Y:S02]  /*5f940*/  IMAD.WIDE R50, R195, 0x2, R64 ;  /* 0x00000002c3327825 */ /* 0x001fe400078e0240 */
[----:B------:R-:W3:Y:S04]  /*5f950*/  LDL.LU R195, [R1+0xce0] ;  /* 0x000ce00001c37983 */ /* 0x000ee80000300800 */
[----:B------:R-:W4:Y:S01]  /*5f960*/  LDL.LU R194, [R1+0xce4] ;  /* 0x000ce40001c27983 */ /* 0x000f220000300800 */
[----:B------:R-:W-:Y:S02]  /*5f970*/  LOP3.LUT P1, RZ, R3, 0x100, RZ, 0xc0, !PT ;  /* 0x0000010003ff7812 */ /* 0x000fe4000782c0ff */
[----:B------:R-:W-:Y:S01]  /*5f980*/  LOP3.LUT P2, RZ, R48, 0x80000, RZ, 0xc0, !PT ;  /* 0x0008000030ff7812 */ /* 0x000fe2000784c0ff */
[----:B------:R-:W4:Y:S01]  /*5f990*/  LDL.LU R192, [R1+0xcec] ;  /* 0x000cec0001c07983 */ /* 0x000f220000300800 */
[----:B------:R-:W-:-:S02]  /*5f9a0*/  PRMT R245, R245, 0x7632, R245 ;  /* 0x00007632f5f57816 */ /* 0x000fc400000000f5 */
[----:B------:R-:W-:Y:S02]  /*5f9b0*/  LOP3.LUT P3, RZ, R48, 0x100000, RZ, 0xc0, !PT ;  /* 0x0010000030ff7812 */ /* 0x000fe4000786c0ff */
[----:B------:R-:W-:-:S05]  /*5f9c0*/  LOP3.LUT P4, RZ, R3, 0x200, RZ, 0xc0, !PT ;  /* 0x0000020003ff7812 */ /* 0x000fca000788c0ff */
[----:B------:R0:W-:Y:S02]  /*5f9d0*/  @P1 STG.E.U16 desc[UR8][R50.64], R245 ;  /* 0x000000f532001986 */ /* 0x0001e4000c101508 */
[----:B0-----:R-:W-:-:S05]  /*5f9e0*/  IMAD.WIDE R50, R193, 0x2, R66 ;  /* 0x00000002c1327825 */ /* 0x001fca00078e0242 */
[----:B------:R0:W-:Y:S02]  /*5f9f0*/  @P2 STG.E.U16 desc[UR8][R50.64], R250 ;  /* 0x000000fa32002986 */ /* 0x0001e4000c101508 */
[----:B0-----:R-:W-:Y:S01]  /*5fa00*/  IMAD.WIDE R50, R193, 0x2, R64 ;  /* 0x00000002c1327825 */ /* 0x001fe200078e0240 */
[----:B------:R-:W-:-:S05]  /*5fa10*/  PRMT R250, R250, 0x7632, R250 ;  /* 0x00007632fafa7816 */ /* 0x000fca00000000fa */
[----:B------:R2:W-:Y:S02]  /*5fa20*/  @P3 STG.E.U16 desc[UR8][R50.64], R250 ;  /* 0x000000fa32003986 */ /* 0x0005e4000c101508 */
[----:B--2---:R-:W-:-:S05]  /*5fa30*/  IMAD.WIDE R50, R190, 0x2, R66 ;  /* 0x00000002be327825 */ /* 0x004fca00078e0242 */
[----:B------:R0:W-:Y:S02]  /*5fa40*/  @P4 STG.E.U16 desc[UR8][R50.64], R246 ;  /* 0x000000f632004986 */ /* 0x0001e4000c101508 */
[----:B0-----:R-:W-:Y:S02]  /*5fa50*/  IMAD.WIDE R50, R190, 0x2, R64 ;  /* 0x00000002be327825 */ /* 0x001fe400078e0240 */
[----:B------:R-:W2:Y:S01]  /*5fa60*/  LDL.LU R190, [R1+0xcf0] ;  /* 0x000cf00001be7983 */ /* 0x000ea20000300800 */
[----:B------:R-:W-:Y:S02]  /*5fa70*/  LOP3.LUT P2, RZ, R48, 0x1000000, RZ, 0xc0, !PT ;  /* 0x0100000030ff7812 */ /* 0x000fe4000784c0ff */
[----:B------:R-:W-:Y:S01]  /*5fa80*/  LOP3.LUT R0, R0, 0xffffffbf, RZ, 0xc0, !PT ;  /* 0xffffffbf00007812 */ /* 0x000fe200078ec0ff */
[----:B------:R-:W2:Y:S01]  /*5fa90*/  LDL.LU R193, [R1+0xcf4] ;  /* 0x000cf40001c17983 */ /* 0x000ea20000300800 */
[----:B------:R-:W-:Y:S02]  /*5faa0*/  LOP3.LUT P5, RZ, R3, 0x400, RZ, 0xc0, !PT ;  /* 0x0000040003ff7812 */ /* 0x000fe400078ac0ff */
[----:B------:R-:W-:-:S07]  /*5fab0*/  LOP3.LUT P6, RZ, R48, 0x200000, RZ, 0xc0, !PT ;  /* 0x0020000030ff7812 */ /* 0x000fce00078cc0ff */
[----:B------:R-:W-:Y:S02]  /*5fac0*/  @P2 LOP3.LUT R0, R0, 0x40, RZ, 0xfc, !PT ;  /* 0x0000004000002812 */ /* 0x000fe400078efcff */
[----:B------:R-:W-:Y:S02]  /*5fad0*/  LOP3.LUT P2, RZ, R48, 0x800000, RZ, 0xc0, !PT ;  /* 0x0080000030ff7812 */ /* 0x000fe4000784c0ff */
[----:B------:R-:W-:Y:S02]  /*5fae0*/  PRMT R246, R246, 0x7632, R246 ;  /* 0x00007632f6f67816 */ /* 0x000fe400000000f6 */
[----:B------:R-:W-:-:S03]  /*5faf0*/  LOP3.LUT R0, R0, 0xffffff7f, RZ, 0xc0, !PT ;  /* 0xffffff7f00007812 */ /* 0x000fc600078ec0ff */
[----:B------:R3:W-:Y:S06]  /*5fb00*/  @P5 STG.E.U16 desc[UR8][R50.64], R246 ;  /* 0x000000f632005986 */ /* 0x0007ec000c101508 */
[----:B------:R-:W-:Y:S02]  /*5fb10*/  @P2 LOP3.LUT R0, R0, 0x80, RZ, 0xfc, !PT ;  /* 0x0000008000002812 */ /* 0x000fe400078efcff */
[----:B------:R-:W-:Y:S02]  /*5fb20*/  LOP3.LUT P2, RZ, R3, 0x1000, RZ, 0xc0, !PT ;  /* 0x0000100003ff7812 */ /* 0x000fe4000784c0ff */
[----:B------:R-:W-:-:S02]  /*5fb30*/  LOP3.LUT P1, RZ, R48, 0x400000, RZ, 0xc0, !PT ;  /* 0x0040000030ff7812 */ /* 0x000fc4000782c0ff */
[----:B------:R-:W-:Y:S02]  /*5fb40*/  LOP3.LUT R0, R0, 0xfffffeff, RZ, 0xc0, !PT ;  /* 0xfffffeff00007812 */ /* 0x000fe400078ec0ff */
[----:B------:R-:W-:-:S07]  /*5fb50*/  LOP3.LUT P0, RZ, R48, 0x4000000, RZ, 0xc0, !PT ;  /* 0x0400000030ff7812 */ /* 0x000fce000780c0ff */
[----:B------:R-:W-:Y:S02]  /*5fb60*/  @P2 LOP3.LUT R0, R0, 0x100, RZ, 0xfc, !PT ;  /* 0x0000010000002812 */ /* 0x000fe400078efcff */
[----:B------:R-:W-:Y:S02]  /*5fb70*/  LOP3.LUT P2, RZ, R3, 0x800, RZ, 0xc0, !PT ;  /* 0x0000080003ff7812 */ /* 0x000fe4000784c0ff */
[----:B------:R-:W-:-:S04]  /*5fb80*/  LOP3.LUT R0, R0, 0xffffffdf, RZ, 0xc0, !PT ;  /* 0xffffffdf00007812 */ /* 0x000fc800078ec0ff */
[----:B------:R-:W-:Y:S01]  /*5fb90*/  @P0 LOP3.LUT R0, R0, 0x20, RZ, 0xfc, !PT ;  /* 0x0000002000000812 */ /* 0x000fe200078efcff */
[----:B---3--:R-:W-:-:S05]  /*5fba0*/  IMAD.WIDE R50, R195, 0x2, R66 ;  /* 0x00000002c3327825 */ /* 0x008fca00078e0242 */
[----:B------:R0:W-:Y:S02]  /*5fbb0*/  @P6 STG.E.U16 desc[UR8][R50.64], R251 ;  /* 0x000000fb32006986 */ /* 0x0001e4000c101508 */
[----:B0-----:R-:W-:Y:S02]  /*5fbc0*/  IMAD.WIDE R50, R195, 0x2, R64 ;  /* 0x00000002c3327825 */ /* 0x001fe400078e0240 */
[----:B------:R-:W3:Y:S01]  /*5fbd0*/  LDL.LU R195, [R1+0xcf8] ;  /* 0x000cf80001c37983 */ /* 0x000ee20000300800 */
[----:B------:R-:W-:-:S05]  /*5fbe0*/  PRMT R251, R251, 0x7632, R251 ;  /* 0x00007632fbfb7816 */ /* 0x000fca00000000fb */
[----:B------:R4:W-:Y:S02]  /*5fbf0*/  @P1 STG.E.U16 desc[UR8][R50.64], R251 ;  /* 0x000000fb32001986 */ /* 0x0009e4000c101508 */
[----:B----4-:R-:W-:-:S05]  /*5fc00*/  IMAD.WIDE R50, R194, 0x2, R66 ;  /* 0x00000002c2327825 */ /* 0x010fca00078e0242 */
[----:B------:R0:W-:Y:S01]  /*5fc10*/  @P2 STG.E.U16 desc[UR8][R50.64], R247 ;  /* 0x000000f732002986 */ /* 0x0001e2000c101508 */
[----:B------:R-:W-:Y:S01]  /*5fc20*/  LOP3.LUT P2, RZ, R0, 0x100, RZ, 0xc0, !PT ;  /* 0x0000010000ff7812 */ /* 0x000fe2000784c0ff */
[----:B0-----:R-:W-:Y:S01]  /*5fc30*/  IMAD.WIDE R50, R194, 0x2, R64 ;  /* 0x00000002c2327825 */ /* 0x001fe200078e0240 */
[----:B------:R-:W-:Y:S01]  /*5fc40*/  PRMT R247, R247, 0x7632, R247 ;  /* 0x00007632f7f77816 */ /* 0x000fe200000000f7 */
[----:B------:R-:W4:Y:S10]  /*5fc50*/  LDL.LU R194, [R1+0xd00] ;  /* 0x000d000001c27983 */ /* 0x000f340000300800 */
[----:B------:R0:W-:Y:S01]  /*5fc60*/  @P2 STG.E.U16 desc[UR8][R50.64], R247 ;  /* 0x000000f732002986 */ /* 0x0001e2000c101508 */
[----:B------:R-:W-:Y:S01]  /*5fc70*/  LOP3.LUT P2, RZ, R0, 0x80, RZ, 0xc0, !PT ;  /* 0x0000008000ff7812 */ /* 0x000fe2000784c0ff */
[----:B0-----:R-:W-:-:S12]  /*5fc80*/  IMAD.WIDE R50, R192, 0x2, R66 ;  /* 0x00000002c0327825 */ /* 0x001fd800078e0242 */
[----:B------:R0:W-:Y:S01]  /*5fc90*/  @P2 STG.E.U16 desc[UR8][R50.64], R240 ;  /* 0x000000f032002986 */ /* 0x0001e2000c101508 */
[----:B------:R-:W-:Y:S02]  /*5fca0*/  LOP3.LUT P2, RZ, R0, 0x40, RZ, 0xc0, !PT ;  /* 0x0000004000ff7812 */ /* 0x000fe4000784c0ff */
[----:B------:R-:W-:Y:S01]  /*5fcb0*/  LOP3.LUT P3, RZ, R3, 0x2000, RZ, 0xc0, !PT ;  /* 0x0000200003ff7812 */ /* 0x000fe2000786c0ff */
[----:B0-----:R-:W-:Y:S01]  /*5fcc0*/  IMAD.WIDE R50, R192, 0x2, R64 ;  /* 0x00000002c0327825 */ /* 0x001fe200078e0240 */
[----:B------:R-:W-:-:S09]  /*5fcd0*/  PRMT R240, R240, 0x7632, R240 ;  /* 0x00007632f0f07816 */ /* 0x000fd200000000f0 */
[----:B------:R2:W-:Y:S02]  /*5fce0*/  @P2 STG.E.U16 desc[UR8][R50.64], R240 ;  /* 0x000000f032002986 */ /* 0x0005e4000c101508 */
[----:B--2---:R-:W-:-:S05]  /*5fcf0*/  IMAD.WIDE R50, R190, 0x2, R66 ;  /* 0x00000002be327825 */ /* 0x004fca00078e0242 */
[----:B------:R0:W-:Y:S02]  /*5fd00*/  @P3 STG.E.U16 desc[UR8][R50.64], R236 ;  /* 0x000000ec32003986 */ /* 0x0001e4000c101508 */
[----:B0-----:R-:W-:Y:S02]  /*5fd10*/  IMAD.WIDE R50, R190, 0x2, R64 ;  /* 0x00000002be327825 */ /* 0x001fe400078e0240 */
[----:B------:R-:W2:Y:S01]  /*5fd20*/  LDL.LU R190, [R1+0xd08] ;  /* 0x000d080001be7983 */ /* 0x000ea20000300800 */
[----:B------:R-:W-:Y:S02]  /*5fd30*/  LOP3.LUT P4, RZ, R3, 0x4000, RZ, 0xc0, !PT ;  /* 0x0000400003ff7812 */ /* 0x000fe4000788c0ff */
[----:B------:R-:W-:Y:S02]  /*5fd40*/  LOP3.LUT P0, RZ, R48, 0x2000000, RZ, 0xc0, !PT ;  /* 0x0200000030ff7812 */ /* 0x000fe4000780c0ff */
[----:B------:R-:W-:-:S09]  /*5fd50*/  PRMT R236, R236, 0x7632, R236 ;  /* 0x00007632ecec7816 */ /* 0x000fd200000000ec */
[----:B------:R0:W-:Y:S02]  /*5fd60*/  @P4 STG.E.U16 desc[UR8][R50.64], R236 ;  /* 0x000000ec32004986 */ /* 0x0001e4000c101508 */
[----:B0-----:R-:W-:-:S05]  /*5fd70*/  IMAD.WIDE R50, R193, 0x2, R66 ;  /* 0x00000002c1327825 */ /* 0x001fca00078e0242 */
[----:B------:R0:W-:Y:S01]  /*5fd80*/  @P0 STG.E.U16 desc[UR8][R50.64], R241 ;  /* 0x000000f132000986 */ /* 0x0001e2000c101508 */
[----:B------:R-:W-:Y:S02]  /*5fd90*/  LOP3.LUT P0, RZ, R0, 0x20, RZ, 0xc0, !PT ;  /* 0x0000002000ff7812 */ /* 0x000fe4000780c0ff */
[----:B------:R-:W-:Y:S01]  /*5fda0*/  LOP3.LUT P5, RZ, R3, 0x8000, RZ, 0xc0, !PT ;  /* 0x0000800003ff7812 */ /* 0x000fe200078ac0ff */
[----:B0-----:R-:W-:Y:S01]  /*5fdb0*/  IMAD.WIDE R50, R193, 0x2, R64 ;  /* 0x00000002c1327825 */ /* 0x001fe200078e0240 */
[----:B------:R-:W-:-:S09]  /*5fdc0*/  PRMT R241, R241, 0x7632, R241 ;  /* 0x00007632f1f17816 */ /* 0x000fd200000000f1 */
[----:B------:R3:W-:Y:S01]  /*5fdd0*/  @P0 STG.E.U16 desc[UR8][R50.64], R241 ;  /* 0x000000f132000986 */ /* 0x0007e2000c101508 */
[----:B------:R-:W-:Y:S02]  /*5fde0*/  LOP3.LUT P6, RZ, R3, 0x10000, RZ, 0xc0, !PT ;  /* 0x0001000003ff7812 */ /* 0x000fe400078cc0ff */
[C---:B------:R-:W-:Y:S02]  /*5fdf0*/  LOP3.LUT P1, RZ, R48.reuse, 0x8000000, RZ, 0xc0, !PT ;  /* 0x0800000030ff7812 */ /* 0x040fe4000782c0ff */
[----:B------:R-:W-:Y:S01]  /*5fe00*/  LOP3.LUT P2, RZ, R48, 0x10000000, RZ, 0xc0, !PT ;  /* 0x1000000030ff7812 */ /* 0x000fe2000784c0ff */
[----:B---3--:R-:W-:-:S05]  /*5fe10*/  IMAD.WIDE R50, R195, 0x2, R66 ;  /* 0x00000002c3327825 */ /* 0x008fca00078e0242 */
[----:B------:R0:W-:Y:S02]  /*5fe20*/  @P5 STG.E.U16 desc[UR8][R50.64], R237 ;  /* 0x000000ed32005986 */ /* 0x0001e4000c101508 */
[----:B0-----:R-:W-:Y:S02]  /*5fe30*/  IMAD.WIDE R50, R195, 0x2, R64 ;  /* 0x00000002c3327825 */ /* 0x001fe400078e0240 */
[----:B------:R-:W3:Y:S04]  /*5fe40*/  LDL.LU R195, [R1+0xd0c] ;  /* 0x000d0c0001c37983 */ /* 0x000ee80000300800 */
[----:B------:R-:W3:Y:S01]  /*5fe50*/  LDL.LU R193, [R1+0xd10] ;  /* 0x000d100001c17983 */ /* 0x000ee20000300800 */
[----:B------:R-:W-:Y:S02]  /*5fe60*/  PRMT R237, R237, 0x7632, R237 ;  /* 0x00007632eded7816 */ /* 0x000fe400000000ed */
[----:B------:R-:W-:-:S02]  /*5fe70*/  LOP3.LUT P5, RZ, R48, 0x20000000, RZ, 0xc0, !PT ;  /* 0x2000000030ff7812 */ /* 0x000fc400078ac0ff */
[C---:B------:R-:W-:Y:S01]  /*5fe80*/  LOP3.LUT P0, RZ, R48.reuse, 0x80000000, RZ, 0xc0, !PT ;  /* 0x8000000030ff7812 */ /* 0x040fe2000780c0ff */
[----:B------:R0:W-:Y:S01]  /*5fe90*/  @P6 STG.E.U16 desc[UR8][R50.64], R237 ;  /* 0x000000ed32006986 */ /* 0x0001e2000c101508 */
[----:B------:R-:W-:Y:S01]  /*5fea0*/  LOP3.LUT P6, RZ, R48, 0x40000000, RZ, 0xc0, !PT ;  /* 0x4000000030ff7812 */ /* 0x000fe200078cc0ff */
[----:B----4-:R-:W-:-:S04]  /*5feb0*/  IMAD.WIDE R48, R194, 0x2, R64 ;  /* 0x00000002c2307825 */ /* 0x010fc800078e0240 */
[----:B0-----:R-:W-:Y:S02]  /*5fec0*/  IMAD.WIDE R50, R194, 0x2, R66 ;  /* 0x00000002c2327825 */ /* 0x001fe400078e0242 */
[----:B------:R-:W4:Y:S04]  /*5fed0*/  LDL.LU R194, [R1+0xd18] ;  /* 0x000d180001c27983 */ /* 0x000f280000300800 */
[----:B------:R-:W4:Y:S01]  /*5fee0*/  LDL.LU R192, [R1+0xd1c] ;  /* 0x000d1c0001c07983 */ /* 0x000f220000300800 */
[----:B------:R-:W-:-:S03]  /*5fef0*/  LOP3.LUT P3, RZ, R3, 0x20000, RZ, 0xc0, !PT ;  /* 0x0002000003ff7812 */ /* 0x000fc6000786c0ff */
[----:B------:R0:W-:Y:S02]  /*5ff00*/  @P1 STG.E.U16 desc[UR8][R50.64], R242 ;  /* 0x000000f232001986 */ /* 0x0001e4000c101508 */
[----:B0-----:R-:W-:-:S05]  /*5ff10*/  PRMT R242, R242, 0x7632, R242 ;  /* 0x00007632f2f27816 */ /* 0x001fca00000000f2 */
[----:B------:R2:W-:Y:S02]  /*5ff20*/  @P2 STG.E.U16 desc[UR8][R48.64], R242 ;  /* 0x000000f230002986 */ /* 0x0005e4000c101508 */
[----:B--2---:R-:W-:-:S05]  /*5ff30*/  IMAD.WIDE R48, R190, 0x2, R66 ;  /* 0x00000002be307825 */ /* 0x004fca00078e0242 */
[----:B------:R0:W-:Y:S02]  /*5ff40*/  @P3 STG.E.U16 desc[UR8][R48.64], R238 ;  /* 0x000000ee30003986 */ /* 0x0001e4000c101508 */
[----:B0-----:R-:W-:Y:S02]  /*5ff50*/  IMAD.WIDE R48, R190, 0x2, R64 ;  /* 0x00000002be307825 */ /* 0x001fe400078e0240 */
[----:B------:R-:W2:Y:S01]  /*5ff60*/  LDL.LU R190, [R1+0xd24] ;  /* 0x000d240001be7983 */ /* 0x000ea20000300800 */
[----:B------:R-:W-:-:S04]  /*5ff70*/  LOP3.LUT R0, R0, 0xfffffff7, RZ, 0xc0, !PT ;  /* 0xfffffff700007812 */ /* 0x000fc800078ec0ff */
[----:B------:R-:W-:Y:S02]  /*5ff80*/  @P0 LOP3.LUT R0, R0, 0x8, RZ, 0xfc, !PT ;  /* 0x0000000800000812 */ /* 0x000fe400078efcff */
[C---:B------:R-:W-:Y:S02]  /*5ff90*/  LOP3.LUT P0, RZ, R3.reuse, 0x100000, RZ, 0xc0, !PT ;  /* 0x0010000003ff7812 */ /* 0x040fe4000780c0ff */
[----:B------:R-:W-:Y:S02]  /*5ffa0*/  LOP3.LUT P4, RZ, R3, 0x40000, RZ, 0xc0, !PT ;  /* 0x0004000003ff7812 */ /* 0x000fe4000788c0ff */
[----:B------:R-:W-:Y:S02]  /*5ffb0*/  LOP3.LUT P3, RZ, R7, 0x8, RZ, 0xc0, !PT ;  /* 0x0000000807ff7812 */ /* 0x000fe4000786c0ff */
[----:B------:R-:W-:Y:S02]  /*5ffc0*/  LOP3.LUT R0, R0, 0xffffffef, RZ, 0xc0, !PT ;  /* 0xffffffef00007812 */ /* 0x000fe400078ec0ff */
[----:B------:R-:W-:-:S05]  /*5ffd0*/  PRMT R238, R238, 0x7632, R238 ;  /* 0x00007632eeee7816 */ /* 0x000fca00000000ee */
[----:B------:R-:W-:-:S04]  /*5ffe0*/  @P0 LOP3.LUT R0, R0, 0x10, RZ, 0xfc, !PT ;  /* 0x0000001000000812 */ /* 0x000fc800078efcff */
[----:B------:R-:W-:Y:S01]  /*5fff0*/  LOP3.LUT R0, R0, 0xfffffffd, RZ, 0xc0, !PT ;  /* 0xfffffffd00007812 */ /* 0x000fe200078ec0ff */
[----:B------:R3:W-:Y:S03]  /*60000*/  @P4 STG.E.U16 desc[UR8][R48.64], R238 ;  /* 0x000000ee30004986 */ /* 0x0007e6000c101508 */
[----:B------:R-:W-:Y:S02]  /*60010*/  @P3 LOP3.LUT R0, R0, 0x2, RZ, 0xfc, !PT ;  /* 0x0000000200003812 */ /* 0x000fe400078efcff */
[----:B------:R-:W-:Y:S02]  /*60020*/  LOP3.LUT P3, RZ, R7, 0x2, RZ, 0xc0, !PT ;  /* 0x0000000207ff7812 */ /* 0x000fe4000786c0ff */
[----:B------:R-:W-:Y:S02]  /*60030*/  LOP3.LUT P0, RZ, R3, 0x80000, RZ, 0xc0, !PT ;  /* 0x0008000003ff7812 */ /* 0x000fe4000780c0ff */
[----:B------:R-:W-:-:S09]  /*60040*/  LOP3.LUT R0, R0, 0xfffffffb, RZ, 0xc0, !PT ;  /* 0xfffffffb00007812 */ /* 0x000fd200078ec0ff */
[----:B------:R-:W-:Y:S02]  /*60050*/  @P3 LOP3.LUT R0, R0, 0x4, RZ, 0xfc, !PT ;  /* 0x0000000400003812 */ /* 0x000fe400078efcff */
[----:B------:R-:W-:Y:S02]  /*60060*/  LOP3.LUT P1, RZ, R7, 0x1, RZ, 0xc0, !PT ;  /* 0x0000000107ff7812 */ /* 0x000fe4000782c0ff */
[C---:B------:R-:W-:Y:S02]  /*60070*/  LOP3.LUT P2, RZ, R3.reuse, 0x200000, RZ, 0xc0, !PT ;  /* 0x0020000003ff7812 */ /* 0x040fe4000784c0ff */
[----:B------:R-:W-:Y:S01]  /*60080*/  LOP3.LUT P3, RZ, R3, 0x400000, RZ, 0xc0, !PT ;  /* 0x0040000003ff7812 */ /* 0x000fe2000786c0ff */
[----:B---3--:R-:W-:-:S05]  /*60090*/  IMAD.WIDE R48, R195, 0x2, R66 ;  /* 0x00000002c3307825 */ /* 0x008fca00078e0242 */
[----:B------:R0:W-:Y:S02]  /*600a0*/  @P5 STG.E.U16 desc[UR8][R48.64], R243 ;  /* 0x000000f330005986 */ /* 0x0001e4000c101508 */
[----:B0-----:R-:W-:Y:S01]  /*600b0*/  IMAD.WIDE R48, R195, 0x2, R64 ;  /* 0x00000002c3307825 */ /* 0x001fe200078e0240 */
[----:B------:R-:W-:Y:S01]  /*600c0*/  PRMT R243, R243, 0x7632, R243 ;  /* 0x00007632f3f37816 */ /* 0x000fe200000000f3 */
[----:B------:R-:W3:Y:S04]  /*600d0*/  LDL.LU R195, [R1+0xd28] ;  /* 0x000d280001c37983 */ /* 0x000ee80000300800 */
[----:B------:R0:W-:Y:S02]  /*600e0*/  @P6 STG.E.U16 desc[UR8][R48.64], R243 ;  /* 0x000000f330006986 */ /* 0x0001e4000c101508 */
[----:B0-----:R-:W-:-:S05]  /*600f0*/  IMAD.WIDE R48, R193, 0x2, R66 ;  /* 0x00000002c1307825 */ /* 0x001fca00078e0242 */
[----:B------:R0:W-:Y:S01]  /*60100*/  @P0 STG.E.U16 desc[UR8][R48.64], R239 ;  /* 0x000000ef30000986 */ /* 0x0001e2000c101508 */
[C---:B------:R-:W-:Y:S01]  /*60110*/  LOP3.LUT P0, RZ, R0.reuse, 0x10, RZ, 0xc0, !PT ;  /* 0x0000001000ff7812 */ /* 0x040fe2000780c0ff */
[----:B0-----:R-:W-:Y:S01]  /*60120*/  IMAD.WIDE R48, R193, 0x2, R64 ;  /* 0x00000002c1307825 */ /* 0x001fe200078e0240 */
[----:B------:R-:W-:Y:S01]  /*60130*/  PRMT R239, R239, 0x7632, R239 ;  /* 0x00007632efef7816 */ /* 0x000fe200000000ef */
[----:B------:R-:W3:Y:S10]  /*60140*/  LDL.LU R193, [R1+0xd2c] ;  /* 0x000d2c0001c17983 */ /* 0x000ef40000300800 */
[----:B------:R4:W-:Y:S01]  /*60150*/  @P0 STG.E.U16 desc[UR8][R48.64], R239 ;  /* 0x000000ef30000986 */ /* 0x0009e2000c101508 */
[----:B------:R-:W-:Y:S01]  /*60160*/  LOP3.LUT P0, RZ, R0, 0x8, RZ, 0xc0, !PT ;  /* 0x0000000800ff7812 */ /* 0x000fe2000780c0ff */
[----:B----4-:R-:W-:-:S12]  /*60170*/  IMAD.WIDE R48, R194, 0x2, R66 ;  /* 0x00000002c2307825 */ /* 0x010fd800078e0242 */
[----:B------:R0:W-:Y:S02]  /*60180*/  @P0 STG.E.U16 desc[UR8][R48.64], R232 ;  /* 0x000000e830000986 */ /* 0x0001e4000c101508 */
[----:B0-----:R-:W-:Y:S01]  /*60190*/  IMAD.WIDE R48, R194, 0x2, R64 ;  /* 0x00000002c2307825 */ /* 0x001fe200078e0240 */
[----:B------:R-:W-:Y:S01]  /*601a0*/  PRMT R232, R232, 0x7632, R232 ;  /* 0x00007632e8e87816 */ /* 0x000fe200000000e8 */
[----:B------:R-:W4:Y:S04]  /*601b0*/  LDL.LU R194, [R1+0xd34] ;  /* 0x000d340001c27983 */ /* 0x000f280000300800 */
[----:B------:R0:W-:Y:S02]  /*601c0*/  @P1 STG.E.U16 desc[UR8][R48.64], R232 ;  /* 0x000000e830001986 */ /* 0x0001e4000c101508 */
[----:B0-----:R-:W-:-:S05]  /*601d0*/  IMAD.WIDE R48, R192, 0x2, R66 ;  /* 0x00000002c0307825 */ /* 0x001fca00078e0242 */
[----:B------:R0:W-:Y:S02]  /*601e0*/  @P2 STG.E.U16 desc[UR8][R48.64], R228 ;  /* 0x000000e430002986 */ /* 0x0001e4000c101508 */
[----:B0-----:R-:W-:Y:S01]  /*601f0*/  IMAD.WIDE R48, R192, 0x2, R64 ;  /* 0x00000002c0307825 */ /* 0x001fe200078e0240 */
[----:B------:R-:W-:-:S05]  /*60200*/  PRMT R228, R228, 0x7632, R228 ;  /* 0x00007632e4e47816 */ /* 0x000fca00000000e4 */
        /* <DEDUP_REMOVED lines=11> */
[----:B------:R3:W-:Y:S01]  /*602c0*/  @P3 STG.E.U16 desc[UR8][R48.64], R233 ;  /* 0x000000e930003986 */ /* 0x0007e2000c101508 */
[C---:B------:R-:W-:Y:S02]  /*602d0*/  LOP3.LUT P0, RZ, R3.reuse, 0x4000000, RZ, 0xc0, !PT ;  /* 0x0400000003ff7812 */ /* 0x040fe4000780c0ff */
[C---:B------:R-:W-:Y:S02]  /*602e0*/  LOP3.LUT P1, RZ, R3.reuse, 0x8000000, RZ, 0xc0, !PT ;  /* 0x0800000003ff7812 */ /* 0x040fe4000782c0ff */
[C---:B------:R-:W-:Y:S02]  /*602f0*/  LOP3.LUT P2, RZ, R3.reuse, 0x10000000, RZ, 0xc0, !PT ;  /* 0x1000000003ff7812 */ /* 0x040fe4000784c0ff */
[----:B------:R-:W-:Y:S01]  /*60300*/  LOP3.LUT P3, RZ, R3, 0x20000000, RZ, 0xc0, !PT ;  /* 0x2000000003ff7812 */ /* 0x000fe2000786c0ff */
[----:B---3--:R-:W-:-:S05]  /*60310*/  IMAD.WIDE R48, R195, 0x2, R66 ;  /* 0x00000002c3307825 */ /* 0x008fca00078e0242 */
[----:B------:R0:W-:Y:S01]  /*60320*/  @P4 STG.E.U16 desc[UR8][R48.64], R229 ;  /* 0x000000e530004986 */ /* 0x0001e2000c101508 */
[----:B------:R-:W-:Y:S01]  /*60330*/  LOP3.LUT P4, RZ, R3, 0x40000000, RZ, 0xc0, !PT ;  /* 0x4000000003ff7812 */ /* 0x000fe2000788c0ff */
[----:B0-----:R-:W-:Y:S01]  /*60340*/  IMAD.WIDE R48, R195, 0x2, R64 ;  /* 0x00000002c3307825 */ /* 0x001fe200078e0240 */
[----:B------:R-:W-:Y:S01]  /*60350*/  PRMT R229, R229, 0x7632, R229 ;  /* 0x00007632e5e57816 */ /* 0x000fe200000000e5 */
[----:B------:R-:W3:Y:S04]  /*60360*/  LDL.LU R195, [R1+0xd40] ;  /* 0x000d400001c37983 */ /* 0x000ee80000300800 */
[----:B------:R0:W-:Y:S01]  /*60370*/  @P5 STG.E.U16 desc[UR8][R48.64], R229 ;  /* 0x000000e530005986 */ /* 0x0001e2000c101508 */
[----:B------:R-:W-:Y:S01]  /*60380*/  LOP3.LUT P5, RZ, R3, 0x80000000, RZ, 0xc0, !PT ;  /* 0x8000000003ff7812 */ /* 0x000fe200078ac0ff */
[----:B0-----:R-:W-:-:S04]  /*60390*/  IMAD.WIDE R48, R193, 0x2, R66 ;  /* 0x00000002c1307825 */ /* 0x001fc800078e0242 */
[----:B------:R-:W-:Y:S01]  /*603a0*/  IMAD.WIDE R2, R193, 0x2, R64 ;  /* 0x00000002c1027825 */ /* 0x000fe200078e0240 */
[----:B------:R0:W-:Y:S02]  /*603b0*/  @P6 STG.E.U16 desc[UR8][R48.64], R234 ;  /* 0x000000ea30006986 */ /* 0x0001e4000c101508 */
[----:B0-----:R-:W-:-:S05]  /*603c0*/  PRMT R234, R234, 0x7632, R234 ;  /* 0x00007632eaea7816 */ /* 0x001fca00000000ea */
[----:B------:R2:W-:Y:S01]  /*603d0*/  @P0 STG.E.U16 desc[UR8][R2.64], R234 ;  /* 0x000000ea02000986 */ /* 0x0005e2000c101508 */
[----:B----4-:R-:W-:-:S04]  /*603e0*/  IMAD.WIDE R48, R194, 0x2, R66 ;  /* 0x00000002c2307825 */ /* 0x010fc800078e0242 */
[----:B------:R-:W-:Y:S02]  /*603f0*/  IMAD.WIDE R50, R194, 0x2, R64 ;  /* 0x00000002c2327825 */ /* 0x000fe400078e0240 */
[----:B------:R-:W4:Y:S04]  /*60400*/  LDL.LU R194, [R1+0xd44] ;  /* 0x000d440001c27983 */ /* 0x000f280000300800 */
[----:B------:R0:W-:Y:S01]  /*60410*/  @P1 STG.E.U16 desc[UR8][R48.64], R230 ;  /* 0x000000e630001986 */ /* 0x0001e2000c101508 */
[----:B--2---:R-:W-:-:S04]  /*60420*/  IMAD.WIDE R2, R190, 0x2, R66 ;  /* 0x00000002be027825 */ /* 0x004fc800078e0242 */
[----:B0-----:R-:W-:Y:S02]  /*60430*/  IMAD.WIDE R48, R190, 0x2, R64 ;  /* 0x00000002be307825 */ /* 0x001fe400078e0240 */
[----:B------:R-:W2:Y:S02]  /*60440*/  LDL.LU R190, [R1+0xd48] ;  /* 0x000d480001be7983 */ /* 0x000ea40000300800 */
[----:B------:R-:W-:Y:S01]  /*60450*/  VIADD R7, R4, 0x1db ;  /* 0x000001db04077836 */ /* 0x000fe20000000000 */
[----:B------:R-:W-:-:S04]  /*60460*/  PRMT R52, R230, 0x7632, R52 ;  /* 0x00007632e6347816 */ /* 0x000fc80000000034 */
[----:B------:R-:W-:Y:S01]  /*60470*/  ISETP.GE.AND P0, PT, R7, UR5, PT ;  /* 0x0000000507007c0c */ /* 0x000fe2000bf06270 */
[----:B------:R-:W-:Y:S01]  /*60480*/  VIADD R7, R4, 0x138 ;  /* 0x0000013804077836 */ /* 0x000fe20000000000 */
[----:B------:R0:W-:Y:S01]  /*60490*/  @P2 STG.E.U16 desc[UR8][R50.64], R52 ;  /* 0x0000003432002986 */ /* 0x0001e2000c101508 */
[----:B------:R-:W-:-:S03]  /*604a0*/  LOP3.LUT P6, RZ, R0, 0x1, RZ, 0xc0, !PT ;  /* 0x0000000100ff7812 */ /* 0x000fc600078cc0ff */
[----:B------:R-:W-:Y:S01]  /*604b0*/  ISETP.GE.AND P2, PT, R7, UR6, PT ;  /* 0x0000000607007c0c */ /* 0x000fe2000bf46270 */
[----:B------:R3:W-:Y:S01]  /*604c0*/  @P3 STG.E.U16 desc[UR8][R2.64], R235 ;  /* 0x000000eb02003986 */ /* 0x0007e2000c101508 */
[----:B0-----:R-:W-:Y:S01]  /*604d0*/  PRMT R50, R235, 0x7632, R50 ;  /* 0x00007632eb327816 */ /* 0x001fe20000000032 */
[----:B------:R-:W-:Y:S01]  /*604e0*/  VIADD R0, R4, 0x1dc ;  /* 0x000001dc04007836 */ /* 0x000fe20000000000 */
[----:B------:R-:W-:Y:S01]  /*604f0*/  PRMT R7, R231, 0x7632, R7 ;  /* 0x00007632e7077816 */ /* 0x000fe20000000007 */
[----:B------:R-:W-:Y:S02]  /*60500*/  ULDC UR6, c[0x0][0x22c] ;  /* 0x00008b0000067ab9 */ /* 0x000fe40000000800 */
[----:B------:R0:W-:Y:S01]  /*60510*/  @P4 STG.E.U16 desc[UR8][R48.64], R50 ;  /* 0x0000003230004986 */ /* 0x0001e2000c101508 */
[----:B------:R-:W-:Y:S02]  /*60520*/  ISETP.LT.AND P4, PT, R5, UR4, !P2 ;  /* 0x0000000405007c0c */ /* 0x000fe4000d781270 */
[----:B------:R-:W-:Y:S01]  /*60530*/  ISETP.LT.AND P2, PT, R6, UR4, !P2 ;  /* 0x0000000406007c0c */ /* 0x000fe2000d741270 */
[----:B---3--:R-:W-:-:S04]  /*60540*/  IMAD.WIDE R2, R195, 0x2, R66 ;  /* 0x00000002c3027825 */ /* 0x008fc800078e0242 */
[----:B0-----:R-:W-:Y:S02]  /*60550*/  IMAD.WIDE R48, R195, 0x2, R64 ;  /* 0x00000002c3307825 */ /* 0x001fe400078e0240 */
[----:B------:R-:W3:Y:S04]  /*60560*/  LDL.LU R195, [R1+0xd50] ;  /* 0x000d500001c37983 */ /* 0x000ee80000300800 */
[----:B------:R-:W-:Y:S04]  /*60570*/  @P5 STG.E.U16 desc[UR8][R2.64], R231 ;  /* 0x000000e702005986 */ /* 0x000fe8000c101508 */
[----:B------:R0:W-:Y:S02]  /*60580*/  @P6 STG.E.U16 desc[UR8][R48.64], R7 ;  /* 0x0000000730006986 */ /* 0x0001e4000c101508 */
[----:B0-----:R-:W-:Y:S01]  /*60590*/  PRMT R7, R224, 0x7632, R7 ;  /* 0x00007632e0077816 */ /* 0x001fe20000000007 */
[----:B----4-:R-:W-:-:S04]  /*605a0*/  IMAD.WIDE R2, R194, 0x2, R66 ;  /* 0x00000002c2027825 */ /* 0x010fc800078e0242 */
[----:B------:R-:W-:Y:S02]  /*605b0*/  IMAD.WIDE R48, R194, 0x2, R64 ;  /* 0x00000002c2307825 */ /* 0x000fe400078e0240 */
[----:B------:R-:W4:Y:S04]  /*605c0*/  LDL.LU R194, [R1+0xd58] ;  /* 0x000d580001c27983 */ /* 0x000f280000300800 */
[----:B------:R2:W-:Y:S04]  /*605d0*/  @P4 STG.E.U16 desc[UR8][R2.64], R224 ;  /* 0x000000e002004986 */ /* 0x0005e8000c101508 */
[----:B------:R0:W-:Y:S01]  /*605e0*/  @P2 STG.E.U16 desc[UR8][R48.64], R7 ;  /* 0x0000000730002986 */ /* 0x0001e2000c101508 */
[----:B--2---:R-:W-:-:S04]  /*605f0*/  IMAD.WIDE R2, R190, 0x2, R66 ;  /* 0x00000002be027825 */ /* 0x004fc800078e0242 */
[----:B0-----:R-:W-:Y:S02]  /*60600*/  IMAD.WIDE R48, R190, 0x2, R64 ;  /* 0x00000002be307825 */ /* 0x001fe400078e0240 */
[----:B------:R-:W2:Y:S01]  /*60610*/  LDL.LU R190, [R1+0xd5c] ;  /* 0x000d5c0001be7983 */ /* 0x000ea20000300800 */
[----:B------:R-:W-:Y:S01]  /*60620*/  ISETP.GE.AND P1, PT, R0, UR5, PT ;  /* 0x0000000500007c0c */ /* 0x000fe2000bf26270 */
[----:B------:R-:W-:-:S05]  /*60630*/  VIADD R0, R4, 0x139 ;  /* 0x0000013904007836 */ /* 0x000fca0000000000 */
[----:B------:R-:W-:Y:S01]  /*60640*/  ISETP.GE.AND P3, PT, R0, UR6, PT ;  /* 0x0000000600007c0c */ /* 0x000fe2000bf66270 */
[----:B------:R-:W-:Y:S01]  /*60650*/  VIADD R0, R4, 0x13a ;  /* 0x0000013a04007836 */ /* 0x000fe20000000000 */
[----:B------:R-:W-:Y:S02]  /*60660*/  ULDC UR6, c[0x0][0x22c] ;  /* 0x00008b0000067ab9 */ /* 0x000fe40000000800 */
[----:B------:R-:W-:Y:S02]  /*60670*/  ISETP.LT.AND P6, PT, R5, UR4, !P3 ;  /* 0x0000000405007c0c */ /* 0x000fe4000dfc1270 */
[----:B------:R-:W-:Y:S02]  /*60680*/  ISETP.LT.AND P3, PT, R6, UR4, !P3 ;  /* 0x0000000406007c0c */ /* 0x000fe4000df61270 */
[----:B------:R-:W-:Y:S01]  /*60690*/  ISETP.GE.AND P5, PT, R0, UR6, PT ;  /* 0x0000000600007c0c */ /* 0x000fe2000bfa6270 */
[----:B------:R-:W-:Y:S01]  /*606a0*/  VIADD R0, R4, 0x13b ;  /* 0x0000013b04007836 */ /* 0x000fe20000000000 */
[----:B------:R-:W-:Y:S01]  /*606b0*/  ULDC UR6, c[0x0][0x22c] ;  /* 0x00008b0000067ab9 */ /* 0x000fe20000000800 */
[----:B------:R-:W-:-:S02]  /*606c0*/  PRMT R7, R220, 0x7632, R7 ;  /* 0x00007632dc077816 */ /* 0x000fc40000000007 */
[C---:B------:R-:W-:Y:S02]  /*606d0*/  ISETP.LT.AND P2, PT, R5.reuse, UR4, !P5 ;  /* 0x0000000405007c0c */ /* 0x040fe4000ef41270 */
[----:B------:R-:W-:Y:S02]  /*606e0*/  ISETP.LT.AND P5, PT, R6, UR4, !P5 ;  /* 0x0000000406007c0c */ /* 0x000fe4000efa1270 */
[----:B------:R-:W-:Y:S01]  /*606f0*/  ISETP.GE.AND P4, PT, R0, UR6, PT ;  /* 0x0000000600007c0c */ /* 0x000fe2000bf86270 */
[----:B------:R-:W-:Y:S01]  /*60700*/  @P6 STG.E.U16 desc[UR8][R2.64], R220 ;  /* 0x000000dc02006986 */ /* 0x000fe2000c101508 */
[----:B------:R-:W-:Y:S01]  /*60710*/  VIADD R0, R4, 0x13c ;  /* 0x0000013c04007836 */ /* 0x000fe20000000000 */
[----:B------:R-:W-:Y:S02]  /*60720*/  ULDC UR6, c[0x0][0x22c] ;  /* 0x00008b0000067ab9 */ /* 0x000fe40000000800 */
[----:B------:R0:W-:Y:S01]  /*60730*/  @P3 STG.E.U16 desc[UR8][R48.64], R7 ;  /* 0x0000000730003986 */ /* 0x0001e2000c101508 */
[----:B------:R-:W-:-:S02]  /*60740*/  ISETP.LT.AND P3, PT, R5, UR4, !P4 ;  /* 0x0000000405007c0c */ /* 0x000fc4000e761270 */
[----:B------:R-:W-:Y:S02]  /*60750*/  ISETP.LT.AND P4, PT, R6, UR4, !P4 ;  /* 0x0000000406007c0c */ /* 0x000fe4000e781270 */
[----:B0-----:R-:W-:Y:S01]  /*60760*/  PRMT R7, R225, 0x7632, R7 ;  /* 0x00007632e1077816 */ /* 0x001fe20000000007 */
[----:B---3--:R-:W-:-:S04]  /*60770*/  IMAD.WIDE R2, R195, 0x2, R66 ;  /* 0x00000002c3027825 */ /* 0x008fc800078e0242 */
[----:B------:R-:W-:Y:S02]  /*60780*/  IMAD.WIDE R48, R195, 0x2, R64 ;  /* 0x00000002c3307825 */ /* 0x000fe400078e0240 */
        /* <DEDUP_REMOVED lines=491> */
[----:B------:R-:W-:Y:S01]  /*62640*/  ISETP.LT.AND P4, PT, R6, UR4, !P4 ;  /* 0x0000000406007c0c */ /* 0x000fe2000e781270 */
[----:B------:R-:W1:Y:S01]  /*62650*/  LDS.128 R16, [R252] ;  /* 0x00000000fc107984 */ /* 0x000e620000000c00 */
        /* <DEDUP_REMOVED lines=358> */
[----:B------:R-:W-:Y:S01]  /*63cc0*/  PRMT R7, R72, 0x7632, R7 ;  /* 0x0000763248077816 */ /* 0x000fe20000000007 */
[----:B------:R-:W-:Y:S01]  /*63cd0*/  VIADD R0, R4, 0x18a ;  /* 0x0000018a04007836 */ /* 0x000fe20000000000 */
[----:B------:R-:W-:Y:S01]  /*63ce0*/  ULDC UR6, c[0x0][0x22c] ;  /* 0x00008b0000067ab9 */ /* 0x000fe20000000800 */
[----:B------:R0:W-:Y:S01]  /*63cf0*/  @P6 STG.E.U16 desc[UR8][R8.64], R10 ;  /* 0x0000000a08006986 */ /* 0x0001e2000c101508 */
[----:B------:R-:W-:-:S02]  /*63d00*/  ISETP.LT.AND P6, PT, R5, UR4, !P3 ;  /* 0x0000000405007c0c */ /* 0x000fc4000dfc1270 */
[----:B------:R-:W-:Y:S02]  /*63d10*/  ISETP.LT.AND P3, PT, R6, UR4, !P3 ;  /* 0x0000000406007c0c */ /* 0x000fe4000df61270 */
[----:B0-----:R-:W-:Y:S01]  /*63d20*/  PRMT R10, R76, 0x7632, R10 ;  /* 0x000076324c0a7816 */ /* 0x001fe2000000000a */
[----:B---3--:R-:W-:-:S04]  /*63d30*/  IMAD.WIDE R2, R195, 0x2, R66 ;  /* 0x00000002c3027825 */ /* 0x008fc800078e0242 */
[----:B------:R-:W-:Y:S02]  /*63d40*/  IMAD.WIDE R8, R195, 0x2, R64 ;  /* 0x00000002c3087825 */ /* 0x000fe400078e0240 */
[----:B------:R-:W3:Y:S04]  /*63d50*/  LDL.LU R195, [R1+0x1038] ;  /* 0x0010380001c37983 */ /* 0x000ee80000300800 */
[----:B------:R4:W-:Y:S04]  /*63d60*/  @P4 STG.E.U16 desc[UR8][R2.64], R72 ;  /* 0x0000004802004986 */ /* 0x0009e8000c101508 */
[----:B------:R0:W-:Y:S01]  /*63d70*/  @P2 STG.E.U16 desc[UR8][R8.64], R7 ;  /* 0x0000000708002986 */ /* 0x0001e2000c101508 */
[----:B----4-:R-:W-:-:S04]  /*63d80*/  IMAD.WIDE R2, R194, 0x2, R66 ;  /* 0x00000002c2027825 */ /* 0x010fc800078e0242 */
[----:B0-----:R-:W-:Y:S02]  /*63d90*/  IMAD.WIDE R8, R194, 0x2, R64 ;  /* 0x00000002c2087825 */ /* 0x001fe400078e0240 */
        /* <DEDUP_REMOVED lines=15> */
[----:B------:R-:W-:Y:S02]  /*63e90*/  ISETP.LT.AND P3, PT, R5, UR4, !P4 ;  /* 0x0000000405007c0c */ /* 0x000fe4000e761270 */
        /* <DEDUP_REMOVED lines=398> */
[----:B------:R3:W-:Y:S01]  /*65780*/  @P3 STG.E.U16 desc[UR8][R2.64], R107 ;  /* 0x0000006b02003986 */ /* 0x0007e2000c101508 */
[----:B------:R-:W-:Y:S01]  /*65790*/  PRMT R11, R111, 0x7632, R11 ;  /* 0x000076326f0b7816 */ /* 0x000fe2000000000b */
[----:B----4-:R-:W-:Y:S02]  /*657a0*/  IMAD.WIDE R12, R194, 0x2, R64 ;  /* 0x00000002c20c7825 */ /* 0x010fe400078e0240 */
[----:B------:R0:W-:Y:S01]  /*657b0*/  @P4 STG.E.U16 desc[UR8][R8.64], R7 ;  /* 0x0000000708004986 */ /* 0x0001e2000c101508 */
[----:B------:R-:W-:Y:S01]  /*657c0*/  ISETP.LT.AND P4, PT, R5, UR4, !P2 ;  /* 0x0000000405007c0c */ /* 0x000fe2000d781270 */
[----:B------:R-:W-:Y:S01]  /*657d0*/  ULDC UR6, c[0x0][0x22c] ;  /* 0x00008b0000067ab9 */ /* 0x000fe20000000800 */
[----:B---3--:R-:W-:Y:S01]  /*657e0*/  IMAD.WIDE R2, R195, 0x2, R66 ;  /* 0x00000002c3027825 */ /* 0x008fe200078e0242 */
[----:B------:R-:W-:-:S03]  /*657f0*/  ISETP.LT.AND P2, PT, R6, UR4, !P2 ;  /* 0x0000000406007c0c */ /* 0x000fc6000d741270 */
[----:B0-----:R-:W-:Y:S02]  /*65800*/  IMAD.WIDE R8, R195, 0x2, R64 ;  /* 0x00000002c3087825 */ /* 0x001fe400078e0240 */
[----:B------:R-:W3:Y:S04]  /*65810*/  LDL.LU R195, [R1+0x10ec] ;  /* 0x0010ec0001c37983 */ /* 0x000ee80000300800 */
[----:B------:R0:W-:Y:S04]  /*65820*/  @P5 STG.E.U16 desc[UR8][R2.64], R111 ;  /* 0x0000006f02005986 */ /* 0x0001e8000c101508 */
[----:B------:R4:W-:Y:S01]  /*65830*/  @P6 STG.E.U16 desc[UR8][R8.64], R11 ;  /* 0x0000000b08006986 */ /* 0x0009e2000c101508 */
[----:B0-----:R-:W-:Y:S01]  /*65840*/  PRMT R3, R112, 0x7632, R3 ;  /* 0x0000763270037816 */ /* 0x001fe20000000003 */
[----:B----4-:R-:W-:-:S02]  /*65850*/  IMAD.WIDE R10, R194, 0x2, R66 ;  /* 0x00000002c20a7825 */ /* 0x010fc400078e0242 */
[----:B------:R-:W4:Y:S04]  /*65860*/  LDL.LU R194, [R1+0x10e4] ;  /* 0x0010e40001c27983 */ /* 0x000f280000300800 */
[----:B------:R-:W-:Y:S04]  /*65870*/  @P4 STG.E.U16 desc[UR8][R10.64], R112 ;  /* 0x000000700a004986 */ /* 0x000fe8000c101508 */
[----:B------:R2:W-:Y:S02]  /*65880*/  @P2 STG.E.U16 desc[UR8][R12.64], R3 ;  /* 0x000000030c002986 */ /* 0x0005e4000c101508 */
[----:B--2---:R-:W-:-:S04]  /*65890*/  IMAD.WIDE R2, R190, 0x2, R66 ;  /* 0x00000002be027825 */ /* 0x004fc800078e0242 */
[----:B------:R-:W-:Y:S02]  /*658a0*/  IMAD.WIDE R8, R190, 0x2, R64 ;  /* 0x00000002be087825 */ /* 0x000fe400078e0240 */
[----:B------:R-:W2:Y:S02]  /*658b0*/  LDL.LU R190, [R1+0x10d0] ;  /* 0x0010d00001be7983 */ /* 0x000ea40000300800 */
[----:B------:R-:W-:-:S05]  /*658c0*/  VIADD R0, R4, 0x1b1 ;  /* 0x000001b104007836 */ /* 0x000fca0000000000 */
[----:B------:R-:W-:Y:S01]  /*658d0*/  ISETP.GE.AND P3, PT, R0, UR6, PT ;  /* 0x0000000600007c0c */ /* 0x000fe2000bf66270 */
[----:B------:R-:W-:Y:S01]  /*658e0*/  VIADD R0, R4, 0x1b2 ;  /* 0x000001b204007836 */ /* 0x000fe20000000000 */
[----:B------:R-:W-:Y:S02]  /*658f0*/  ULDC UR6, c[0x0][0x22c] ;  /* 0x00008b0000067ab9 */ /* 0x000fe40000000800 */
[----:B------:R-:W-:Y:S02]  /*65900*/  ISETP.LT.AND P6, PT, R5, UR4, !P3 ;  /* 0x0000000405007c0c */ /* 0x000fe4000dfc1270 */
[----:B------:R-:W-:Y:S02]  /*65910*/  ISETP.GE.AND P5, PT, R0, UR6, PT ;  /* 0x0000000600007c0c */ /* 0x000fe4000bfa6270 */
[----:B------:R-:W-:Y:S02]  /*65920*/  ISETP.LT.AND P3, PT, R6, UR4, !P3 ;  /* 0x0000000406007c0c */ /* 0x000fe4000df61270 */
[----:B------:R-:W-:-:S07]  /*65930*/  PRMT R7, R116, 0x7632, R7 ;  /* 0x0000763274077816 */ /* 0x000fce0000000007 */
[----:B------:R0:W-:Y:S01]  /*65940*/  @P6 STG.E.U16 desc[UR8][R2.64], R116 ;  /* 0x0000007402006986 */ /* 0x0001e2000c101508 */
[----:B------:R-:W-:Y:S01]  /*65950*/  ISETP.LT.AND P2, PT, R5, UR4, !P5 ;  /* 0x0000000405007c0c */ /* 0x000fe2000ef41270 */
[----:B---3--:R-:W-:Y:S01]  /*65960*/  IMAD.WIDE R10, R195, 0x2, R66 ;  /* 0x00000002c30a7825 */ /* 0x008fe200078e0242 */
[----:B------:R-:W-:Y:S01]  /*65970*/  ISETP.LT.AND P5, PT, R6, UR4, !P5 ;  /* 0x0000000406007c0c */ /* 0x000fe2000efa1270 */
[----:B------:R-:W-:Y:S01]  /*65980*/  ULDC UR6, c[0x0][0x22c] ;  /* 0x00008b0000067ab9 */ /* 0x000fe20000000800 */
[----:B0-----:R-:W-:Y:S01]  /*65990*/  PRMT R3, R113, 0x7632, R3 ;  /* 0x0000763271037816 */ /* 0x001fe20000000003 */
[--C-:B------:R-:W-:Y:S02]  /*659a0*/  IMAD.WIDE R12, R195, 0x2, R64.reuse ;  /* 0x00000002c30c7825 */ /* 0x100fe400078e0240 */
[----:B------:R-:W3:Y:S04]  /*659b0*/  LDL.LU R195, [R1+0x10c8] ;  /* 0x0010c80001c37983 */ /* 0x000ee80000300800 */
[----:B------:R4:W-:Y:S04]  /*659c0*/  @P3 STG.E.U16 desc[UR8][R8.64], R7 ;  /* 0x0000000708003986 */ /* 0x0009e8000c101508 */
[----:B------:R-:W-:Y:S04]  /*659d0*/  @P2 STG.E.U16 desc[UR8][R10.64], R113 ;  /* 0x000000710a002986 */ /* 0x000fe8000c101508 */
[----:B------:R0:W-:Y:S01]  /*659e0*/  @P5 STG.E.U16 desc[UR8][R12.64], R3 ;  /* 0x000000030c005986 */ /* 0x0001e2000c101508 */
[----:B----4-:R-:W-:-:S04]  /*659f0*/  IMAD.WIDE R8, R194, 0x2, R64 ;  /* 0x00000002c2087825 */ /* 0x010fc800078e0240 */
[--C-:B0-----:R-:W-:Y:S02]  /*65a00*/  IMAD.WIDE R2, R194, 0x2, R66.reuse ;  /* 0x00000002c2027825 */ /* 0x101fe400078e0242 */
[----:B------:R-:W4:Y:S02]  /*65a10*/  LDL.LU R194, [R1+0x10b4] ;  /* 0x0010b40001c27983 */ /* 0x000f240000300800 */
[----:B--2---:R-:W-:-:S04]  /*65a20*/  IMAD.WIDE R10, R190, 0x2, R66 ;  /* 0x00000002be0a7825 */ /* 0x004fc800078e0242 */
[----:B------:R-:W-:Y:S02]  /*65a30*/  IMAD.WIDE R12, R190, 0x2, R64 ;  /* 0x00000002be0c7825 */ /* 0x000fe400078e0240 */
[----:B------:R-:W2:Y:S02]  /*65a40*/  LDL.LU R190, [R1+0x10ac] ;  /* 0x0010ac0001be7983 */ /* 0x000ea40000300800 */
[----:B------:R-:W-:-:S05]  /*65a50*/  VIADD R0, R4, 0x1b3 ;  /* 0x000001b304007836 */ /* 0x000fca0000000000 */
[----:B------:R-:W-:Y:S01]  /*65a60*/  ISETP.GE.AND P4, PT, R0, UR6, PT ;  /* 0x0000000600007c0c */ /* 0x000fe2000bf86270 */
[----:B------:R-:W-:Y:S01]  /*65a70*/  VIADD R0, R4, 0x1b4 ;  /* 0x000001b404007836 */ /* 0x000fe20000000000 */
[----:B------:R-:W-:Y:S02]  /*65a80*/  ULDC UR6, c[0x0][0x22c] ;  /* 0x00008b0000067ab9 */ /* 0x000fe40000000800 */
[C---:B------:R-:W-:Y:S02]  /*65a90*/  ISETP.LT.AND P3, PT, R5.reuse, UR4, !P4 ;  /* 0x0000000405007c0c */ /* 0x040fe4000e761270 */
[----:B------:R-:W-:Y:S02]  /*65aa0*/  ISETP.GE.AND P6, PT, R0, UR6, PT ;  /* 0x0000000600007c0c */ /* 0x000fe4000bfc6270 */
[----:B------:R-:W-:Y:S01]  /*65ab0*/  ISETP.LT.AND P4, PT, R6, UR4, !P4 ;  /* 0x0000000406007c0c */ /* 0x000fe2000e781270 */
[----:B------:R-:W-:Y:S01]  /*65ac0*/  VIADD R0, R4, 0x1b5 ;  /* 0x000001b504007836 */ /* 0x000fe20000000000 */
[----:B------:R-:W-:Y:S01]  /*65ad0*/  ISETP.LT.AND P5, PT, R5, UR4, !P6 ;  /* 0x0000000405007c0c */ /* 0x000fe2000f7a1270 */
[----:B------:R-:W-:Y:S01]  /*65ae0*/  ULDC UR6, c[0x0][0x22c] ;  /* 0x00008b0000067ab9 */ /* 0x000fe20000000800 */
[----:B------:R-:W-:-:S02]  /*65af0*/  ISETP.LT.AND P6, PT, R6, UR4, !P6 ;  /* 0x0000000406007c0c */ /* 0x000fc4000f7c1270 */
[----:B------:R-:W-:Y:S02]  /*65b00*/  PRMT R7, R117, 0x7632, R7 ;  /* 0x0000763275077816 */ /* 0x000fe40000000007 */
[----:B------:R-:W-:Y:S01]  /*65b10*/  ISETP.GE.AND P2, PT, R0, UR6, PT ;  /* 0x0000000600007c0c */ /* 0x000fe2000bf46270 */
[----:B------:R-:W-:Y:S01]  /*65b20*/  VIADD R0, R4, 0x1b6 ;  /* 0x000001b604007836 */ /* 0x000fe20000000000 */
[----:B------:R0:W-:Y:S01]  /*65b30*/  @P3 STG.E.U16 desc[UR8][R2.64], R117 ;  /* 0x0000007502003986 */ /* 0x0001e2000c101508 */
[----:B------:R-:W-:-:S03]  /*65b40*/  ULDC UR6, c[0x0][0x22c] ;  /* 0x00008b0000067ab9 */ /* 0x000fc60000000800 */
[----:B------:R1:W-:Y:S01]  /*65b50*/  @P4 STG.E.U16 desc[UR8][R8.64], R7 ;  /* 0x0000000708004986 */ /* 0x0003e2000c101508 */
[C---:B------:R-:W-:Y:S02]  /*65b60*/  ISETP.LT.AND P4, PT, R5.reuse, UR4, !P2 ;  /* 0x0000000405007c0c */ /* 0x040fe4000d781270 */
[----:B------:R-:W-:Y:S01]  /*65b70*/  ISETP.GE.AND P3, PT, R0, UR6, PT ;  /* 0x0000000600007c0c */ /* 0x000fe2000bf66270 */
[----:B------:R-:W-:Y:S01]  /*65b80*/  @P5 STG.E.U16 desc[UR8][R10.64], R114 ;  /* 0x000000720a005986 */ /* 0x000fe2000c101508 */
[----:B0-----:R-:W-:Y:S02]  /*65b90*/  PRMT R3, R114, 0x7632, R3 ;  /* 0x0000763272037816 */ /* 0x001fe40000000003 */
[----:B------:R-:W-:Y:S02]  /*65ba0*/  ISETP.LT.AND P2, PT, R6, UR4, !P2 ;  /* 0x0000000406007c0c */ /* 0x000fe4000d741270 */
[----:B-1----:R-:W-:Y:S01]  /*65bb0*/  PRMT R7, R118, 0x7632, R7 ;  /* 0x0000763276077816 */ /* 0x002fe20000000007 */
[----:B------:R0:W-:Y:S01]  /*65bc0*/  @P6 STG.E.U16 desc[UR8][R12.64], R3 ;  /* 0x000000030c006986 */ /* 0x0001e2000c101508 */
[----:B------:R-:W-:Y:S01]  /*65bd0*/  ISETP.LT.AND P6, PT, R5, UR4, !P3 ;  /* 0x0000000405007c0c */ /* 0x000fe2000dfc1270 */
[----:B---3--:R-:W-:Y:S01]  /*65be0*/  IMAD.WIDE R8, R195, 0x2, R64 ;  /* 0x00000002c3087825 */ /* 0x008fe200078e0240 */
[----:B------:R-:W-:Y:S01]  /*65bf0*/  ISETP.LT.AND P3, PT, R6, UR4, !P3 ;  /* 0x0000000406007c0c */ /* 0x000fe2000df61270 */
[----:B------:R-:W-:-:S02]  /*65c00*/  ULDC UR6, c[0x0][0x22c] ;  /* 0x00008b0000067ab9 */ /* 0x000fc40000000800 */
[----:B0-----:R-:W-:Y:S02]  /*65c10*/  IMAD.WIDE R2, R195, 0x2, R66 ;  /* 0x00000002c3027825 */ /* 0x001fe400078e0242 */
[----:B------:R-:W3:Y:S04]  /*65c20*/  LDL.LU R195, [R1+0x1098] ;  /* 0x0010980001c37983 */ /* 0x000ee80000300800 */
[----:B------:R0:W-:Y:S04]  /*65c30*/  @P4 STG.E.U16 desc[UR8][R2.64], R118 ;  /* 0x0000007602004986 */ /* 0x0001e8000c101508 */
[----:B------:R-:W-:Y:S01]  /*65c40*/  @P2 STG.E.U16 desc[UR8][R8.64], R7 ;  /* 0x0000000708002986 */ /* 0x000fe2000c101508 */
[----:B0-----:R-:W-:Y:S01]  /*65c50*/  PRMT R3, R115, 0x7632, R3 ;  /* 0x0000763273037816 */ /* 0x001fe20000000003 */
[----:B----4-:R-:W-:-:S04]  /*65c60*/  IMAD.WIDE R10, R194, 0x2, R66 ;  /* 0x00000002c20a7825 */ /* 0x010fc800078e0242 */
[----:B------:R-:W-:Y:S02]  /*65c70*/  IMAD.WIDE R12, R194, 0x2, R64 ;  /* 0x00000002c20c7825 */ /* 0x000fe400078e0240 */
        /* <DEDUP_REMOVED lines=16> */
[C---:B---3--:R-:W-:Y:S01]  /*65d80*/  IMAD.WIDE R10, R195.reuse, 0x2, R66 ;  /* 0x00000002c30a7825 */ /* 0x048fe200078e0242 */
        /* <DEDUP_REMOVED lines=31> */
[----:B------:R-:W-:Y:S02]  /*65f80*/  ISETP.LT.AND P6, PT, R5, UR4, !P3 ;  /* 0x0000000405007c0c */ /* 0x000fe4000dfc1270 */
[----:B------:R-:W-:Y:S01]  /*65f90*/  ISETP.GE.AND P5, PT, R0, UR6, PT ;  /* 0x0000000600007c0c */ /* 0x000fe2000bfa6270 */
[----:B------:R-:W-:Y:S01]  /*65fa0*/  @P4 STG.E.U16 desc[UR8][R10.64], R121 ;  /* 0x000000790a004986 */ /* 0x000fe2000c101508 */
[----:B0-----:R-:W-:Y:S02]  /*65fb0*/  PRMT R3, R121, 0x7632, R3 ;  /* 0x0000763279037816 */ /* 0x001fe40000000003 */
[C---:B------:R-:W-:Y:S02]  /*65fc0*/  ISETP.LT.AND P3, PT, R6.reuse, UR4, !P3 ;  /* 0x0000000406007c0c */ /* 0x040fe4000df61270 */
        /* <DEDUP_REMOVED lines=165> */
[--C-:B------:R-:W-:Y:S01]  /*66a20*/  IMAD.WIDE R12, R195, 0x2, R64.reuse ;  /* 0x00000002c30c7825 */ /* 0x100fe200078e0240 */
[----:B------:R4:W-:Y:S04]  /*66a30*/  @P2 STG.E.U16 desc[UR8][R8.64], R7 ;  /* 0x0000000708002986 */ /* 0x0009e8000c101508 */
[----:B------:R-:W3:Y:S04]  /*66a40*/  LDL.LU R195, [R1+0xf7c] ;  /* 0x000f7c0001c37983 */ /* 0x000ee80000300800 */
        /* <DEDUP_REMOVED lines=42> */
[----:B------:R-:W-:Y:S01]  /*66cf0*/  IMAD.WIDE R12, R194, 0x2, R64 ;  /* 0x00000002c20c7825 */ /* 0x000fe200078e0240 */
[----:B------:R-:W-:Y:S04]  /*66d00*/  @P4 STG.E.U16 desc[UR8][R10.64], R139 ;  /* 0x0000008b0a004986 */ /* 0x000fe8000c101508 */
[----:B------:R2:W-:Y:S04]  /*66d10*/  @P2 STG.E.U16 desc[UR8][R12.64], R3 ;  /* 0x000000030c002986 */ /* 0x0005e8000c101508 */
[----:B------:R-:W4:Y:S01]  /*66d20*/  LDL.LU R194, [R1+0xf48] ;  /* 0x000f480001c27983 */ /* 0x000f220000300800 */
        /* <DEDUP_REMOVED lines=34> */
[----:B------:R-:W-:Y:S01]  /*66f50*/  ISETP.GE.AND P6, PT, R0, UR6, PT ;  /* 0x0000000600007c0c */ /* 0x000fe2000bfc6270 */
[----:B------:R-:W-:Y:S01]  /*66f60*/  VIADD R0, R4, 0x1d3 ;  /* 0x000001d304007836 */ /* 0x000fe20000000000 */
[----:B------:R-:W-:Y:S01]  /*66f70*/  ISETP.LT.AND P4, PT, R6, UR4, !P4 ;  /* 0x0000000406007c0c */ /* 0x000fe2000e781270 */
[----:B------:R-:W-:Y:S01]  /*66f80*/  ULDC UR6, c[0x0][0x22c] ;  /* 0x00008b0000067ab9 */ /* 0x000fe20000000800 */
[----:B------:R-:W-:-:S02]  /*66f90*/  ISETP.LT.AND P5, PT, R5, UR4, !P6 ;  /* 0x0000000405007c0c */ /* 0x000fc4000f7a1270 */
[----:B------:R-:W-:Y:S02]  /*66fa0*/  ISETP.LT.AND P6, PT, R6, UR4, !P6 ;  /* 0x0000000406007c0c */ /* 0x000fe4000f7c1270 */
[----:B------:R-:W-:Y:S01]  /*66fb0*/  ISETP.GE.AND P2, PT, R0, UR6, PT ;  /* 0x0000000600007c0c */ /* 0x000fe2000bf46270 */
[----:B------:R-:W-:Y:S01]  /*66fc0*/  VIADD R0, R4, 0x1d4 ;  /* 0x000001d404007836 */ /* 0x000fe20000000000 */
[----:B------:R-:W-:Y:S01]  /*66fd0*/  PRMT R7, R148, 0x7632, R7 ;  /* 0x0000763294077816 */ /* 0x000fe20000000007 */
[----:B------:R0:W-:Y:S01]  /*66fe0*/  @P3 STG.E.U16 desc[UR8][R2.64], R148 ;  /* 0x0000009402003986 */ /* 0x0001e2000c101508 */
[----:B------:R-:W-:Y:S02]  /*66ff0*/  ULDC UR6, c[0x0][0x22c] ;  /* 0x00008b0000067ab9 */ /* 0x000fe40000000800 */
[----:B------:R-:W-:Y:S01]  /*67000*/  ISETP.GE.AND P3, PT, R0, UR6, PT ;  /* 0x0000000600007c0c */ /* 0x000fe2000bf66270 */
[----:B------:R3:W-:Y:S01]  /*67010*/  @P4 STG.E.U16 desc[UR8][R8.64], R7 ;  /* 0x0000000708004986 */ /* 0x0007e2000c101508 */
[----:B------:R-:W-:-:S02]  /*67020*/  ISETP.LT.AND P4, PT, R5, UR4, !P2 ;  /* 0x0000000405007c0c */ /* 0x000fc4000d781270 */
[----:B0-----:R-:W-:Y:S01]  /*67030*/  PRMT R3, R145, 0x7632, R3 ;  /* 0x0000763291037816 */ /* 0x001fe20000000003 */
[----:B------:R0:W-:Y:S01]  /*67040*/  @P5 STG.E.U16 desc[UR8][R10.64], R145 ;  /* 0x000000910a005986 */ /* 0x0001e2000c101508 */
[----:B------:R-:W-:Y:S01]  /*67050*/  ISETP.LT.AND P2, PT, R6, UR4, !P2 ;  /* 0x0000000406007c0c */ /* 0x000fe2000d741270 */
[--C-:B--2---:R-:W-:Y:S02]  /*67060*/  IMAD.WIDE R14, R190, 0x2, R64.reuse ;  /* 0x00000002be0e7825 */ /* 0x104fe400078e0240 */
[----:B------:R1:W-:Y:S01]  /*67070*/  @P6 STG.E.U16 desc[UR8][R12.64], R3 ;  /* 0x000000030c006986 */ /* 0x0003e2000c101508 */
[----:B------:R-:W-:Y:S01]  /*67080*/  ISETP.LT.AND P6, PT, R5, UR4, !P3 ;  /* 0x0000000405007c0c */ /* 0x000fe2000dfc1270 */
[----:B------:R-:W-:Y:S01]  /*67090*/  ULDC UR6, c[0x0][0x22c] ;  /* 0x00008b0000067ab9 */ /* 0x000fe20000000800 */
[----:B---3--:R-:W-:Y:S01]  /*670a0*/  IMAD.WIDE R8, R195, 0x2, R64 ;  /* 0x00000002c3087825 */ /* 0x008fe200078e0240 */
[----:B------:R-:W-:-:S03]  /*670b0*/  PRMT R7, R149, 0x7632, R7 ;  /* 0x0000763295077816 */ /* 0x000fc60000000007 */
[----:B0-----:R-:W-:-:S04]  /*670c0*/  IMAD.WIDE R10, R193, 0x2, R66 ;  /* 0x00000002c10a7825 */ /* 0x001fc800078e0242 */
[--C-:B-1----:R-:W-:Y:S02]  /*670d0*/  IMAD.WIDE R2, R195, 0x2, R66.reuse ;  /* 0x00000002c3027825 */ /* 0x102fe400078e0242 */
[----:B------:R-:W2:Y:S04]  /*670e0*/  LDL.LU R195, [R1+0xdd4] ;  /* 0x000dd40001c37983 */ /* 0x000ea80000300800 */
[----:B------:R-:W-:Y:S04]  /*670f0*/  @P4 STG.E.U16 desc[UR8][R2.64], R149 ;  /* 0x0000009502004986 */ /* 0x000fe8000c101508 */
[----:B------:R-:W-:Y:S04]  /*67100*/  @P2 STG.E.U16 desc[UR8][R8.64], R7 ;  /* 0x0000000708002986 */ /* 0x000fe8000c101508 */
[----:B------:R0:W-:Y:S04]  /*67110*/  @P6 STG.E.U16 desc[UR8][R10.64], R146 ;  /* 0x000000920a006986 */ /* 0x0001e8000c101508 */
[----:B------:R-:W3:Y:S01]  /*67120*/  LDL.LU R192, [R1+0xdc4] ;  /* 0x000dc40001c07983 */ /* 0x000ee20000300800 */
[----:B0-----:R-:W-:-:S03]  /*67130*/  IMAD.WIDE R10, R190, 0x2, R66 ;  /* 0x00000002be0a7825 */ /* 0x001fc600078e0242 */
[----:B------:R-:W3:Y:S01]  /*67140*/  LDL.LU R190, [R1+0xdb8] ;  /* 0x000db80001be7983 */ /* 0x000ee20000300800 */
[----:B------:R-:W-:Y:S01]  /*67150*/  VIADD R0, R4, 0x1d5 ;  /* 0x000001d504007836 */ /* 0x000fe20000000000 */
[----:B------:R-:W-:-:S04]  /*67160*/  ISETP.LT.AND P3, PT, R6, UR4, !P3 ;  /* 0x0000000406007c0c */ /* 0x000fc8000df61270 */
[----:B------:R-:W-:Y:S01]  /*67170*/  ISETP.GE.AND P5, PT, R0, UR6, PT ;  /* 0x0000000600007c0c */ /* 0x000fe2000bfa6270 */
[----:B------:R-:W-:Y:S01]  /*67180*/  VIADD R0, R4, 0x1d6 ;  /* 0x000001d604007836 */ /* 0x000fe20000000000 */
[----:B------:R-:W-:Y:S02]  /*67190*/  ULDC UR6, c[0x0][0x22c] ;  /* 0x00008b0000067ab9 */ /* 0x000fe40000000800 */
[----:B------:R-:W-:Y:S02]  /*671a0*/  ISETP.LT.AND P2, PT, R5, UR4, !P5 ;  /* 0x0000000405007c0c */ /* 0x000fe4000ef41270 */
[----:B------:R-:W-:Y:S01]  /*671b0*/  ISETP.GE.AND P4, PT, R0, UR6, PT ;  /* 0x0000000600007c0c */ /* 0x000fe2000bf86270 */
[----:B------:R-:W-:Y:S01]  /*671c0*/  VIADD R0, R4, 0x1d7 ;  /* 0x000001d704007836 */ /* 0x000fe20000000000 */
[----:B------:R-:W-:Y:S01]  /*671d0*/  PRMT R9, R146, 0x7632, R9 ;  /* 0x0000763292097816 */ /* 0x000fe20000000009 */
[----:B------:R-:W-:Y:S01]  /*671e0*/  IMAD.WIDE R12, R193, 0x2, R64 ;  /* 0x00000002c10c7825 */ /* 0x000fe200078e0240 */
[----:B------:R-:W-:Y:S01]  /*671f0*/  ULDC UR6, c[0x0][0x22c] ;  /* 0x00008b0000067ab9 */ /* 0x000fe20000000800 */
[----:B------:R-:W-:-:S02]  /*67200*/  ISETP.LT.AND P5, PT, R6, UR4, !P5 ;  /* 0x0000000406007c0c */ /* 0x000fc4000efa1270 */
[----:B----4-:R-:W-:Y:S01]  /*67210*/  IMAD.WIDE R2, R194, 0x2, R66 ;  /* 0x00000002c2027825 */ /* 0x010fe200078e0242 */
[----:B------:R-:W-:Y:S01]  /*67220*/  ISETP.GE.AND P6, PT, R0, UR6, PT ;  /* 0x0000000600007c0c */ /* 0x000fe2000bfc6270 */
[----:B------:R0:W-:Y:S01]  /*67230*/  @P3 STG.E.U16 desc[UR8][R12.64], R9 ;  /* 0x000000090c003986 */ /* 0x0001e2000c101508 */
[----:B------:R-:W-:Y:S02]  /*67240*/  ISETP.LT.AND P3, PT, R5, UR4, !P4 ;  /* 0x0000000405007c0c */ /* 0x000fe4000e761270 */
[----:B------:R-:W-:Y:S01]  /*67250*/  PRMT R7, R147, 0x7632, R7 ;  /* 0x0000763293077816 */ /* 0x000fe20000000007 */
[----:B------:R1:W-:Y:S01]  /*67260*/  @P2 STG.E.U16 desc[UR8][R2.64], R150 ;  /* 0x0000009602002986 */ /* 0x0003e2000c101508 */
[----:B------:R-:W-:Y:S01]  /*67270*/  ISETP.LT.AND P4, PT, R6, UR4, !P4 ;  /* 0x0000000406007c0c */ /* 0x000fe2000e781270 */
[----:B------:R-:W-:Y:S01]  /*67280*/  VIADD R0, R4, 0x1d8 ;  /* 0x000001d804007836 */ /* 0x000fe20000000000 */
[----:B------:R-:W-:Y:S01]  /*67290*/  ISETP.LT.AND P2, PT, R5, UR4, !P6 ;  /* 0x0000000405007c0c */ /* 0x000fe2000f741270 */
[----:B------:R-:W-:Y:S01]  /*672a0*/  ULDC UR6, c[0x0][0x22c] ;  /* 0x00008b0000067ab9 */ /* 0x000fe20000000800 */
[----:B------:R-:W-:Y:S01]  /*672b0*/  ISETP.LT.AND P6, PT, R6, UR4, !P6 ;  /* 0x0000000406007c0c */ /* 0x000fe2000f7c1270 */
[----:B0-----:R-:W-:-:S02]  /*672c0*/  IMAD.WIDE R8, R194, 0x2, R64 ;  /* 0x00000002c2087825 */ /* 0x001fc400078e0240 */
[----:B------:R-:W4:Y:S01]  /*672d0*/  LDL.LU R194, [R1+0xda8] ;  /* 0x000da80001c27983 */ /* 0x000f220000300800 */
[----:B-1----:R-:W-:Y:S02]  /*672e0*/  PRMT R3, R150, 0x7632, R3 ;  /* 0x0000763296037816 */ /* 0x002fe40000000003 */
[----:B------:R-:W-:-:S03]  /*672f0*/  PRMT R13, R151, 0x7632, R13 ;  /* 0x00007632970d7816 */ /* 0x000fc6000000000d */
[----:B------:R2:W-:Y:S04]  /*67300*/  @P5 STG.E.U16 desc[UR8][R8.64], R3 ;  /* 0x0000000308005986 */ /* 0x0005e8000c101508 */
[----:B------:R-:W-:Y:S04]  /*67310*/  @P3 STG.E.U16 desc[UR8][R10.64], R147 ;  /* 0x000000930a003986 */ /* 0x000fe8000c101508 */
[----:B------:R-:W-:Y:S01]  /*67320*/  @P4 STG.E.U16 desc[UR8][R14.64], R7 ;  /* 0x000000070e004986 */ /* 0x000fe2000c101508 */
[----:B--2---:R-:W-:-:S04]  /*67330*/  IMAD.WIDE R2, R195, 0x2, R66 ;  /* 0x00000002c3027825 */ /* 0x004fc800078e0242 */
[----:B------:R-:W-:Y:S02]  /*67340*/  IMAD.WIDE R8, R195, 0x2, R64 ;  /* 0x00000002c3087825 */ /* 0x000fe400078e0240 */
[----:B------:R-:W2:Y:S04]  /*67350*/  LDL.LU R195, [R1+0xd9c] ;  /* 0x000d9c0001c37983 */ /* 0x000ea80000300800 */
[----:B------:R-:W-:Y:S04]  /*67360*/  @P2 STG.E.U16 desc[UR8][R2.64], R151 ;  /* 0x0000009702002986 */ /* 0x000fe8000c101508 */
[----:B------:R3:W-:Y:S04]  /*67370*/  @P6 STG.E.U16 desc[UR8][R8.64], R13 ;  /* 0x0000000d08006986 */ /* 0x0007e8000c101508 */
[----:B------:R-:W2:Y:S01]  /*67380*/  LDL.LU R193, [R1+0xd8c] ;  /* 0x000d8c0001c17983 */ /* 0x000ea20000300800 */
[----:B---3--:R-:W-:-:S04]  /*67390*/  IMAD.WIDE R12, R190, 0x2, R66 ;  /* 0x00000002be0c7825 */ /* 0x008fc800078e0242 */
[----:B------:R-:W-:Y:S02]  /*673a0*/  IMAD.WIDE R14, R190, 0x2, R64 ;  /* 0x00000002be0e7825 */ /* 0x000fe400078e0240 */
[----:B------:R-:W3:Y:S01]  /*673b0*/  LDL.LU R190, [R1+0xd84] ;  /* 0x000d840001be7983 */ /* 0x000ee20000300800 */
[----:B------:R-:W-:Y:S01]  /*673c0*/  ISETP.GE.AND P5, PT, R0, UR6, PT ;  /* 0x0000000600007c0c */ /* 0x000fe2000bfa6270 */
[----:B------:R-:W-:Y:S01]  /*673d0*/  VIADD R0, R4, 0x1d9 ;  /* 0x000001d904007836 */ /* 0x000fe20000000000 */
[----:B------:R-:W-:Y:S02]  /*673e0*/  ULDC UR6, c[0x0][0x22c] ;  /* 0x00008b0000067ab9 */ /* 0x000fe40000000800 */
[C---:B------:R-:W-:Y:S02]  /*673f0*/  ISETP.LT.AND P4, PT, R5.reuse, UR4, !P5 ;  /* 0x0000000405007c0c */ /* 0x040fe4000ef81270 */
[----:B------:R-:W-:Y:S02]  /*67400*/  ISETP.LT.AND P5, PT, R6, UR4, !P5 ;  /* 0x0000000406007c0c */ /* 0x000fe4000efa1270 */
[----:B------:R-:W-:Y:S01]  /*67410*/  ISETP.GE.AND P3, PT, R0, UR6, PT ;  /* 0x0000000600007c0c */ /* 0x000fe2000bf66270 */
[----:B------:R-:W-:Y:S01]  /*67420*/  VIADD R0, R4, 0x1da ;  /* 0x000001da04007836 */ /* 0x000fe20000000000 */
[----:B------:R-:W-:Y:S01]  /*67430*/  ULDC UR6, c[0x0][0x22c] ;  /* 0x00008b0000067ab9 */ /* 0x000fe20000000800 */
[----:B------:R-:W-:Y:S01]  /*67440*/  IMAD.WIDE R10, R192, 0x2, R66 ;  /* 0x00000002c00a7825 */ /* 0x000fe200078e0242 */
[----:B------:R-:W-:-:S02]  /*67450*/  ISETP.LT.AND P6, PT, R5, UR4, !P3 ;  /* 0x0000000405007c0c */ /* 0x000fc4000dfc1270 */
[----:B------:R-:W-:Y:S01]  /*67460*/  ISETP.LT.AND P3, PT, R6, UR4, !P3 ;  /* 0x0000000406007c0c */ /* 0x000fe2000df61270 */
[----:B------:R-:W-:Y:S01]  /*67470*/  IMAD.WIDE R2, R192, 0x2, R64 ;  /* 0x00000002c0027825 */ /* 0x000fe200078e0240 */
[----:B------:R-:W-:Y:S02]  /*67480*/  PRMT R7, R152, 0x7632, R7 ;  /* 0x0000763298077816 */ /* 0x000fe40000000007 */
[----:B------:R-:W-:Y:S01]  /*67490*/  ISETP.GE.AND P2, PT, R0, UR6, PT ;  /* 0x0000000600007c0c */ /* 0x000fe2000bf46270 */
[----:B------:R4:W-:Y:S01]  /*674a0*/  @P4 STG.E.U16 desc[UR8][R10.64], R152 ;  /* 0x000000980a004986 */ /* 0x0009e2000c101508 */
[----:B------:R-:W-:Y:S02]  /*674b0*/  PRMT R9, R156, 0x7632, R9 ;  /* 0x000076329c097816 */ /* 0x000fe40000000009 */
[----:B------:R-:W-:Y:S01]  /*674c0*/  ISETP.LT.AND P4, PT, R5, UR4, !P2 ;  /* 0x0000000405007c0c */ /* 0x000fe2000d781270 */
[----:B------:R0:W-:Y:S01]  /*674d0*/  @P5 STG.E.U16 desc[UR8][R2.64], R7 ;  /* 0x0000000702005986 */ /* 0x0001e2000c101508 */
[----:B------:R-:W-:-:S03]  /*674e0*/  ISETP.LT.AND P5, PT, R6, UR4, !P2 ;  /* 0x0000000406007c0c */ /* 0x000fc6000d7a1270 */
[----:B------:R-:W-:Y:S01]  /*674f0*/  @P6 STG.E.U16 desc[UR8][R12.64], R156 ;  /* 0x0000009c0c006986 */ /* 0x000fe2000c101508 */
[----:B------:R-:W-:-:S03]  /*67500*/  ISETP.LT.AND P6, PT, R5, UR4, !P0 ;  /* 0x0000000405007c0c */ /* 0x000fc6000c7c1270 */
[----:B------:R1:W-:Y:S01]  /*67510*/  @P3 STG.E.U16 desc[UR8][R14.64], R9 ;  /* 0x000000090e003986 */ /* 0x0003e2000c101508 */
[----:B----4-:R-:W-:Y:S01]  /*67520*/  IMAD.WIDE R10, R194, 0x2, R64 ;  /* 0x00000002c20a7825 */ /* 0x010fe200078e0240 */
[----:B0-----:R-:W-:-:S03]  /*67530*/  PRMT R3, R153, 0x7632, R3 ;  /* 0x0000763299037816 */ /* 0x001fc60000000003 */
[--C-:B-1----:R-:W-:Y:S02]  /*67540*/  IMAD.WIDE R8, R194, 0x2, R66.reuse ;  /* 0x00000002c2087825 */ /* 0x102fe400078e0242 */
[----:B------:R-:W4:Y:S04]  /*67550*/  LDL.LU R194, [R1+0xd70] ;  /* 0x000d700001c27983 */ /* 0x000f280000300800 */
[----:B------:R-:W-:Y:S04]  /*67560*/  @P4 STG.E.U16 desc[UR8][R8.64], R153 ;  /* 0x0000009908004986 */ /* 0x000fe8000c101508 */
[----:B------:R2:W-:Y:S02]  /*67570*/  @P5 STG.E.U16 desc[UR8][R10.64], R3 ;  /* 0x000000030a005986 */ /* 0x0005e4000c101508 */
[----:B--2---:R-:W-:-:S04]  /*67580*/  IMAD.WIDE R2, R195, 0x2, R66 ;  /* 0x00000002c3027825 */ /* 0x004fc800078e0242 */
[----:B------:R-:W-:Y:S02]  /*67590*/  IMAD.WIDE R12, R195, 0x2, R64 ;  /* 0x00000002c30c7825 */ /* 0x000fe400078e0240 */
[----:B------:R-:W2:Y:S04]  /*675a0*/  LDL.LU R195, [R1+0xd68] ;  /* 0x000d680001c37983 */ /* 0x000ea80000300800 */
[----:B------:R3:W-:Y:S04]  /*675b0*/  @P6 STG.E.U16 desc[UR8][R2.64], R157 ;  /* 0x0000009d02006986 */ /* 0x0007e8000c101508 */
[----:B------:R-:W2:Y:S01]  /*675c0*/  LDL.LU R192, [R1+0xd54] ;  /* 0x000d540001c07983 */ /* 0x000ea20000300800 */
[----:B---3--:R-:W-:-:S04]  /*675d0*/  IMAD.WIDE R2, R190, 0x2, R66 ;  /* 0x00000002be027825 */ /* 0x008fc800078e0242 */
[----:B------:R-:W-:Y:S02]  /*675e0*/  IMAD.WIDE R14, R190, 0x2, R64 ;  /* 0x00000002be0e7825 */ /* 0x000fe400078e0240 */
[----:B------:R-:W3:Y:S01]  /*675f0*/  LDL.LU R190, [R1+0xd4c] ;  /* 0x000d4c0001be7983 */ /* 0x000ee20000300800 */
[----:B------:R-:W-:Y:S01]  /*67600*/  ISETP.LT.AND P0, PT, R6, UR4, !P0 ;  /* 0x0000000406007c0c */ /* 0x000fe2000c701270 */
[----:B------:R-:W-:Y:S01]  /*67610*/  VIADD R0, R4, 0x1dd ;  /* 0x000001dd04007836 */ /* 0x000fe20000000000 */
[----:B------:R-:W-:Y:S02]  /*67620*/  ISETP.LT.AND P5, PT, R5, UR4, !P1 ;  /* 0x0000000405007c0c */ /* 0x000fe4000cfa1270 */
[----:B------:R-:W-:Y:S02]  /*67630*/  PRMT R7, R157, 0x7632, R7 ;  /* 0x000076329d077816 */ /* 0x000fe40000000007 */
[----:B------:R-:W-:Y:S01]  /*67640*/  ISETP.GE.AND P2, PT, R0, UR5, PT ;  /* 0x0000000500007c0c */ /* 0x000fe2000bf46270 */
[----:B------:R-:W-:Y:S01]  /*67650*/  VIADD R0, R4, 0x1de ;  /* 0x000001de04007836 */ /* 0x000fe20000000000 */
[----:B------:R-:W-:Y:S01]  /*67660*/  ISETP.LT.AND P1, PT, R6, UR4, !P1 ;  /* 0x0000000406007c0c */ /* 0x000fe2000cf21270 */
[----:B------:R-:W-:-:S04]  /*67670*/  IMAD.WIDE R8, R193, 0x2, R66 ;  /* 0x00000002c1087825 */ /* 0x000fc800078e0242 */
[----:B------:R0:W-:Y:S01]  /*67680*/  @P0 STG.E.U16 desc[UR8][R12.64], R7 ;  /* 0x000000070c000986 */ /* 0x0001e2000c101508 */
[----:B------:R-:W-:Y:S02]  /*67690*/  ISETP.LT.AND P0, PT, R5, UR4, !P2 ;  /* 0x0000000405007c0c */ /* 0x000fe4000d701270 */
[----:B------:R-:W-:Y:S02]  /*676a0*/  ISETP.LT.AND P2, PT, R6, UR4, !P2 ;  /* 0x0000000406007c0c */ /* 0x000fe4000d741270 */
[----:B------:R-:W-:Y:S01]  /*676b0*/  ISETP.GE.AND P3, PT, R0, UR5, PT ;  /* 0x0000000500007c0c */ /* 0x000fe2000bf66270 */
[----:B------:R-:W-:Y:S01]  /*676c0*/  VIADD R0, R4, 0x1df ;  /* 0x000001df04007836 */ /* 0x000fe20000000000 */
[----:B------:R1:W-:Y:S01]  /*676d0*/  @P5 STG.E.U16 desc[UR8][R8.64], R154 ;  /* 0x0000009a08005986 */ /* 0x0003e2000c101508 */
[----:B------:R-:W-:Y:S01]  /*676e0*/  IMAD.WIDE R10, R193, 0x2, R64 ;  /* 0x00000002c10a7825 */ /* 0x000fe200078e0240 */
[----:B------:R-:W-:Y:S02]  /*676f0*/  ISETP.LT.AND P5, PT, R5, UR4, !P3 ;  /* 0x0000000405007c0c */ /* 0x000fe4000dfa1270 */
[----:B------:R-:W-:-:S02]  /*67700*/  ISETP.LT.AND P3, PT, R6, UR4, !P3 ;  /* 0x0000000406007c0c */ /* 0x000fc4000df61270 */
[----:B0-----:R-:W-:Y:S02]  /*67710*/  PRMT R13, R158, 0x7632, R13 ;  /* 0x000076329e0d7816 */ /* 0x001fe4000000000d */
[----:B------:R-:W-:Y:S02]  /*67720*/  ISETP.GE.AND P4, PT, R0, UR5, PT ;  /* 0x0000000500007c0c */ /* 0x000fe4000bf86270 */
[----:B-1----:R-:W-:-:S05]  /*67730*/  PRMT R9, R154, 0x7632, R9 ;  /* 0x000076329a097816 */ /* 0x002fca0000000009 */
[----:B------:R4:W-:Y:S04]  /*67740*/  @P1 STG.E.U16 desc[UR8][R10.64], R9 ;  /* 0x000000090a001986 */ /* 0x0009e8000c101508 */
[----:B------:R0:W-:Y:S04]  /*67750*/  @P0 STG.E.U16 desc[UR8][R2.64], R158 ;  /* 0x0000009e02000986 */ /* 0x0001e8000c101508 */
[----:B------:R1:W-:Y:S01]  /*67760*/  @P2 STG.E.U16 desc[UR8][R14.64], R13 ;  /* 0x0000000d0e002986 */ /* 0x0003e2000c101508 */
[----:B------:R-:W-:Y:S01]  /*67770*/  ISETP.LT.AND P2, PT, R5, UR4, !P4 ;  /* 0x0000000405007c0c */ /* 0x000fe2000e741270 */
[----:B----4-:R-:W-:Y:S01]  /*67780*/  IMAD.WIDE R8, R194, 0x2, R66 ;  /* 0x00000002c2087825 */ /* 0x010fe200078e0242 */
[----:B0-----:R-:W-:-:S03]  /*67790*/  PRMT R3, R155, 0x7632, R3 ;  /* 0x000076329b037816 */ /* 0x001fc60000000003 */
[----:B-1----:R-:W-:Y:S02]  /*677a0*/  IMAD.WIDE R12, R194, 0x2, R64 ;  /* 0x00000002c20c7825 */ /* 0x002fe400078e0240 */
        /* <DEDUP_REMOVED lines=10> */
[----:B------:R-:W3:Y:S02]  /*67850*/  LDL.LU R190, [R1+0xd14] ;  /* 0x000d140001be7983 */ /* 0x000ee40000300800 */
[----:B------:R-:W-:Y:S01]  /*67860*/  VIADD R0, R4, 0x1e0 ;  /* 0x000001e004007836 */ /* 0x000fe20000000000 */
[----:B------:R-:W-:-:S04]  /*67870*/  ISETP.LT.AND P4, PT, R6, UR4, !P4 ;  /* 0x0000000406007c0c */ /* 0x000fc8000e781270 */
[----:B------:R-:W-:Y:S01]  /*67880*/  ISETP.GE.AND P6, PT, R0, UR5, PT ;  /* 0x0000000500007c0c */ /* 0x000fe2000bfc6270 */
[----:B------:R-:W-:-:S03]  /*67890*/  VIADD R0, R4, 0x1e1 ;  /* 0x000001e104007836 */ /* 0x000fc60000000000 */
[----:B------:R-:W-:Y:S02]  /*678a0*/  ISETP.LT.AND P5, PT, R5, UR4, !P6 ;  /* 0x0000000405007c0c */ /* 0x000fe4000f7a1270 */
[----:B------:R-:W-:Y:S02]  /*678b0*/  PRMT R7, R159, 0x7632, R7 ;  /* 0x000076329f077816 */ /* 0x000fe40000000007 */
[----:B------:R-:W-:Y:S01]  /*678c0*/  ISETP.LT.AND P6, PT, R6, UR4, !P6 ;  /* 0x0000000406007c0c */ /* 0x000fe2000f7c1270 */
[----:B------:R-:W-:Y:S01]  /*678d0*/  IMAD.WIDE R8, R192, 0x2, R66 ;  /* 0x00000002c0087825 */ /* 0x000fe200078e0242 */
[----:B------:R-:W-:Y:S01]  /*678e0*/  ISETP.GE.AND P1, PT, R0, UR5, PT ;  /* 0x0000000500007c0c */ /* 0x000fe2000bf26270 */
[----:B------:R-:W-:Y:S02]  /*678f0*/  @P4 STG.E.U16 desc[UR8][R10.64], R7 ;  /* 0x000000070a004986 */ /* 0x000fe4000c101508 */
[----:B------:R-:W-:Y:S01]  /*67900*/  VIADD R0, R4, 0x1e2 ;  /* 0x000001e204007836 */ /* 0x000fe20000000000 */
[----:B------:R-:W-:Y:S01]  /*67910*/  ISETP.LT.AND P4, PT, R5, UR4, !P1 ;  /* 0x0000000405007c0c */ /* 0x000fe2000cf81270 */
[----:B------:R-:W-:Y:S01]  /*67920*/  IMAD.WIDE R12, R192, 0x2, R64 ;  /* 0x00000002c00c7825 */ /* 0x000fe200078e0240 */
[----:B------:R-:W-:Y:S01]  /*67930*/  ISETP.LT.AND P1, PT, R6, UR4, !P1 ;  /* 0x0000000406007c0c */ /* 0x000fe2000cf21270 */
[----:B------:R0:W-:Y:S01]  /*67940*/  @P5 STG.E.U16 desc[UR8][R8.64], R160 ;  /* 0x000000a008005986 */ /* 0x0001e2000c101508 */
[----:B------:R-:W-:Y:S01]  /*67950*/  ISETP.GE.AND P0, PT, R0, UR5, PT ;  /* 0x0000000500007c0c */ /* 0x000fe2000bf06270 */
[----:B------:R-:W-:-:S03]  /*67960*/  VIADD R0, R4, 0x1e3 ;  /* 0x000001e304007836 */ /* 0x000fc60000000000 */
[----:B------:R-:W-:Y:S02]  /*67970*/  ISETP.LT.AND P5, PT, R5, UR4, !P0 ;  /* 0x0000000405007c0c */ /* 0x000fe4000c7a1270 */
[----:B0-----:R-:W-:Y:S02]  /*67980*/  PRMT R9, R160, 0x7632, R9 ;  /* 0x00007632a0097816 */ /* 0x001fe40000000009 */
[----:B------:R-:W-:-:S03]  /*67990*/  PRMT R11, R164, 0x7632, R11 ;  /* 0x00007632a40b7816 */ /* 0x000fc6000000000b */
[----:B------:R4:W-:Y:S01]  /*679a0*/  @P6 STG.E.U16 desc[UR8][R12.64], R9 ;  /* 0x000000090c006986 */ /* 0x0009e2000c101508 */
[----:B------:R-:W-:Y:S02]  /*679b0*/  ISETP.LT.AND P6, PT, R6, UR4, !P0 ;  /* 0x0000000406007c0c */ /* 0x000fe4000c7c1270 */
[----:B------:R-:W-:Y:S01]  /*679c0*/  ISETP.GE.AND P3, PT, R0, UR5, PT ;  /* 0x0000000500007c0c */ /* 0x000fe2000bf66270 */
[----:B------:R0:W-:Y:S03]  /*679d0*/  @P4 STG.E.U16 desc[UR8][R2.64], R164 ;  /* 0x000000a402004986 */ /* 0x0001e6000c101508 */
[----:B------:R-:W-:Y:S01]  /*679e0*/  ISETP.LT.AND P4, PT, R5, UR4, !P3 ;  /* 0x0000000405007c0c */ /* 0x000fe2000df81270 */
[----:B------:R1:W-:Y:S01]  /*679f0*/  @P1 STG.E.U16 desc[UR8][R14.64], R11 ;  /* 0x0000000b0e001986 */ /* 0x0003e2000c101508 */
        /* <DEDUP_REMOVED lines=88> */
[----:B------:R-:W2:Y:S02]  /*67f80*/  LDL.LU R195, [R1+0xc94] ;  /* 0x000c940001c37983 */ /* 0x000ea40000300800 */
[C---:B------:R-:W-:Y:S02]  /*67f90*/  IMAD.WIDE R8, R193.reuse, 0x2, R66 ;  /* 0x00000002c1087825 */ /* 0x040fe400078e0242 */
[----:B------:R3:W-:Y:S02]  /*67fa0*/  @P5 STG.E.U16 desc[UR8][R2.64], R173 ;  /* 0x000000ad02005986 */ /* 0x0007e4000c101508 */
[----:B------:R-:W-:Y:S02]  /*67fb0*/  IMAD.WIDE R10, R193, 0x2, R64 ;  /* 0x00000002c10a7825 */ /* 0x000fe400078e0240 */
[----:B------:R-:W2:Y:S02]  /*67fc0*/  LDL.LU R193, [R1+0xc88] ;  /* 0x000c880001c17983 */ /* 0x000ea40000300800 */
        /* <DEDUP_REMOVED lines=9> */
[----:B------:R-:W-:Y:S02]  /*68060*/  ISETP.LT.AND P3, PT, R6, UR4, !P3 ;  /* 0x0000000406007c0c */ /* 0x000fe4000df61270 */
[----:B------:R-:W-:Y:S01]  /*68070*/  ISETP.GE.AND P0, PT, R0, UR5, PT ;  /* 0x0000000500007c0c */ /* 0x000fe2000bf06270 */
[----:B------:R-:W-:Y:S01]  /*68080*/  VIADD R0, R4, 0x1ee ;  /* 0x000001ee04007836 */ /* 0x000fe20000000000 */
[----:B------:R-:W-:Y:S02]  /*68090*/  @P2 STG.E.U16 desc[UR8][R12.64], R7 ;  /* 0x000000070c002986 */ /* 0x000fe4000c101508 */
[----:B------:R-:W-:-:S02]  /*680a0*/  ISETP.LT.AND P2, PT, R5, UR4, !P0 ;  /* 0x0000000405007c0c */ /* 0x000fc4000c741270 */
        /* <DEDUP_REMOVED lines=43> */
[----:B------:R-:W-:-:S02]  /*68360*/  VIADD R0, R4, 0x1f3 ;  /* 0x000001f304007836 */ /* 0x000fc40000000000 */
[----:B------:R-:W3:Y:S01]  /*68370*/  LDL.LU R193, [R1+0xc4c] ;  /* 0x000c4c0001c17983 */ /* 0x000ee20000300800 */
[----:B------:R-:W-:Y:S02]  /*68380*/  ISETP.LT.AND P6, PT, R5, UR4, !P0 ;  /* 0x0000000405007c0c */ /* 0x000fe4000c7c1270 */
[----:B0-----:R-:W-:Y:S02]  /*68390*/  PRMT R9, R176, 0x7632, R9 ;  /* 0x00007632b0097816 */ /* 0x001fe40000000009 */
[----:B------:R-:W-:-:S03]  /*683a0*/  ISETP.GE.AND P3, PT, R0, UR5, PT ;  /* 0x0000000500007c0c */ /* 0x000fc6000bf66270 */
[----:B------:R4:W-:Y:S01]  /*683b0*/  @P5 STG.E.U16 desc[UR8][R12.64], R9 ;  /* 0x000000090c005986 */ /* 0x0009e2000c101508 */
[----:B------:R-:W-:Y:S02]  /*683c0*/  ISETP.LT.AND P5, PT, R6, UR4, !P0 ;  /* 0x0000000406007c0c */ /* 0x000fe4000c7a1270 */
[----:B------:R-:W-:Y:S01]  /*683d0*/  PRMT R11, R180, 0x7632, R11 ;  /* 0x00007632b40b7816 */ /* 0x000fe2000000000b */
[----:B------:R0:W-:Y:S01]  /*683e0*/  @P4 STG.E.U16 desc[UR8][R2.64], R180 ;  /* 0x000000b402004986 */ /* 0x0001e2000c101508 */
[----:B------:R-:W-:Y:S02]  /*683f0*/  ISETP.LT.AND P4, PT, R5, UR4, !P3 ;  /* 0x0000000405007c0c */ /* 0x000fe4000df81270 */
[----:B------:R-:W-:Y:S01]  /*68400*/  ISETP.LT.AND P3, PT, R6, UR4, !P3 ;  /* 0x0000000406007c0c */ /* 0x000fe2000df61270 */
[----:B------:R1:W-:Y:S01]  /*68410*/  @P1 STG.E.U16 desc[UR8][R14.64], R11 ;  /* 0x0000000b0e001986 */ /* 0x0003e2000c101508 */
[----:B----4-:R-:W-:Y:S01]  /*68420*/  IMAD.WIDE R8, R194, 0x2, R66 ;  /* 0x00000002c2087825 */ /* 0x010fe200078e0242 */
[----:B0-----:R-:W-:-:S03]  /*68430*/  PRMT R3, R177, 0x7632, R3 ;  /* 0x00007632b1037816 */ /* 0x001fc60000000003 */
[----:B-1----:R-:W-:Y:S01]  /*68440*/  IMAD.WIDE R10, R194, 0x2, R64 ;  /* 0x00000002c20a7825 */ /* 0x002fe200078e0240 */
[----:B------:R0:W-:Y:S04]  /*68450*/  @P6 STG.E.U16 desc[UR8][R8.64], R177 ;  /* 0x000000b108006986 */ /* 0x0001e8000c101508 */
[----:B------:R2:W-:Y:S04]  /*68460*/  @P5 STG.E.U16 desc[UR8][R10.64], R3 ;  /* 0x000000030a005986 */ /* 0x0005e8000c101508 */
[----:B------:R-:W4:Y:S01]  /*68470*/  LDL.LU R194, [R1+0xc3c] ;  /* 0x000c3c0001c27983 */ /* 0x000f220000300800 */
[----:B0-----:R-:W-:Y:S01]  /*68480*/  PRMT R9, R181, 0x7632, R9 ;  /* 0x00007632b5097816 */ /* 0x001fe20000000009 */
[----:B--2---:R-:W-:-:S04]  /*68490*/  IMAD.WIDE R2, R195, 0x2, R66 ;  /* 0x00000002c3027825 */ /* 0x004fc800078e0242 */
[----:B------:R-:W-:Y:S01]  /*684a0*/  IMAD.WIDE R12, R195, 0x2, R64 ;  /* 0x00000002c30c7825 */ /* 0x000fe200078e0240 */
[----:B------:R-:W-:Y:S04]  /*684b0*/  @P4 STG.E.U16 desc[UR8][R2.64], R181 ;  /* 0x000000b502004986 */ /* 0x000fe8000c101508 */
[----:B------:R-:W2:Y:S04]  /*684c0*/  LDL.LU R195, [R1+0xc30] ;  /* 0x000c300001c37983 */ /* 0x000ea80000300800 */
[----:B------:R3:W-:Y:S02]  /*684d0*/  @P3 STG.E.U16 desc[UR8][R12.64], R9 ;  /* 0x000000090c003986 */ /* 0x0007e4000c101508 */
[----:B---3--:R-:W-:-:S04]  /*684e0*/  IMAD.WIDE R8, R190, 0x2, R66 ;  /* 0x00000002be087825 */ /* 0x008fc800078e0242 */
[----:B------:R-:W-:Y:S02]  /*684f0*/  IMAD.WIDE R10, R190, 0x2, R64 ;  /* 0x00000002be0a7825 */ /* 0x000fe400078e0240 */
[----:B------:R-:W3:Y:S02]  /*68500*/  LDL.LU R190, [R1+0xc20] ;  /* 0x000c200001be7983 */ /* 0x000ee40000300800 */
[----:B------:R-:W-:Y:S02]  /*68510*/  VIADD R0, R4, 0x1f4 ;  /* 0x000001f404007836 */ /* 0x000fe40000000000 */
[----:B------:R-:W3:Y:S03]  /*68520*/  LDL.LU R58, [R1+0xc18] ;  /* 0x000c1800013a7983 */ /* 0x000ee60000300800 */
[----:B------:R-:W-:Y:S01]  /*68530*/  ISETP.GE.AND P2, PT, R0, UR5, PT ;  /* 0x0000000500007c0c */ /* 0x000fe2000bf46270 */
[----:B------:R-:W-:-:S03]  /*68540*/  VIADD R0, R4, 0x1f5 ;  /* 0x000001f504007836 */ /* 0x000fc60000000000 */
[C---:B------:R-:W-:Y:S02]  /*68550*/  ISETP.LT.AND P6, PT, R5.reuse, UR4, !P2 ;  /* 0x0000000405007c0c */ /* 0x040fe4000d7c1270 */
[----:B------:R-:W-:Y:S02]  /*68560*/  ISETP.GE.AND P0, PT, R0, UR5, PT ;  /* 0x0000000500007c0c */ /* 0x000fe4000bf06270 */
[----:B------:R-:W-:Y:S01]  /*68570*/  ISETP.LT.AND P2, PT, R6, UR4, !P2 ;  /* 0x0000000406007c0c */ /* 0x000fe2000d741270 */
[C---:B------:R-:W-:Y:S01]  /*68580*/  VIADD R7, R4.reuse, 0x1f7 ;  /* 0x000001f704077836 */ /* 0x040fe20000000000 */
[----:B------:R-:W-:Y:S01]  /*68590*/  ISETP.LT.AND P3, PT, R5, UR4, !P0 ;  /* 0x0000000405007c0c */ /* 0x000fe2000c761270 */
[----:B------:R-:W-:Y:S02]  /*685a0*/  VIADD R0, R4, 0x1f6 ;  /* 0x000001f604007836 */ /* 0x000fe40000000000 */
[----:B------:R-:W-:Y:S01]  /*685b0*/  IMAD.WIDE R14, R192, 0x2, R66 ;  /* 0x00000002c00e7825 */ /* 0x000fe200078e0242 */
[----:B------:R-:W-:-:S02]  /*685c0*/  ISETP.GE.AND P5, PT, R7, UR5, PT ;  /* 0x0000000507007c0c */ /* 0x000fc4000bfa6270 */
[----:B------:R-:W-:Y:S01]  /*685d0*/  PRMT R7, R178, 0x7632, R7 ;  /* 0x00007632b2077816 */ /* 0x000fe20000000007 */
[----:B------:R-:W-:Y:S01]  /*685e0*/  IMAD.WIDE R2, R192, 0x2, R64 ;  /* 0x00000002c0027825 */ /* 0x000fe200078e0240 */
[----:B------:R-:W-:Y:S01]  /*685f0*/  ISETP.GE.AND P1, PT, R0, UR5, PT ;  /* 0x0000000500007c0c */ /* 0x000fe2000bf26270 */
[----:B------:R-:W-:Y:S01]  /*68600*/  @P6 STG.E.U16 desc[UR8][R14.64], R178 ;  /* 0x000000b20e006986 */ /* 0x000fe2000c101508 */
[----:B------:R-:W-:Y:S01]  /*68610*/  ISETP.LT.AND P0, PT, R6, UR4, !P0 ;  /* 0x0000000406007c0c */ /* 0x000fe2000c701270 */
[----:B------:R-:W-:Y:S02]  /*68620*/  IMAD.WIDE R12, R193, 0x2, R66 ;  /* 0x00000002c10c7825 */ /* 0x000fe400078e0242 */
[----:B------:R0:W-:Y:S01]  /*68630*/  @P2 STG.E.U16 desc[UR8][R2.64], R7 ;  /* 0x0000000702002986 */ /* 0x0001e2000c101508 */
[----:B------:R-:W-:-:S03]  /*68640*/  ISETP.LT.AND P6, PT, R5, UR4, !P1 ;  /* 0x0000000405007c0c */ /* 0x000fc6000cfc1270 */
[----:B------:R-:W3:Y:S01]  /*68650*/  LDL.LU R192, [R1+0xc08] ;  /* 0x000c080001c07983 */ /* 0x000ee20000300800 */
[----:B------:R-:W-:-:S03]  /*68660*/  ISETP.LT.AND P1, PT, R6, UR4, !P1 ;  /* 0x0000000406007c0c */ /* 0x000fc6000cf21270 */
[----:B------:R4:W-:Y:S01]  /*68670*/  @P3 STG.E.U16 desc[UR8][R8.64], R182 ;  /* 0x000000b608003986 */ /* 0x0009e2000c101508 */
[----:B------:R-:W-:Y:S01]  /*68680*/  ISETP.LT.AND P3, PT, R5, UR4, !P5 ;  /* 0x0000000405007c0c */ /* 0x000fe2000ef61270 */
[----:B0-----:R-:W-:Y:S02]  /*68690*/  IMAD.WIDE R2, R193, 0x2, R64 ;  /* 0x00000002c1027825 */ /* 0x001fe400078e0240 */
[----:B------:R-:W3:Y:S01]  /*686a0*/  LDL.LU R193, [R1+0xc00] ;  /* 0x000c000001c17983 */ /* 0x000ee20000300800 */
[----:B------:R-:W-:Y:S02]  /*686b0*/  ISETP.LT.AND P5, PT, R6, UR4, !P5 ;  /* 0x0000000406007c0c */ /* 0x000fe4000efa1270 */
[----:B------:R-:W-:Y:S02]  /*686c0*/  PRMT R15, R182, 0x7632, R15 ;  /* 0x00007632b60f7816 */ /* 0x000fe4000000000f */
[----:B------:R-:W-:Y:S02]  /*686d0*/  PRMT R7, R179, 0x7632, R7 ;  /* 0x00007632b3077816 */ /* 0x000fe40000000007 */
[----:B------:R-:W-:Y:S01]  /*686e0*/  PRMT R14, R183, 0x7632, R14 ;  /* 0x00007632b70e7816 */ /* 0x000fe2000000000e */
[----:B------:R0:W-:Y:S04]  /*686f0*/  @P0 STG.E.U16 desc[UR8][R10.64], R15 ;  /* 0x0000000f0a000986 */ /* 0x0001e8000c101508 */
[----:B------:R2:W-:Y:S04]  /*68700*/  @P6 STG.E.U16 desc[UR8][R12.64], R179 ;  /* 0x000000b30c006986 */ /* 0x0005e8000c101508 */
[----:B------:R1:W-:Y:S01]  /*68710*/  @P1 STG.E.U16 desc[UR8][R2.64], R7 ;  /* 0x0000000702001986 */ /* 0x0003e2000c101508 */
[----:B----4-:R-:W-:-:S04]  /*68720*/  IMAD.WIDE R8, R194, 0x2, R66 ;  /* 0x00000002c2087825 */ /* 0x010fc800078e0242 */
[----:B0-----:R-:W-:Y:S01]  /*68730*/  IMAD.WIDE R10, R194, 0x2, R64 ;  /* 0x00000002c20a7825 */ /* 0x001fe200078e0240 */
[----:B------:R3:W-:Y:S04]  /*68740*/  @P3 STG.E.U16 desc[UR8][R8.64], R183 ;  /* 0x000000b708003986 */ /* 0x0007e8000c101508 */
[----:B------:R-:W4:Y:S04]  /*68750*/  LDL.LU R194, [R1+0xadc] ;  /* 0x000adc0001c27983 */ /* 0x000f280000300800 */
[----:B------:R0:W-:Y:S01]  /*68760*/  @P5 STG.E.U16 desc[UR8][R10.64], R14 ;  /* 0x0000000e0a005986 */ /* 0x0001e2000c101508 */
[----:B--2---:R-:W-:-:S04]  /*68770*/  IMAD.WIDE R12, R195, 0x2, R66 ;  /* 0x00000002c30c7825 */ /* 0x004fc800078e0242 */
[----:B-1----:R-:W-:Y:S02]  /*68780*/  IMAD.WIDE R2, R195, 0x2, R64 ;  /* 0x00000002c3027825 */ /* 0x002fe400078e0240 */
[----:B------:R-:W2:Y:S02]  /*68790*/  LDL.LU R195, [R1+0xad4] ;  /* 0x000ad40001c37983 */ /* 0x000ea40000300800 */
[----:B---3--:R-:W-:-:S04]  /*687a0*/  IMAD.WIDE R8, R190, 0x2, R66 ;  /* 0x00000002be087825 */ /* 0x008fc800078e0242 */
[----:B0-----:R-:W-:Y:S02]  /*687b0*/  IMAD.WIDE R10, R190, 0x2, R64 ;  /* 0x00000002be0a7825 */ /* 0x001fe400078e0240 */
[----:B------:R-:W3:Y:S02]  /*687c0*/  LDL.LU R190, [R1+0x110c] ;  /* 0x00110c0001be7983 */ /* 0x000ee40000300800 */
[----:B------:R-:W-:-:S05]  /*687d0*/  VIADD R0, R4, 0x1f8 ;  /* 0x000001f804007836 */ /* 0x000fca0000000000 */
[----:B------:R-:W-:Y:S01]  /*687e0*/  ISETP.GE.AND P4, PT, R0, UR5, PT ;  /* 0x0000000500007c0c */ /* 0x000fe2000bf86270 */
[----:B------:R-:W-:-:S03]  /*687f0*/  VIADD R0, R4, 0x1f9 ;  /* 0x000001f904007836 */ /* 0x000fc60000000000 */
[----:B------:R-:W-:Y:S02]  /*68800*/  ISETP.LT.AND P6, PT, R5, UR4, !P4 ;  /* 0x0000000405007c0c */ /* 0x000fe4000e7c1270 */
[----:B------:R-:W-:Y:S01]  /*68810*/  ISETP.GE.AND P2, PT, R0, UR5, PT ;  /* 0x0000000500007c0c */ /* 0x000fe2000bf46270 */
[----:B------:R-:W-:Y:S01]  /*68820*/  VIADD R0, R4, 0x1fa ;  /* 0x000001fa04007836 */ /* 0x000fe20000000000 */
[----:B------:R-:W-:-:S04]  /*68830*/  ISETP.LT.AND P4, PT, R6, UR4, !P4 ;  /* 0x0000000406007c0c */ /* 0x000fc8000e781270 */
[----:B------:R-:W-:Y:S01]  /*68840*/  ISETP.GE.AND P0, PT, R0, UR5, PT ;  /* 0x0000000500007c0c */ /* 0x000fe2000bf06270 */
[----:B------:R-:W-:Y:S01]  /*68850*/  VIADD R0, R4, 0x1fb ;  /* 0x000001fb04007836 */ /* 0x000fe20000000000 */
[C---:B------:R-:W-:Y:S02]  /*68860*/  ISETP.LT.AND P5, PT, R5.reuse, UR4, !P2 ;  /* 0x0000000405007c0c */ /* 0x040fe4000d7a1270 */
[----:B------:R-:W-:Y:S01]  /*68870*/  ISETP.LT.AND P3, PT, R6, UR4, !P2 ;  /* 0x0000000406007c0c */ /* 0x000fe2000d761270 */
[----:B------:R0:W-:Y:S01]  /*68880*/  @P6 STG.E.U16 desc[UR8][R12.64], R184 ;  /* 0x000000b80c006986 */ /* 0x0001e2000c101508 */
[----:B------:R-:W-:Y:S01]  /*68890*/  ISETP.GE.AND P1, PT, R0, UR5, PT ;  /* 0x0000000500007c0c */ /* 0x000fe2000bf26270 */
[----:B------:R-:W-:Y:S01]  /*688a0*/  VIADD R0, R4, 0x1fc ;  /* 0x000001fc04007836 */ /* 0x000fe20000000000 */
[----:B------:R-:W-:Y:S02]  /*688b0*/  ISETP.LT.AND P6, PT, R5, UR4, !P0 ;  /* 0x0000000405007c0c */ /* 0x000fe4000c7c1270 */
[----:B------:R-:W-:-:S02]  /*688c0*/  PRMT R7, R184, 0x7632, R7 ;  /* 0x00007632b8077816 */ /* 0x000fc40000000007 */
[----:B------:R-:W-:Y:S01]  /*688d0*/  ISETP.GE.AND P2, PT, R0, UR5, PT ;  /* 0x0000000500007c0c */ /* 0x000fe2000bf46270 */
[----:B------:R-:W-:Y:S01]  /*688e0*/  VIADD R0, R4, 0x1fd ;  /* 0x000001fd04007836 */ /* 0x000fe20000000000 */
[----:B------:R-:W-:Y:S01]  /*688f0*/  PRMT R14, R16, 0x7632, R14 ;  /* 0x00007632100e7816 */ /* 0x000fe2000000000e */
[----:B------:R1:W-:Y:S01]  /*68900*/  @P4 STG.E.U16 desc[UR8][R2.64], R7 ;  /* 0x0000000702004986 */ /* 0x0003e2000c101508 */
[----:B0-----:R-:W-:Y:S01]  /*68910*/  IMAD.WIDE R12, R58, 0x2, R66 ;  /* 0x000000023a0c7825 */ /* 0x001fe200078e0242 */
[----:B------:R-:W-:Y:S02]  /*68920*/  ISETP.LT.AND P0, PT, R6, UR4, !P0 ;  /* 0x0000000406007c0c */ /* 0x000fe4000c701270 */
[----:B------:R0:W-:Y:S01]  /*68930*/  @P5 STG.E.U16 desc[UR8][R8.64], R16 ;  /* 0x0000001008005986 */ /* 0x0001e2000c101508 */
[----:B------:R-:W-:Y:S01]  /*68940*/  ISETP.GE.AND P4, PT, R0, UR5, PT ;  /* 0x0000000500007c0c */ /* 0x000fe2000bf86270 */
[----:B------:R-:W-:Y:S01]  /*68950*/  VIADD R0, R4, 0x1fe ;  /* 0x000001fe04007836 */ /* 0x000fe20000000000 */
[----:B------:R-:W-:Y:S01]  /*68960*/  ISETP.LT.AND P5, PT, R5, UR4, !P1 ;  /* 0x0000000405007c0c */ /* 0x000fe2000cfa1270 */
[----:B------:R0:W-:Y:S01]  /*68970*/  @P3 STG.E.U16 desc[UR8][R10.64], R14 ;  /* 0x0000000e0a003986 */ /* 0x0001e2000c101508 */
[----:B------:R-:W-:-:S03]  /*68980*/  ISETP.LT.AND P3, PT, R6, UR4, !P1 ;  /* 0x0000000406007c0c */ /* 0x000fc6000cf61270 */
[----:B------:R0:W-:Y:S01]  /*68990*/  @P6 STG.E.U16 desc[UR8][R12.64], R185 ;  /* 0x000000b90c006986 */ /* 0x0001e2000c101508 */
[----:B------:R-:W-:Y:S01]  /*689a0*/  ISETP.LT.AND P6, PT, R5, UR4, !P2 ;  /* 0x0000000405007c0c */ /* 0x000fe2000d7c1270 */
[----:B-1----:R-:W-:Y:S01]  /*689b0*/  IMAD.WIDE R2, R58, 0x2, R64 ;  /* 0x000000023a027825 */ /* 0x002fe200078e0240 */
[----:B------:R-:W-:Y:S02]  /*689c0*/  ISETP.GE.AND P1, PT, R0, UR5, PT ;  /* 0x0000000500007c0c */ /* 0x000fe4000bf26270 */
[----:B------:R-:W-:Y:S01]  /*689d0*/  PRMT R0, R185, 0x7632, R0 ;  /* 0x00007632b9007816 */ /* 0x000fe20000000000 */
[----:B0-----:R-:W-:Y:S01]  /*689e0*/  IMAD.WIDE R8, R192, 0x2, R66 ;  /* 0x00000002c0087825 */ /* 0x001fe200078e0242 */
[----:B------:R-:W-:-:S03]  /*689f0*/  PRMT R7, R17, 0x7632, R7 ;  /* 0x0000763211077816 */ /* 0x000fc60000000007 */
[----:B------:R-:W-:Y:S01]  /*68a00*/  IMAD.WIDE R10, R192, 0x2, R64 ;  /* 0x00000002c00a7825 */ /* 0x000fe200078e0240 */
[----:B------:R0:W-:Y:S03]  /*68a10*/  @P0 STG.E.U16 desc[UR8][R2.64], R0 ;  /* 0x0000000002000986 */ /* 0x0001e6000c101508 */
[----:B------:R-:W-:Y:S01]  /*68a20*/  IMAD.WIDE R12, R193, 0x2, R66 ;  /* 0x00000002c10c7825 */ /* 0x000fe200078e0242 */
[----:B------:R1:W-:Y:S03]  /*68a30*/  @P5 STG.E.U16 desc[UR8][R8.64], R17 ;  /* 0x0000001108005986 */ /* 0x0003e6000c101508 */
[----:B------:R-:W-:Y:S01]  /*68a40*/  VIADD R4, R4, 0x1ff ;  /* 0x000001ff04047836 */ /* 0x000fe20000000000 */
[----:B------:R2:W-:Y:S01]  /*68a50*/  @P3 STG.E.U16 desc[UR8][R10.64], R7 ;  /* 0x000000070a003986 */ /* 0x0005e2000c101508 */
[----:B------:R-:W-:-:S03]  /*68a60*/  ISETP.LT.AND P2, PT, R6, UR4, !P2 ;  /* 0x0000000406007c0c */ /* 0x000fc6000d741270 */
[----:B------:R2:W-:Y:S01]  /*68a70*/  @P6 STG.E.U16 desc[UR8][R12.64], R186 ;  /* 0x000000ba0c006986 */ /* 0x0005e2000c101508 */
[----:B------:R-:W-:Y:S02]  /*68a80*/  ISETP.GE.AND P0, PT, R4, UR5, PT ;  /* 0x0000000504007c0c */ /* 0x000fe4000bf06270 */
[C---:B------:R-:W-:Y:S02]  /*68a90*/  ISETP.LT.AND P6, PT, R5.reuse, UR4, !P4 ;  /* 0x0000000405007c0c */ /* 0x040fe4000e7c1270 */
[C---:B------:R-:W-:Y:S02]  /*68aa0*/  ISETP.LT.AND P4, PT, R6.reuse, UR4, !P4 ;  /* 0x0000000406007c0c */ /* 0x040fe4000e781270 */
[C---:B------:R-:W-:Y:S02]  /*68ab0*/  ISETP.LT.AND P5, PT, R5.reuse, UR4, !P1 ;  /* 0x0000000405007c0c */ /* 0x040fe4000cfa1270 */
[----:B------:R-:W-:Y:S02]  /*68ac0*/  ISETP.LT.AND P1, PT, R6, UR4, !P1 ;  /* 0x0000000406007c0c */ /* 0x000fe4000cf21270 */
[----:B------:R-:W-:-:S02]  /*68ad0*/  ISETP.LT.AND P3, PT, R5, UR4, !P0 ;  /* 0x0000000405007c0c */ /* 0x000fc4000c761270 */
[----:B------:R-:W-:Y:S01]  /*68ae0*/  ISETP.LT.AND P0, PT, R6, UR4, !P0 ;  /* 0x0000000406007c0c */ /* 0x000fe2000c701270 */
[----:B------:R-:W-:Y:S01]  /*68af0*/  IMAD.WIDE R4, R193, 0x2, R64 ;  /* 0x00000002c1047825 */ /* 0x000fe200078e0240 */
[----:B------:R-:W-:Y:S02]  /*68b00*/  PRMT R14, R186, 0x7632, R14 ;  /* 0x00007632ba0e7816 */ /* 0x000fe4000000000e */
[----:B0-----:R-:W-:Y:S01]  /*68b10*/  PRMT R0, R18, 0x7632, R0 ;  /* 0x0000763212007816 */ /* 0x001fe20000000000 */
[----:B----4-:R-:W-:Y:S01]  /*68b20*/  IMAD.WIDE R2, R194, 0x2, R66 ;  /* 0x00000002c2027825 */ /* 0x010fe200078e0242 */
[----:B------:R-:W-:-:S03]  /*68b30*/  PRMT R6, R187, 0x7632, R6 ;  /* 0x00007632bb067816 */ /* 0x000fc60000000006 */
[----:B-1----:R-:W-:Y:S01]  /*68b40*/  IMAD.WIDE R8, R194, 0x2, R64 ;  /* 0x00000002c2087825 */ /* 0x002fe200078e0240 */
[----:B------:R0:W-:Y:S04]  /*68b50*/  @P2 STG.E.U16 desc[UR8][R4.64], R14 ;  /* 0x0000000e04002986 */ /* 0x0001e8000c101508 */
[----:B------:R0:W-:Y:S04]  /*68b60*/  @P6 STG.E.U16 desc[UR8][R2.64], R18 ;  /* 0x0000001202006986 */ /* 0x0001e8000c101508 */
[----:B------:R0:W-:Y:S01]  /*68b70*/  @P4 STG.E.U16 desc[UR8][R8.64], R0 ;  /* 0x0000000008004986 */ /* 0x0001e2000c101508 */
[----:B--2---:R-:W-:-:S04]  /*68b80*/  IMAD.WIDE R10, R195, 0x2, R66 ;  /* 0x00000002c30a7825 */ /* 0x004fc800078e0242 */
[----:B------:R-:W-:Y:S01]  /*68b90*/  IMAD.WIDE R12, R195, 0x2, R64 ;  /* 0x00000002c30c7825 */ /* 0x000fe200078e0240 */
[----:B------:R0:W-:Y:S04]  /*68ba0*/  @P5 STG.E.U16 desc[UR8][R10.64], R187 ;  /* 0x000000bb0a005986 */ /* 0x0001e8000c101508 */
[----:B------:R0:W-:Y:S01]  /*68bb0*/  @P1 STG.E.U16 desc[UR8][R12.64], R6 ;  /* 0x000000060c001986 */ /* 0x0001e2000c101508 */
[----:B---3--:R-:W-:-:S05]  /*68bc0*/  IMAD.WIDE R66, R190, 0x2, R66 ;  /* 0x00000002be427825 */ /* 0x008fca00078e0242 */
[----:B------:R0:W-:Y:S01]  /*68bd0*/  @P3 STG.E.U16 desc[UR8][R66.64], R19 ;  /* 0x0000001342003986 */ /* 0x0001e2000c101508 */
[----:B------:R-:W-:Y:S01]  /*68be0*/  IMAD.WIDE R64, R190, 0x2, R64 ;  /* 0x00000002be407825 */ /* 0x000fe200078e0240 */
[----:B------:R-:W-:Y:S06]  /*68bf0*/  @!P0 EXIT ;  /* 0x000000000000894d */ /* 0x000fec0003800000 */
[----:B------:R-:W-:-:S05]  /*68c00*/  PRMT R32, R19, 0x7632, R32 ;  /* 0x0000763213207816 */ /* 0x000fca0000000020 */
[----:B------:R-:W-:Y:S01]  /*68c10*/  STG.E.U16 desc[UR8][R64.64], R32 ;  /* 0x0000002040007986 */ /* 0x000fe2000c101508 */
[----:B------:R-:W-:Y:S05]  /*68c20*/  EXIT ;  /* 0x000000000000794d */ /* 0x000fea0003800000 */
.L_x_2:
[----:B------:R-:W-:-:S00]  /*68c30*/  BRA `(.L_x_2) ;  /* 0xfffffffc00fc7947 */ /* 0x000fc0000383ffff */
[----:B------:R-:W-:-:S00]  /*68c40*/  NOP ;  /* 0x0000000000007918 */ /* 0x000fc00000000000 */
        /* <DEDUP_REMOVED lines=11> */
.L_x_3:


//--------------------- .nv.shared.matmul_kernel  --------------------------
	.section	.nv.shared.matmul_kernel,"aw",@nobits
	.sectionflags	@""
	.align	16
	.zero		1024


//--------------------- .nv.shared.reserved.0     --------------------------
	.section	.nv.shared.reserved.0,"aw",@nobits
	.weak		__nv_reservedSMEM_offset_0_alias
	.size		__nv_reservedSMEM_offset_0_alias, 0, 0
	.other		__nv_reservedSMEM_offset_0_alias,@"STO_CUDA_RESERVED_SHARED STV_DEFAULT"
__nv_reservedSMEM_offset_0_alias:
	.zero		0


//--------------------- .nv.constant0.matmul_kernel --------------------------
	.section	.nv.constant0.matmul_kernel,"a",@progbits
	.sectionflags	@""
	.align	4
.nv.constant0.matmul_kernel:
	.zero		608


//--------------------- SYMBOLS --------------------------

	.type		.nv.reservedSmem.offset0,@object
	.size		.nv.reservedSmem.offset0,0x4
